	.target	sm_100a

	.elftype	@"ET_EXEC"


//--------------------- .note.nv.tkinfo           --------------------------
	.section	.note.nv.tkinfo,"",@"SHT_NOTE"
	.sectionflags	@"SHF_NOTE_NV_TKINFO"
	.tkinfo
        /*0018*/ 	.word	0x00000002
        /*0030*/ 	.string	""
        /*0030*/ 	.string	"ptxas"
        /*0030*/ 	.string	"Cuda compilation tools, release 13.0, V13.0.88"
        /*0030*/ 	.string	"Build cuda_13.0.r13.0/compiler.36424714_0"
        /*0030*/ 	.string	"-arch sm_100a -m 64 "



//--------------------- .note.nv.cuinfo           --------------------------
	.section	.note.nv.cuinfo,"",@"SHT_NOTE"
	.sectionflags	@"SHF_NOTE_NV_CUINFO"
        /*0018*/ 	.short	0x0002
        /*001a*/ 	.short	0x0064
        /*001c*/ 	.short	0x0082
	.zero		2


//--------------------- .nv.info                  --------------------------
	.section	.nv.info,"",@"SHT_CUDA_INFO"
	.align	4


	//----- nvinfo : EIATTR_REGCOUNT
	.align		4
        /*0000*/ 	.byte	0x04, 0x2f
        /*0002*/ 	.short	(.L_12 - .L_11)
	.align		4
.L_11:
        /*0004*/ 	.word	index@(_ZN7cutlass6KernelINS_4gemm6kernel14RankKUniversalINS1_11threadblock13MmaMultistageINS1_9GemmShapeILi128ELi64ELi16EEENS_9transform11threadblock28PredicatedTileAccessIteratorINS_11MatrixShapeILi128ELi16EEEdNS_6layout11ColumnMajorELi1ENS8_31PitchLinearWarpStripedThreadMapINS_16PitchLinearShapeILi128ELi16EEELi256ENSG_ILi16ELi2EEELi1EEENS_5ArrayIdLi1ELb1EEELb0ENSD_9NoPermuteEEENS9_25RegularTileAccessIteratorISC_dNSD_43ColumnMajorTensorOpMultiplicandCongruous64bELi1ESJ_Li8EEELNS_4arch14CacheOperation4KindE0ENSA_INSB_ILi16ELi64EEEdNSD_8RowMajorELi0ENSF_INSG_ILi64ELi16EEELi256ESI_Li1EEESL_Lb0ESM_EENSO_ISU_dNSD_40RowMajorTensorOpMultiplicandCongruous64bELi0ESX_Li8EEELST_0EdSV_NS4_9MmaPolicyINS1_4warp11MmaTensorOpINS6_ILi32ELi32ELi16EEEdSP_dSZ_dSV_NS12_17MmaTensorOpPolicyINSR_3MmaINS6_ILi8ELi8ELi4EEELi32EdSV_dSE_dSV_NSR_13OpMultiplyAddEEENSB_ILi1ELi1EEEEELi1ELb0EbEENSB_ILi0ELi0EEES1D_Li1EEELi3ELNS1_23SharedMemoryClearOptionE0EbEENS_8epilogue11threadblock8EpilogueIS7_S1C_Li1ENS1I_27PredicatedTileIteratorBlas3INS1I_26OutputTileOptimalThreadMapINS1I_15OutputTileShapeILi64ELi8ELi4ELi1ELi1EEENS1M_ILi1ELi4ELi1ELi1ELi4EEELi256ELi1ELi64EEEdLNS_8BlasModeE1EEENS1H_4warp24FragmentIteratorTensorOpIS14_S17_dNSK_IdLi2ELb1EEESV_EENS1S_20TileIteratorTensorOpIS14_S17_dSV_EENS1I_18SharedLoadIteratorINS1P_18CompactedThreadMapEdLi8EEENS1H_6thread17LinearCombinationIdLi1EddLNS21_9ScaleType4KindE0ELNS_15FloatRoundStyleE2EdEENSB_ILi0ELi4EEELi1ELi1EEENS4_30GemmIdentityThreadblockSwizzleILi1EEELNS_8FillModeE1EEEEEvNT_6ParamsE)
        /*0008*/ 	.word	0x00000080


	//----- nvinfo : EIATTR_FRAME_SIZE
	.align		4
.L_12:
        /*000c*/ 	.byte	0x04, 0x11
        /*000e*/ 	.short	(.L_14 - .L_13)
	.align		4
.L_13:
        /*0010*/ 	.word	index@($__internal_1_$__cuda_sm20_rem_u64)
        /*0014*/ 	.word	0x00000000


	//----- nvinfo : EIATTR_FRAME_SIZE
	.align		4
.L_14:
        /*0018*/ 	.byte	0x04, 0x11
        /*001a*/ 	.short	(.L_16 - .L_15)
	.align		4
.L_15:
        /*001c*/ 	.word	index@($__internal_0_$__cuda_sm20_div_u64)
        /*0020*/ 	.word	0x00000000


	//----- nvinfo : EIATTR_FRAME_SIZE
	.align		4
.L_16:
        /*0024*/ 	.byte	0x04, 0x11
        /*0026*/ 	.short	(.L_18 - .L_17)
	.align		4
.L_17:
        /*0028*/ 	.word	index@(_ZN7cutlass6KernelINS_4gemm6kernel14RankKUniversalINS1_11threadblock13MmaMultistageINS1_9GemmShapeILi128ELi64ELi16EEENS_9transform11threadblock28PredicatedTileAccessIteratorINS_11MatrixShapeILi128ELi16EEEdNS_6layout11ColumnMajorELi1ENS8_31PitchLinearWarpStripedThreadMapINS_16PitchLinearShapeILi128ELi16EEELi256ENSG_ILi16ELi2EEELi1EEENS_5ArrayIdLi1ELb1EEELb0ENSD_9NoPermuteEEENS9_25RegularTileAccessIteratorISC_dNSD_43ColumnMajorTensorOpMultiplicandCongruous64bELi1ESJ_Li8EEELNS_4arch14CacheOperation4KindE0ENSA_INSB_ILi16ELi64EEEdNSD_8RowMajorELi0ENSF_INSG_ILi64ELi16EEELi256ESI_Li1EEESL_Lb0ESM_EENSO_ISU_dNSD_40RowMajorTensorOpMultiplicandCongruous64bELi0ESX_Li8EEELST_0EdSV_NS4_9MmaPolicyINS1_4warp11MmaTensorOpINS6_ILi32ELi32ELi16EEEdSP_dSZ_dSV_NS12_17MmaTensorOpPolicyINSR_3MmaINS6_ILi8ELi8ELi4EEELi32EdSV_dSE_dSV_NSR_13OpMultiplyAddEEENSB_ILi1ELi1EEEEELi1ELb0EbEENSB_ILi0ELi0EEES1D_Li1EEELi3ELNS1_23SharedMemoryClearOptionE0EbEENS_8epilogue11threadblock8EpilogueIS7_S1C_Li1ENS1I_27PredicatedTileIteratorBlas3INS1I_26OutputTileOptimalThreadMapINS1I_15OutputTileShapeILi64ELi8ELi4ELi1ELi1EEENS1M_ILi1ELi4ELi1ELi1ELi4EEELi256ELi1ELi64EEEdLNS_8BlasModeE1EEENS1H_4warp24FragmentIteratorTensorOpIS14_S17_dNSK_IdLi2ELb1EEESV_EENS1S_20TileIteratorTensorOpIS14_S17_dSV_EENS1I_18SharedLoadIteratorINS1P_18CompactedThreadMapEdLi8EEENS1H_6thread17LinearCombinationIdLi1EddLNS21_9ScaleType4KindE0ELNS_15FloatRoundStyleE2EdEENSB_ILi0ELi4EEELi1ELi1EEENS4_30GemmIdentityThreadblockSwizzleILi1EEELNS_8FillModeE1EEEEEvNT_6ParamsE)
        /*002c*/ 	.word	0x00000000


	//----- nvinfo : EIATTR_MIN_STACK_SIZE
	.align		4
.L_18:
        /*0030*/ 	.byte	0x04, 0x12
        /*0032*/ 	.short	(.L_20 - .L_19)
	.align		4
.L_19:
        /*0034*/ 	.word	index@(_ZN7cutlass6KernelINS_4gemm6kernel14RankKUniversalINS1_11threadblock13MmaMultistageINS1_9GemmShapeILi128ELi64ELi16EEENS_9transform11threadblock28PredicatedTileAccessIteratorINS_11MatrixShapeILi128ELi16EEEdNS_6layout11ColumnMajorELi1ENS8_31PitchLinearWarpStripedThreadMapINS_16PitchLinearShapeILi128ELi16EEELi256ENSG_ILi16ELi2EEELi1EEENS_5ArrayIdLi1ELb1EEELb0ENSD_9NoPermuteEEENS9_25RegularTileAccessIteratorISC_dNSD_43ColumnMajorTensorOpMultiplicandCongruous64bELi1ESJ_Li8EEELNS_4arch14CacheOperation4KindE0ENSA_INSB_ILi16ELi64EEEdNSD_8RowMajorELi0ENSF_INSG_ILi64ELi16EEELi256ESI_Li1EEESL_Lb0ESM_EENSO_ISU_dNSD_40RowMajorTensorOpMultiplicandCongruous64bELi0ESX_Li8EEELST_0EdSV_NS4_9MmaPolicyINS1_4warp11MmaTensorOpINS6_ILi32ELi32ELi16EEEdSP_dSZ_dSV_NS12_17MmaTensorOpPolicyINSR_3MmaINS6_ILi8ELi8ELi4EEELi32EdSV_dSE_dSV_NSR_13OpMultiplyAddEEENSB_ILi1ELi1EEEEELi1ELb0EbEENSB_ILi0ELi0EEES1D_Li1EEELi3ELNS1_23SharedMemoryClearOptionE0EbEENS_8epilogue11threadblock8EpilogueIS7_S1C_Li1ENS1I_27PredicatedTileIteratorBlas3INS1I_26OutputTileOptimalThreadMapINS1I_15OutputTileShapeILi64ELi8ELi4ELi1ELi1EEENS1M_ILi1ELi4ELi1ELi1ELi4EEELi256ELi1ELi64EEEdLNS_8BlasModeE1EEENS1H_4warp24FragmentIteratorTensorOpIS14_S17_dNSK_IdLi2ELb1EEESV_EENS1S_20TileIteratorTensorOpIS14_S17_dSV_EENS1I_18SharedLoadIteratorINS1P_18CompactedThreadMapEdLi8EEENS1H_6thread17LinearCombinationIdLi1EddLNS21_9ScaleType4KindE0ELNS_15FloatRoundStyleE2EdEENSB_ILi0ELi4EEELi1ELi1EEENS4_30GemmIdentityThreadblockSwizzleILi1EEELNS_8FillModeE1EEEEEvNT_6ParamsE)
        /*0038*/ 	.word	0x00000000
.L_20:


//--------------------- .nv.compat                --------------------------
	.section	.nv.compat,"",@"SHT_CUDA_COMPAT_INFO"
	.align	4
        /*0000*/ 	.byte	0x02, 0x09, 0x01, 0x00, 0x02, 0x02, 0x01, 0x00, 0x02, 0x05, 0x05, 0x00, 0x03, 0x07, 0x01, 0x01
        /*0010*/ 	.byte	0x02, 0x03, 0x00, 0x00, 0x02, 0x06, 0x01, 0x00, 0x04, 0x0b, 0x08, 0x00, 0x01, 0x00, 0x00, 0x00
        /*0020*/ 	.byte	0x00, 0x00, 0x00, 0x00


//--------------------- .nv.info._ZN7cutlass6KernelINS_4gemm6kernel14RankKUniversalINS1_11threadblock13MmaMultistageINS1_9GemmShapeILi128ELi64ELi16EEENS_9transform11threadblock28PredicatedTileAccessIteratorINS_11MatrixShapeILi128ELi16EEEdNS_6layout11ColumnMajorELi1ENS8_31PitchLinearWarpStripedThreadMapINS_16PitchLinearShapeILi128ELi16EEELi256ENSG_ILi16ELi2EEELi1EEENS_5ArrayIdLi1ELb1EEELb0ENSD_9NoPermuteEEENS9_25RegularTileAccessIteratorISC_dNSD_43ColumnMajorTensorOpMultiplicandCongruous64bELi1ESJ_Li8EEELNS_4arch14CacheOperation4KindE0ENSA_INSB_ILi16ELi64EEEdNSD_8RowMajorELi0ENSF_INSG_ILi64ELi16EEELi256ESI_Li1EEESL_Lb0ESM_EENSO_ISU_dNSD_40RowMajorTensorOpMultiplicandCongruous64bELi0ESX_Li8EEELST_0EdSV_NS4_9MmaPolicyINS1_4warp11MmaTensorOpINS6_ILi32ELi32ELi16EEEdSP_dSZ_dSV_NS12_17MmaTensorOpPolicyINSR_3MmaINS6_ILi8ELi8ELi4EEELi32EdSV_dSE_dSV_NSR_13OpMultiplyAddEEENSB_ILi1ELi1EEEEELi1ELb0EbEENSB_ILi0ELi0EEES1D_Li1EEELi3ELNS1_23SharedMemoryClearOptionE0EbEENS_8epilogue11threadblock8EpilogueIS7_S1C_Li1ENS1I_27PredicatedTileIteratorBlas3INS1I_26OutputTileOptimalThreadMapINS1I_15OutputTileShapeILi64ELi8ELi4ELi1ELi1EEENS1M_ILi1ELi4ELi1ELi1ELi4EEELi256ELi1ELi64EEEdLNS_8BlasModeE1EEENS1H_4warp24FragmentIteratorTensorOpIS14_S17_dNSK_IdLi2ELb1EEESV_EENS1S_20TileIteratorTensorOpIS14_S17_dSV_EENS1I_18SharedLoadIteratorINS1P_18CompactedThreadMapEdLi8EEENS1H_6thread17LinearCombinationIdLi1EddLNS21_9ScaleType4KindE0ELNS_15FloatRoundStyleE2EdEENSB_ILi0ELi4EEELi1ELi1EEENS4_30GemmIdentityThreadblockSwizzleILi1EEELNS_8FillModeE1EEEEEvNT_6ParamsE --------------------------
	.section	.nv.info._ZN7cutlass6KernelINS_4gemm6kernel14RankKUniversalINS1_11threadblock13MmaMultistageINS1_9GemmShapeILi128ELi64ELi16EEENS_9transform11threadblock28PredicatedTileAccessIteratorINS_11MatrixShapeILi128ELi16EEEdNS_6layout11ColumnMajorELi1ENS8_31PitchLinearWarpStripedThreadMapINS_16PitchLinearShapeILi128ELi16EEELi256ENSG_ILi16ELi2EEELi1EEENS_5ArrayIdLi1ELb1EEELb0ENSD_9NoPermuteEEENS9_25RegularTileAccessIteratorISC_dNSD_43ColumnMajorTensorOpMultiplicandCongruous64bELi1ESJ_Li8EEELNS_4arch14CacheOperation4KindE0ENSA_INSB_ILi16ELi64EEEdNSD_8RowMajorELi0ENSF_INSG_ILi64ELi16EEELi256ESI_Li1EEESL_Lb0ESM_EENSO_ISU_dNSD_40RowMajorTensorOpMultiplicandCongruous64bELi0ESX_Li8EEELST_0EdSV_NS4_9MmaPolicyINS1_4warp11MmaTensorOpINS6_ILi32ELi32ELi16EEEdSP_dSZ_dSV_NS12_17MmaTensorOpPolicyINSR_3MmaINS6_ILi8ELi8ELi4EEELi32EdSV_dSE_dSV_NSR_13OpMultiplyAddEEENSB_ILi1ELi1EEEEELi1ELb0EbEENSB_ILi0ELi0EEES1D_Li1EEELi3ELNS1_23SharedMemoryClearOptionE0EbEENS_8epilogue11threadblock8EpilogueIS7_S1C_Li1ENS1I_27PredicatedTileIteratorBlas3INS1I_26OutputTileOptimalThreadMapINS1I_15OutputTileShapeILi64ELi8ELi4ELi1ELi1EEENS1M_ILi1ELi4ELi1ELi1ELi4EEELi256ELi1ELi64EEEdLNS_8BlasModeE1EEENS1H_4warp24FragmentIteratorTensorOpIS14_S17_dNSK_IdLi2ELb1EEESV_EENS1S_20TileIteratorTensorOpIS14_S17_dSV_EENS1I_18SharedLoadIteratorINS1P_18CompactedThreadMapEdLi8EEENS1H_6thread17LinearCombinationIdLi1EddLNS21_9ScaleType4KindE0ELNS_15FloatRoundStyleE2EdEENSB_ILi0ELi4EEELi1ELi1EEENS4_30GemmIdentityThreadblockSwizzleILi1EEELNS_8FillModeE1EEEEEvNT_6ParamsE,"",@"SHT_CUDA_INFO"
	.sectionflags	@""
	.align	4


	//----- nvinfo : EIATTR_CUDA_API_VERSION
	.align		4
        /*0000*/ 	.byte	0x04, 0x37
        /*0002*/ 	.short	(.L_22 - .L_21)
.L_21:
        /*0004*/ 	.word	0x00000082


	//----- nvinfo : EIATTR_KPARAM_INFO
	.align		4
.L_22:
        /*0008*/ 	.byte	0x04, 0x17
        /*000a*/ 	.short	(.L_24 - .L_23)
.L_23:
        /*000c*/ 	.word	0x00000000
        /*0010*/ 	.short	0x0000
        /*0012*/ 	.short	0x0000
        /*0014*/ 	.byte	0x00, 0xf0, 0xc1, 0x05


	//----- nvinfo : EIATTR_SPARSE_MMA_MASK
	.align		4
.L_24:
        /*0018*/ 	.byte	0x03, 0x50
        /*001a*/ 	.short	0x0000


	//----- nvinfo : EIATTR_MAXREG_COUNT
	.align		4
        /*001c*/ 	.byte	0x03, 0x1b
        /*001e*/ 	.short	0x00ff


	//----- nvinfo : EIATTR_NUM_BARRIERS
	.align		4
        /*0020*/ 	.byte	0x02, 0x4c
        /*0022*/ 	.byte	0x01
	.zero		1


	//----- nvinfo : EIATTR_MERCURY_ISA_VERSION
	.align		4
        /*0024*/ 	.byte	0x03, 0x5f
        /*0026*/ 	.short	0x0101


	//----- nvinfo : EIATTR_COOP_GROUP_MASK_REGIDS
	.align		4
        /*0028*/ 	.byte	0x04, 0x29
        /*002a*/ 	.short	(.L_26 - .L_25)


	//   ....[0]....
.L_25:
        /*002c*/ 	.word	0xffffffff


	//----- nvinfo : EIATTR_COOP_GROUP_INSTR_OFFSETS
	.align		4
.L_26:
        /*0030*/ 	.byte	0x04, 0x28
        /*0032*/ 	.short	(.L_28 - .L_27)


	//   ....[0]....
.L_27:
        /*0034*/ 	.word	0x000006b0


	//----- nvinfo : EIATTR_VRC_CTA_INIT_COUNT
	.align		4
.L_28:
        /*0038*/ 	.byte	0x02, 0x4a
	.zero		1
	.zero		1


	//----- nvinfo : EIATTR_EXIT_INSTR_OFFSETS
	.align		4
        /*003c*/ 	.byte	0x04, 0x1c
        /*003e*/ 	.short	(.L_30 - .L_29)


	//   ....[0]....
.L_29:
        /*0040*/ 	.word	0x00000140


	//   ....[1]....
        /*0044*/ 	.word	0x00000180


	//   ....[2]....
        /*0048*/ 	.word	0x00019960


	//   ....[3]....
        /*004c*/ 	.word	0x000199e0


	//   ....[4]....
        /*0050*/ 	.word	0x00019a70


	//----- nvinfo : EIATTR_CRS_STACK_SIZE
	.align		4
.L_30:
        /*0054*/ 	.byte	0x04, 0x1e
        /*0056*/ 	.short	(.L_32 - .L_31)
.L_31:
        /*0058*/ 	.word	0x00000000


	//----- nvinfo : EIATTR_CBANK_PARAM_SIZE
	.align		4
.L_32:
        /*005c*/ 	.byte	0x03, 0x19
        /*005e*/ 	.short	0x0170


	//----- nvinfo : EIATTR_PARAM_CBANK
	.align		4
        /*0060*/ 	.byte	0x04, 0x0a
        /*0062*/ 	.short	(.L_34 - .L_33)
	.align		4
.L_33:
        /*0064*/ 	.word	index@(.nv.constant0._ZN7cutlass6KernelINS_4gemm6kernel14RankKUniversalINS1_11threadblock13MmaMultistageINS1_9GemmShapeILi128ELi64ELi16EEENS_9transform11threadblock28PredicatedTileAccessIteratorINS_11MatrixShapeILi128ELi16EEEdNS_6layout11ColumnMajorELi1ENS8_31PitchLinearWarpStripedThreadMapINS_16PitchLinearShapeILi128ELi16EEELi256ENSG_ILi16ELi2EEELi1EEENS_5ArrayIdLi1ELb1EEELb0ENSD_9NoPermuteEEENS9_25RegularTileAccessIteratorISC_dNSD_43ColumnMajorTensorOpMultiplicandCongruous64bELi1ESJ_Li8EEELNS_4arch14CacheOperation4KindE0ENSA_INSB_ILi16ELi64EEEdNSD_8RowMajorELi0ENSF_INSG_ILi64ELi16EEELi256ESI_Li1EEESL_Lb0ESM_EENSO_ISU_dNSD_40RowMajorTensorOpMultiplicandCongruous64bELi0ESX_Li8EEELST_0EdSV_NS4_9MmaPolicyINS1_4warp11MmaTensorOpINS6_ILi32ELi32ELi16EEEdSP_dSZ_dSV_NS12_17MmaTensorOpPolicyINSR_3MmaINS6_ILi8ELi8ELi4EEELi32EdSV_dSE_dSV_NSR_13OpMultiplyAddEEENSB_ILi1ELi1EEEEELi1ELb0EbEENSB_ILi0ELi0EEES1D_Li1EEELi3ELNS1_23SharedMemoryClearOptionE0EbEENS_8epilogue11threadblock8EpilogueIS7_S1C_Li1ENS1I_27PredicatedTileIteratorBlas3INS1I_26OutputTileOptimalThreadMapINS1I_15OutputTileShapeILi64ELi8ELi4ELi1ELi1EEENS1M_ILi1ELi4ELi1ELi1ELi4EEELi256ELi1ELi64EEEdLNS_8BlasModeE1EEENS1H_4warp24FragmentIteratorTensorOpIS14_S17_dNSK_IdLi2ELb1EEESV_EENS1S_20TileIteratorTensorOpIS14_S17_dSV_EENS1I_18SharedLoadIteratorINS1P_18CompactedThreadMapEdLi8EEENS1H_6thread17LinearCombinationIdLi1EddLNS21_9ScaleType4KindE0ELNS_15FloatRoundStyleE2EdEENSB_ILi0ELi4EEELi1ELi1EEENS4_30GemmIdentityThreadblockSwizzleILi1EEELNS_8FillModeE1EEEEEvNT_6ParamsE)
        /*0068*/ 	.short	0x0380
        /*006a*/ 	.short	0x0170


	//----- nvinfo : EIATTR_SW_WAR
	.align		4
.L_34:
        /*006c*/ 	.byte	0x04, 0x36
        /*006e*/ 	.short	(.L_36 - .L_35)
.L_35:
        /*0070*/ 	.word	0x00000008
.L_36:


//--------------------- .nv.callgraph             --------------------------
	.section	.nv.callgraph,"",@"SHT_CUDA_CALLGRAPH"
	.align	4
	.sectionentsize	8
	.align		4
        /*0000*/ 	.word	0x00000000
	.align		4
        /*0004*/ 	.word	0xffffffff
	.align		4
        /*0008*/ 	.word	0x00000000
	.align		4
        /*000c*/ 	.word	0xfffffffe
	.align		4
        /*0010*/ 	.word	0x00000000
	.align		4
        /*0014*/ 	.word	0xfffffffd
	.align		4
        /*0018*/ 	.word	0x00000000
	.align		4
        /*001c*/ 	.word	0xfffffffc


//--------------------- .nv.constant4             --------------------------
	.section	.nv.constant4,"a",@progbits
	.align	8
	.align		8
.nv.constant4:
        /*0000*/ 	.dword	_ZN39_INTERNAL_1d8d32a9_4_k_cu_37fe33cb_33904cuda3std3__45__cpo5beginE
	.align		8
        /*0008*/ 	.dword	_ZN39_INTERNAL_1d8d32a9_4_k_cu_37fe33cb_33904cuda3std3__45__cpo3endE
	.align		8
        /*0010*/ 	.dword	_ZN39_INTERNAL_1d8d32a9_4_k_cu_37fe33cb_33904cuda3std3__45__cpo6cbeginE
	.align		8
        /*0018*/ 	.dword	_ZN39_INTERNAL_1d8d32a9_4_k_cu_37fe33cb_33904cuda3std3__45__cpo4cendE
	.align		8
        /*0020*/ 	.dword	_ZN39_INTERNAL_1d8d32a9_4_k_cu_37fe33cb_33904cuda3std3__441_GLOBAL__N__1d8d32a9_4_k_cu_37fe33cb_33906ignoreE
	.align		8
        /*0028*/ 	.dword	_ZN39_INTERNAL_1d8d32a9_4_k_cu_37fe33cb_33904cuda3std3__419piecewise_constructE
	.align		8
        /*0030*/ 	.dword	_ZN39_INTERNAL_1d8d32a9_4_k_cu_37fe33cb_33904cuda3std3__48in_placeE
	.align		8
        /*0038*/ 	.dword	_ZN39_INTERNAL_1d8d32a9_4_k_cu_37fe33cb_33904cuda3std6ranges3__45__cpo4swapE
	.align		8
        /*0040*/ 	.dword	_ZN39_INTERNAL_1d8d32a9_4_k_cu_37fe33cb_33904cuda3std6ranges3__45__cpo9iter_moveE
	.align		8
        /*0048*/ 	.dword	_ZN39_INTERNAL_1d8d32a9_4_k_cu_37fe33cb_33904cute7productE
	.align		8
        /*0050*/ 	.dword	_ZN39_INTERNAL_1d8d32a9_4_k_cu_37fe33cb_33904cute1_E


//--------------------- .text._ZN7cutlass6KernelINS_4gemm6kernel14RankKUniversalINS1_11threadblock13MmaMultistageINS1_9GemmShapeILi128ELi64ELi16EEENS_9transform11threadblock28PredicatedTileAccessIteratorINS_11MatrixShapeILi128ELi16EEEdNS_6layout11ColumnMajorELi1ENS8_31PitchLinearWarpStripedThreadMapINS_16PitchLinearShapeILi128ELi16EEELi256ENSG_ILi16ELi2EEELi1EEENS_5ArrayIdLi1ELb1EEELb0ENSD_9NoPermuteEEENS9_25RegularTileAccessIteratorISC_dNSD_43ColumnMajorTensorOpMultiplicandCongruous64bELi1ESJ_Li8EEELNS_4arch14CacheOperation4KindE0ENSA_INSB_ILi16ELi64EEEdNSD_8RowMajorELi0ENSF_INSG_ILi64ELi16EEELi256ESI_Li1EEESL_Lb0ESM_EENSO_ISU_dNSD_40RowMajorTensorOpMultiplicandCongruous64bELi0ESX_Li8EEELST_0EdSV_NS4_9MmaPolicyINS1_4warp11MmaTensorOpINS6_ILi32ELi32ELi16EEEdSP_dSZ_dSV_NS12_17MmaTensorOpPolicyINSR_3MmaINS6_ILi8ELi8ELi4EEELi32EdSV_dSE_dSV_NSR_13OpMultiplyAddEEENSB_ILi1ELi1EEEEELi1ELb0EbEENSB_ILi0ELi0EEES1D_Li1EEELi3ELNS1_23SharedMemoryClearOptionE0EbEENS_8epilogue11threadblock8EpilogueIS7_S1C_Li1ENS1I_27PredicatedTileIteratorBlas3INS1I_26OutputTileOptimalThreadMapINS1I_15OutputTileShapeILi64ELi8ELi4ELi1ELi1EEENS1M_ILi1ELi4ELi1ELi1ELi4EEELi256ELi1ELi64EEEdLNS_8BlasModeE1EEENS1H_4warp24FragmentIteratorTensorOpIS14_S17_dNSK_IdLi2ELb1EEESV_EENS1S_20TileIteratorTensorOpIS14_S17_dSV_EENS1I_18SharedLoadIteratorINS1P_18CompactedThreadMapEdLi8EEENS1H_6thread17LinearCombinationIdLi1EddLNS21_9ScaleType4KindE0ELNS_15FloatRoundStyleE2EdEENSB_ILi0ELi4EEELi1ELi1EEENS4_30GemmIdentityThreadblockSwizzleILi1EEELNS_8FillModeE1EEEEEvNT_6ParamsE --------------------------
	.section	.text._ZN7cutlass6KernelINS_4gemm6kernel14RankKUniversalINS1_11threadblock13MmaMultistageINS1_9GemmShapeILi128ELi64ELi16EEENS_9transform11threadblock28PredicatedTileAccessIteratorINS_11MatrixShapeILi128ELi16EEEdNS_6layout11ColumnMajorELi1ENS8_31PitchLinearWarpStripedThreadMapINS_16PitchLinearShapeILi128ELi16EEELi256ENSG_ILi16ELi2EEELi1EEENS_5ArrayIdLi1ELb1EEELb0ENSD_9NoPermuteEEENS9_25RegularTileAccessIteratorISC_dNSD_43ColumnMajorTensorOpMultiplicandCongruous64bELi1ESJ_Li8EEELNS_4arch14CacheOperation4KindE0ENSA_INSB_ILi16ELi64EEEdNSD_8RowMajorELi0ENSF_INSG_ILi64ELi16EEELi256ESI_Li1EEESL_Lb0ESM_EENSO_ISU_dNSD_40RowMajorTensorOpMultiplicandCongruous64bELi0ESX_Li8EEELST_0EdSV_NS4_9MmaPolicyINS1_4warp11MmaTensorOpINS6_ILi32ELi32ELi16EEEdSP_dSZ_dSV_NS12_17MmaTensorOpPolicyINSR_3MmaINS6_ILi8ELi8ELi4EEELi32EdSV_dSE_dSV_NSR_13OpMultiplyAddEEENSB_ILi1ELi1EEEEELi1ELb0EbEENSB_ILi0ELi0EEES1D_Li1EEELi3ELNS1_23SharedMemoryClearOptionE0EbEENS_8epilogue11threadblock8EpilogueIS7_S1C_Li1ENS1I_27PredicatedTileIteratorBlas3INS1I_26OutputTileOptimalThreadMapINS1I_15OutputTileShapeILi64ELi8ELi4ELi1ELi1EEENS1M_ILi1ELi4ELi1ELi1ELi4EEELi256ELi1ELi64EEEdLNS_8BlasModeE1EEENS1H_4warp24FragmentIteratorTensorOpIS14_S17_dNSK_IdLi2ELb1EEESV_EENS1S_20TileIteratorTensorOpIS14_S17_dSV_EENS1I_18SharedLoadIteratorINS1P_18CompactedThreadMapEdLi8EEENS1H_6thread17LinearCombinationIdLi1EddLNS21_9ScaleType4KindE0ELNS_15FloatRoundStyleE2EdEENSB_ILi0ELi4EEELi1ELi1EEENS4_30GemmIdentityThreadblockSwizzleILi1EEELNS_8FillModeE1EEEEEvNT_6ParamsE,"ax",@progbits
	.align	128
.text._ZN7cutlass6KernelINS_4gemm6kernel14RankKUniversalINS1_11threadblock13MmaMultistageINS1_9GemmShapeILi128ELi64ELi16EEENS_9transform11threadblock28PredicatedTileAccessIteratorINS_11MatrixShapeILi128ELi16EEEdNS_6layout11ColumnMajorELi1ENS8_31PitchLinearWarpStripedThreadMapINS_16PitchLinearShapeILi128ELi16EEELi256ENSG_ILi16ELi2EEELi1EEENS_5ArrayIdLi1ELb1EEELb0ENSD_9NoPermuteEEENS9_25RegularTileAccessIteratorISC_dNSD_43ColumnMajorTensorOpMultiplicandCongruous64bELi1ESJ_Li8EEELNS_4arch14CacheOperation4KindE0ENSA_INSB_ILi16ELi64EEEdNSD_8RowMajorELi0ENSF_INSG_ILi64ELi16EEELi256ESI_Li1EEESL_Lb0ESM_EENSO_ISU_dNSD_40RowMajorTensorOpMultiplicandCongruous64bELi0ESX_Li8EEELST_0EdSV_NS4_9MmaPolicyINS1_4warp11MmaTensorOpINS6_ILi32ELi32ELi16EEEdSP_dSZ_dSV_NS12_17MmaTensorOpPolicyINSR_3MmaINS6_ILi8ELi8ELi4EEELi32EdSV_dSE_dSV_NSR_13OpMultiplyAddEEENSB_ILi1ELi1EEEEELi1ELb0EbEENSB_ILi0ELi0EEES1D_Li1EEELi3ELNS1_23SharedMemoryClearOptionE0EbEENS_8epilogue11threadblock8EpilogueIS7_S1C_Li1ENS1I_27PredicatedTileIteratorBlas3INS1I_26OutputTileOptimalThreadMapINS1I_15OutputTileShapeILi64ELi8ELi4ELi1ELi1EEENS1M_ILi1ELi4ELi1ELi1ELi4EEELi256ELi1ELi64EEEdLNS_8BlasModeE1EEENS1H_4warp24FragmentIteratorTensorOpIS14_S17_dNSK_IdLi2ELb1EEESV_EENS1S_20TileIteratorTensorOpIS14_S17_dSV_EENS1I_18SharedLoadIteratorINS1P_18CompactedThreadMapEdLi8EEENS1H_6thread17LinearCombinationIdLi1EddLNS21_9ScaleType4KindE0ELNS_15FloatRoundStyleE2EdEENSB_ILi0ELi4EEELi1ELi1EEENS4_30GemmIdentityThreadblockSwizzleILi1EEELNS_8FillModeE1EEEEEvNT_6ParamsE:
        .type           _ZN7cutlass6KernelINS_4gemm6kernel14RankKUniversalINS1_11threadblock13MmaMultistageINS1_9GemmShapeILi128ELi64ELi16EEENS_9transform11threadblock28PredicatedTileAccessIteratorINS_11MatrixShapeILi128ELi16EEEdNS_6layout11ColumnMajorELi1ENS8_31PitchLinearWarpStripedThreadMapINS_16PitchLinearShapeILi128ELi16EEELi256ENSG_ILi16ELi2EEELi1EEENS_5ArrayIdLi1ELb1EEELb0ENSD_9NoPermuteEEENS9_25RegularTileAccessIteratorISC_dNSD_43ColumnMajorTensorOpMultiplicandCongruous64bELi1ESJ_Li8EEELNS_4arch14CacheOperation4KindE0ENSA_INSB_ILi16ELi64EEEdNSD_8RowMajorELi0ENSF_INSG_ILi64ELi16EEELi256ESI_Li1EEESL_Lb0ESM_EENSO_ISU_dNSD_40RowMajorTensorOpMultiplicandCongruous64bELi0ESX_Li8EEELST_0EdSV_NS4_9MmaPolicyINS1_4warp11MmaTensorOpINS6_ILi32ELi32ELi16EEEdSP_dSZ_dSV_NS12_17MmaTensorOpPolicyINSR_3MmaINS6_ILi8ELi8ELi4EEELi32EdSV_dSE_dSV_NSR_13OpMultiplyAddEEENSB_ILi1ELi1EEEEELi1ELb0EbEENSB_ILi0ELi0EEES1D_Li1EEELi3ELNS1_23SharedMemoryClearOptionE0EbEENS_8epilogue11threadblock8EpilogueIS7_S1C_Li1ENS1I_27PredicatedTileIteratorBlas3INS1I_26OutputTileOptimalThreadMapINS1I_15OutputTileShapeILi64ELi8ELi4ELi1ELi1EEENS1M_ILi1ELi4ELi1ELi1ELi4EEELi256ELi1ELi64EEEdLNS_8BlasModeE1EEENS1H_4warp24FragmentIteratorTensorOpIS14_S17_dNSK_IdLi2ELb1EEESV_EENS1S_20TileIteratorTensorOpIS14_S17_dSV_EENS1I_18SharedLoadIteratorINS1P_18CompactedThreadMapEdLi8EEENS1H_6thread17LinearCombinationIdLi1EddLNS21_9ScaleType4KindE0ELNS_15FloatRoundStyleE2EdEENSB_ILi0ELi4EEELi1ELi1EEENS4_30GemmIdentityThreadblockSwizzleILi1EEELNS_8FillModeE1EEEEEvNT_6ParamsE,@function
        .size           _ZN7cutlass6KernelINS_4gemm6kernel14RankKUniversalINS1_11threadblock13MmaMultistageINS1_9GemmShapeILi128ELi64ELi16EEENS_9transform11threadblock28PredicatedTileAccessIteratorINS_11MatrixShapeILi128ELi16EEEdNS_6layout11ColumnMajorELi1ENS8_31PitchLinearWarpStripedThreadMapINS_16PitchLinearShapeILi128ELi16EEELi256ENSG_ILi16ELi2EEELi1EEENS_5ArrayIdLi1ELb1EEELb0ENSD_9NoPermuteEEENS9_25RegularTileAccessIteratorISC_dNSD_43ColumnMajorTensorOpMultiplicandCongruous64bELi1ESJ_Li8EEELNS_4arch14CacheOperation4KindE0ENSA_INSB_ILi16ELi64EEEdNSD_8RowMajorELi0ENSF_INSG_ILi64ELi16EEELi256ESI_Li1EEESL_Lb0ESM_EENSO_ISU_dNSD_40RowMajorTensorOpMultiplicandCongruous64bELi0ESX_Li8EEELST_0EdSV_NS4_9MmaPolicyINS1_4warp11MmaTensorOpINS6_ILi32ELi32ELi16EEEdSP_dSZ_dSV_NS12_17MmaTensorOpPolicyINSR_3MmaINS6_ILi8ELi8ELi4EEELi32EdSV_dSE_dSV_NSR_13OpMultiplyAddEEENSB_ILi1ELi1EEEEELi1ELb0EbEENSB_ILi0ELi0EEES1D_Li1EEELi3ELNS1_23SharedMemoryClearOptionE0EbEENS_8epilogue11threadblock8EpilogueIS7_S1C_Li1ENS1I_27PredicatedTileIteratorBlas3INS1I_26OutputTileOptimalThreadMapINS1I_15OutputTileShapeILi64ELi8ELi4ELi1ELi1EEENS1M_ILi1ELi4ELi1ELi1ELi4EEELi256ELi1ELi64EEEdLNS_8BlasModeE1EEENS1H_4warp24FragmentIteratorTensorOpIS14_S17_dNSK_IdLi2ELb1EEESV_EENS1S_20TileIteratorTensorOpIS14_S17_dSV_EENS1I_18SharedLoadIteratorINS1P_18CompactedThreadMapEdLi8EEENS1H_6thread17LinearCombinationIdLi1EddLNS21_9ScaleType4KindE0ELNS_15FloatRoundStyleE2EdEENSB_ILi0ELi4EEELi1ELi1EEENS4_30GemmIdentityThreadblockSwizzleILi1EEELNS_8FillModeE1EEEEEvNT_6ParamsE,(.L_x_341 - _ZN7cutlass6KernelINS_4gemm6kernel14RankKUniversalINS1_11threadblock13MmaMultistageINS1_9GemmShapeILi128ELi64ELi16EEENS_9transform11threadblock28PredicatedTileAccessIteratorINS_11MatrixShapeILi128ELi16EEEdNS_6layout11ColumnMajorELi1ENS8_31PitchLinearWarpStripedThreadMapINS_16PitchLinearShapeILi128ELi16EEELi256ENSG_ILi16ELi2EEELi1EEENS_5ArrayIdLi1ELb1EEELb0ENSD_9NoPermuteEEENS9_25RegularTileAccessIteratorISC_dNSD_43ColumnMajorTensorOpMultiplicandCongruous64bELi1ESJ_Li8EEELNS_4arch14CacheOperation4KindE0ENSA_INSB_ILi16ELi64EEEdNSD_8RowMajorELi0ENSF_INSG_ILi64ELi16EEELi256ESI_Li1EEESL_Lb0ESM_EENSO_ISU_dNSD_40RowMajorTensorOpMultiplicandCongruous64bELi0ESX_Li8EEELST_0EdSV_NS4_9MmaPolicyINS1_4warp11MmaTensorOpINS6_ILi32ELi32ELi16EEEdSP_dSZ_dSV_NS12_17MmaTensorOpPolicyINSR_3MmaINS6_ILi8ELi8ELi4EEELi32EdSV_dSE_dSV_NSR_13OpMultiplyAddEEENSB_ILi1ELi1EEEEELi1ELb0EbEENSB_ILi0ELi0EEES1D_Li1EEELi3ELNS1_23SharedMemoryClearOptionE0EbEENS_8epilogue11threadblock8EpilogueIS7_S1C_Li1ENS1I_27PredicatedTileIteratorBlas3INS1I_26OutputTileOptimalThreadMapINS1I_15OutputTileShapeILi64ELi8ELi4ELi1ELi1EEENS1M_ILi1ELi4ELi1ELi1ELi4EEELi256ELi1ELi64EEEdLNS_8BlasModeE1EEENS1H_4warp24FragmentIteratorTensorOpIS14_S17_dNSK_IdLi2ELb1EEESV_EENS1S_20TileIteratorTensorOpIS14_S17_dSV_EENS1I_18SharedLoadIteratorINS1P_18CompactedThreadMapEdLi8EEENS1H_6thread17LinearCombinationIdLi1EddLNS21_9ScaleType4KindE0ELNS_15FloatRoundStyleE2EdEENSB_ILi0ELi4EEELi1ELi1EEENS4_30GemmIdentityThreadblockSwizzleILi1EEELNS_8FillModeE1EEEEEvNT_6ParamsE)
        .other          _ZN7cutlass6KernelINS_4gemm6kernel14RankKUniversalINS1_11threadblock13MmaMultistageINS1_9GemmShapeILi128ELi64ELi16EEENS_9transform11threadblock28PredicatedTileAccessIteratorINS_11MatrixShapeILi128ELi16EEEdNS_6layout11ColumnMajorELi1ENS8_31PitchLinearWarpStripedThreadMapINS_16PitchLinearShapeILi128ELi16EEELi256ENSG_ILi16ELi2EEELi1EEENS_5ArrayIdLi1ELb1EEELb0ENSD_9NoPermuteEEENS9_25RegularTileAccessIteratorISC_dNSD_43ColumnMajorTensorOpMultiplicandCongruous64bELi1ESJ_Li8EEELNS_4arch14CacheOperation4KindE0ENSA_INSB_ILi16ELi64EEEdNSD_8RowMajorELi0ENSF_INSG_ILi64ELi16EEELi256ESI_Li1EEESL_Lb0ESM_EENSO_ISU_dNSD_40RowMajorTensorOpMultiplicandCongruous64bELi0ESX_Li8EEELST_0EdSV_NS4_9MmaPolicyINS1_4warp11MmaTensorOpINS6_ILi32ELi32ELi16EEEdSP_dSZ_dSV_NS12_17MmaTensorOpPolicyINSR_3MmaINS6_ILi8ELi8ELi4EEELi32EdSV_dSE_dSV_NSR_13OpMultiplyAddEEENSB_ILi1ELi1EEEEELi1ELb0EbEENSB_ILi0ELi0EEES1D_Li1EEELi3ELNS1_23SharedMemoryClearOptionE0EbEENS_8epilogue11threadblock8EpilogueIS7_S1C_Li1ENS1I_27PredicatedTileIteratorBlas3INS1I_26OutputTileOptimalThreadMapINS1I_15OutputTileShapeILi64ELi8ELi4ELi1ELi1EEENS1M_ILi1ELi4ELi1ELi1ELi4EEELi256ELi1ELi64EEEdLNS_8BlasModeE1EEENS1H_4warp24FragmentIteratorTensorOpIS14_S17_dNSK_IdLi2ELb1EEESV_EENS1S_20TileIteratorTensorOpIS14_S17_dSV_EENS1I_18SharedLoadIteratorINS1P_18CompactedThreadMapEdLi8EEENS1H_6thread17LinearCombinationIdLi1EddLNS21_9ScaleType4KindE0ELNS_15FloatRoundStyleE2EdEENSB_ILi0ELi4EEELi1ELi1EEENS4_30GemmIdentityThreadblockSwizzleILi1EEELNS_8FillModeE1EEEEEvNT_6ParamsE,@"STO_CUDA_ENTRY STV_DEFAULT"
_ZN7cutlass6KernelINS_4gemm6kernel14RankKUniversalINS1_11threadblock13MmaMultistageINS1_9GemmShapeILi128ELi64ELi16EEENS_9transform11threadblock28PredicatedTileAccessIteratorINS_11MatrixShapeILi128ELi16EEEdNS_6layout11ColumnMajorELi1ENS8_31PitchLinearWarpStripedThreadMapINS_16PitchLinearShapeILi128ELi16EEELi256ENSG_ILi16ELi2EEELi1EEENS_5ArrayIdLi1ELb1EEELb0ENSD_9NoPermuteEEENS9_25RegularTileAccessIteratorISC_dNSD_43ColumnMajorTensorOpMultiplicandCongruous64bELi1ESJ_Li8EEELNS_4arch14CacheOperation4KindE0ENSA_INSB_ILi16ELi64EEEdNSD_8RowMajorELi0ENSF_INSG_ILi64ELi16EEELi256ESI_Li1EEESL_Lb0ESM_EENSO_ISU_dNSD_40RowMajorTensorOpMultiplicandCongruous64bELi0ESX_Li8EEELST_0EdSV_NS4_9MmaPolicyINS1_4warp11MmaTensorOpINS6_ILi32ELi32ELi16EEEdSP_dSZ_dSV_NS12_17MmaTensorOpPolicyINSR_3MmaINS6_ILi8ELi8ELi4EEELi32EdSV_dSE_dSV_NSR_13OpMultiplyAddEEENSB_ILi1ELi1EEEEELi1ELb0EbEENSB_ILi0ELi0EEES1D_Li1EEELi3ELNS1_23SharedMemoryClearOptionE0EbEENS_8epilogue11threadblock8EpilogueIS7_S1C_Li1ENS1I_27PredicatedTileIteratorBlas3INS1I_26OutputTileOptimalThreadMapINS1I_15OutputTileShapeILi64ELi8ELi4ELi1ELi1EEENS1M_ILi1ELi4ELi1ELi1ELi4EEELi256ELi1ELi64EEEdLNS_8BlasModeE1EEENS1H_4warp24FragmentIteratorTensorOpIS14_S17_dNSK_IdLi2ELb1EEESV_EENS1S_20TileIteratorTensorOpIS14_S17_dSV_EENS1I_18SharedLoadIteratorINS1P_18CompactedThreadMapEdLi8EEENS1H_6thread17LinearCombinationIdLi1EddLNS21_9ScaleType4KindE0ELNS_15FloatRoundStyleE2EdEENSB_ILi0ELi4EEELi1ELi1EEENS4_30GemmIdentityThreadblockSwizzleILi1EEELNS_8FillModeE1EEEEEvNT_6ParamsE:
[----:B------:R-:W-:Y:S08]  /*0000*/  LDC R1, c[0x0][0x37c] ;  /* 0x0000df00ff017b82 */ /* 0x000ff00000000800 */
[----:B------:R-:W1:Y:S01]  /*0010*/  LDC.64 R8, c[0x0][0x468] ;  /* 0x00011a00ff087b82 */ /* 0x000e620000000a00 */
[----:B------:R-:W2:Y:S01]  /*0020*/  S2R R4, SR_CTAID.Y ;  /* 0x0000000000047919 */ /* 0x000ea20000002600 */
[----:B------:R-:W3:Y:S01]  /*0030*/  LDCU.U8 UR6, c[0x0][0x4e8] ;  /* 0x00009d00ff0677ac */ /* 0x000ee20008000000 */
[----:B------:R-:W-:Y:S01]  /*0040*/  IMAD.MOV.U32 R2, RZ, RZ, -0x1 ;  /* 0xffffffffff027424 */ /* 0x000fe200078e00ff */
[----:B------:R-:W4:Y:S01]  /*0050*/  S2R R0, SR_CTAID.X ;  /* 0x0000000000007919 */ /* 0x000f220000002500 */
[----:B------:R-:W4:Y:S03]  /*0060*/  LDCU UR5, c[0x0][0x38c] ;  /* 0x00007180ff0577ac */ /* 0x000f260008000800 */
[----:B------:R-:W3:Y:S01]  /*0070*/  LDC.64 R6, c[0x0][0x460] ;  /* 0x00011800ff067b82 */ /* 0x000ee20000000a00 */
[----:B------:R-:W4:Y:S07]  /*0080*/  LDCU UR4, c[0x0][0x390] ;  /* 0x00007200ff0477ac */ /* 0x000f2e0008000800 */
[----:B------:R-:W2:Y:S01]  /*0090*/  LDC R3, c[0x0][0x398] ;  /* 0x0000e600ff037b82 */ /* 0x000ea20000000800 */
[----:B-1----:R-:W-:-:S06]  /*00a0*/  DSETP.NEU.AND P0, PT, R8, 1, PT ;  /* 0x3ff000000800742a */ /* 0x002fcc0003f0d000 */
[----:B---3--:R-:W-:-:S06]  /*00b0*/  DSETP.EQ.AND P0, PT, R6, RZ, !P0 ;  /* 0x000000ff0600722a */ /* 0x008fcc0004702000 */
[----:B------:R-:W-:Y:S02]  /*00c0*/  ISETP.NE.AND P0, PT, RZ, UR6, P0 ;  /* 0x00000006ff007c0c */ /* 0x000fe40008705270 */
[-C--:B--2---:R-:W-:Y:S02]  /*00d0*/  SHF.L.U32 R5, R2, R3.reuse, RZ ;  /* 0x0000000302057219 */ /* 0x084fe400000006ff */
[----:B------:R-:W-:Y:S02]  /*00e0*/  SHF.L.U32 R4, R4, R3, RZ ;  /* 0x0000000304047219 */ /* 0x000fe400000006ff */
[----:B----4-:R-:W-:Y:S02]  /*00f0*/  LOP3.LUT R5, R0, R5, RZ, 0x30, !PT ;  /* 0x0000000500057212 */ /* 0x010fe400078e30ff */
[----:B------:R-:W-:-:S03]  /*0100*/  SHF.R.U32.HI R26, RZ, R3, R0 ;  /* 0x00000003ff1a7219 */ /* 0x000fc60000011600 */
[----:B------:R-:W-:Y:S01]  /*0110*/  IMAD.IADD R4, R4, 0x1, R5 ;  /* 0x0000000104047824 */ /* 0x000fe200078e0205 */
[----:B------:R-:W-:-:S04]  /*0120*/  ISETP.GE.OR P0, PT, R26, UR5, P0 ;  /* 0x000000051a007c0c */ /* 0x000fc80008706670 */
[----:B------:R-:W-:-:S13]  /*0130*/  ISETP.GE.OR P0, PT, R4, UR4, P0 ;  /* 0x0000000404007c0c */ /* 0x000fda0008706670 */
[----:B------:R-:W-:Y:S05]  /*0140*/  @P0 EXIT ;  /* 0x000000000000094d */ /* 0x000fea0003800000 */
[----:B------:R-:W-:Y:S01]  /*0150*/  IMAD.SHL.U32 R24, R4, 0x40, RZ ;  /* 0x0000004004187824 */ /* 0x000fe200078e00ff */
[----:B------:R-:W-:-:S04]  /*0160*/  LEA R3, R26, 0x80, 0x7 ;  /* 0x000000801a037811 */ /* 0x000fc800078e38ff */
[----:B------:R-:W-:-:S13]  /*0170*/  ISETP.GT.AND P0, PT, R3, R24, PT ;  /* 0x000000180300720c */ /* 0x000fda0003f04270 */
[----:B------:R-:W-:Y:S05]  /*0180*/  @!P0 EXIT ;  /* 0x000000000000894d */ /* 0x000fea0003800000 */
[----:B------:R-:W1:Y:S01]  /*0190*/  LDCU UR9, c[0x0][0x490] ;  /* 0x00009200ff0977ac */ /* 0x000e620008000800 */
[----:B------:R-:W2:Y:S01]  /*01a0*/  S2R R0, SR_CTAID.Z ;  /* 0x0000000000007919 */ /* 0x000ea20000002700 */
[----:B------:R-:W3:Y:S01]  /*01b0*/  LDCU UR8, c[0x0][0x388] ;  /* 0x00007100ff0877ac */ /* 0x000ee20008000800 */
[----:B------:R-:W4:Y:S01]  /*01c0*/  LDCU.64 UR6, c[0x0][0x4a0] ;  /* 0x00009400ff0677ac */ /* 0x000f220008000a00 */
[----:B------:R-:W4:Y:S01]  /*01d0*/  LDCU.64 UR4, c[0x0][0x4a8] ;  /* 0x00009500ff0477ac */ /* 0x000f220008000a00 */
[----:B------:R-:W2:Y:S01]  /*01e0*/  LDCU.64 UR14, c[0x0][0x358] ;  /* 0x00006b00ff0e77ac */ /* 0x000ea20008000a00 */
[----:B-1----:R-:W-:Y:S01]  /*01f0*/  UISETP.GT.U32.AND UP0, UPT, UR9, 0x1, UPT ;  /* 0x000000010900788c */ /* 0x002fe2000bf04070 */
[----:B---3--:R-:W-:Y:S02]  /*0200*/  MOV R22, UR8 ;  /* 0x0000000800167c02 */ /* 0x008fe40008000f00 */
[----:B----4-:R-:W-:Y:S01]  /*0210*/  MOV R2, UR6 ;  /* 0x0000000600027c02 */ /* 0x010fe20008000f00 */
[----:B------:R-:W-:Y:S01]  /*0220*/  IMAD.U32 R3, RZ, RZ, UR7 ;  /* 0x00000007ff037e24 */ /* 0x000fe2000f8e00ff */
[----:B------:R-:W-:Y:S01]  /*0230*/  MOV R4, UR4 ;  /* 0x0000000400047c02 */ /* 0x000fe20008000f00 */
[----:B------:R-:W-:-:S03]  /*0240*/  IMAD.U32 R5, RZ, RZ, UR5 ;  /* 0x00000005ff057e24 */ /* 0x000fc6000f8e00ff */
[----:B------:R-:W-:Y:S05]  /*0250*/  BRA.U UP0, `(.L_x_0) ;  /* 0x0000000100207547 */ /* 0x000fea000b800000 */
[----:B------:R-:W1:Y:S01]  /*0260*/  LDC R6, c[0x0][0x394] ;  /* 0x0000e500ff067b82 */ /* 0x000e620000000800 */
[----:B--2---:R-:W-:-:S07]  /*0270*/  IADD3 R7, PT, PT, R0, 0x1, RZ ;  /* 0x0000000100077810 */ /* 0x004fce0007ffe0ff */
[----:B------:R-:W2:Y:S01]  /*0280*/  LDC R22, c[0x0][0x498] ;  /* 0x00012600ff167b82 */ /* 0x000ea20000000800 */
[----:B-1----:R-:W-:Y:S01]  /*0290*/  ISETP.GE.AND P0, PT, R7, R6, PT ;  /* 0x000000060700720c */ /* 0x002fe20003f06270 */
[----:B--2---:R-:W-:-:S05]  /*02a0*/  IMAD R9, R0, R22, RZ ;  /* 0x0000001600097224 */ /* 0x004fca00078e02ff */
[----:B------:R-:W-:-:S07]  /*02b0*/  IADD3 R22, PT, PT, R9, R22, RZ ;  /* 0x0000001609167210 */ /* 0x000fce0007ffe0ff */
[----:B------:R-:W1:Y:S01]  /*02c0*/  @P0 LDC R22, c[0x0][0x388] ;  /* 0x0000e200ff160b82 */ /* 0x000e620000000800 */
[----:B------:R-:W-:Y:S05]  /*02d0*/  BRA `(.L_x_1) ;  /* 0x0000000000607947 */ /* 0x000fea0003800000 */
.L_x_0:
[----:B------:R-:W-:Y:S01]  /*02e0*/  UISETP.NE.AND UP0, UPT, UR9, 0x3, UPT ;  /* 0x000000030900788c */ /* 0x000fe2000bf05270 */
[----:B------:R-:W-:-:S08]  /*02f0*/  MOV R9, RZ ;  /* 0x000000ff00097202 */ /* 0x000fd00000000f00 */
[----:B------:R-:W-:Y:S05]  /*0300*/  BRA.U !UP0, `(.L_x_2) ;  /* 0x00000001083c7547 */ /* 0x000fea000b800000 */
[----:B------:R-:W-:-:S09]  /*0310*/  UISETP.NE.AND UP0, UPT, UR9, 0x2, UPT ;  /* 0x000000020900788c */ /* 0x000fd2000bf05270 */
[----:B------:R-:W-:Y:S05]  /*0320*/  BRA.U UP0, `(.L_x_1) ;  /* 0x00000001004c7547 */ /* 0x000fea000b800000 */
[----:B------:R-:W2:Y:S08]  /*0330*/  LDC.64 R10, c[0x0][0x4c0] ;  /* 0x00013000ff0a7b82 */ /* 0x000eb00000000a00 */
[----:B------:R-:W1:Y:S08]  /*0340*/  LDC.64 R2, c[0x0][0x4c8] ;  /* 0x00013200ff027b82 */ /* 0x000e700000000a00 */
[----:B------:R-:W3:Y:S08]  /*0350*/  LDC.64 R6, c[0x0][0x4a0] ;  /* 0x00012800ff067b82 */ /* 0x000ef00000000a00 */
[----:B------:R-:W4:Y:S01]  /*0360*/  LDC.64 R4, c[0x0][0x4a8] ;  /* 0x00012a00ff047b82 */ /* 0x000f220000000a00 */
[----:B--2---:R-:W-:-:S04]  /*0370*/  IMAD.WIDE.U32 R14, R0, R10, RZ ;  /* 0x0000000a000e7225 */ /* 0x004fc800078e00ff */
[C---:B------:R-:W-:Y:S02]  /*0380*/  IMAD R11, R0.reuse, R11, R15 ;  /* 0x0000000b000b7224 */ /* 0x040fe400078e020f */
[----:B-1----:R-:W-:-:S04]  /*0390*/  IMAD.WIDE.U32 R12, R0, R2, RZ ;  /* 0x00000002000c7225 */ /* 0x002fc800078e00ff */
[----:B------:R-:W-:Y:S01]  /*03a0*/  IMAD R0, R0, R3, R13 ;  /* 0x0000000300007224 */ /* 0x000fe200078e020d */
[----:B---3--:R-:W-:-:S04]  /*03b0*/  LEA R2, P1, R14, R6, 0x3 ;  /* 0x000000060e027211 */ /* 0x008fc800078218ff */
[----:B------:R-:W-:Y:S02]  /*03c0*/  LEA.HI.X R3, R14, R7, R11, 0x3, P1 ;  /* 0x000000070e037211 */ /* 0x000fe400008f1c0b */
[----:B----4-:R-:W-:-:S04]  /*03d0*/  LEA R4, P0, R12, R4, 0x3 ;  /* 0x000000040c047211 */ /* 0x010fc800078018ff */
[----:B------:R-:W-:Y:S01]  /*03e0*/  LEA.HI.X R5, R12, R5, R0, 0x3, P0 ;  /* 0x000000050c057211 */ /* 0x000fe200000f1c00 */
[----:B------:R-:W-:Y:S08]  /*03f0*/  BRA `(.L_x_1) ;  /* 0x0000000000187947 */ /* 0x000ff00003800000 */
.L_x_2:
[----:B------:R-:W2:Y:S08]  /*0400*/  LDC.64 R2, c[0x0][0x4a0] ;  /* 0x00012800ff027b82 */ /* 0x000eb00000000a00 */
[----:B------:R-:W1:Y:S01]  /*0410*/  LDC.64 R4, c[0x0][0x4a8] ;  /* 0x00012a00ff047b82 */ /* 0x000e620000000a00 */
[----:B--2---:R-:W-:-:S06]  /*0420*/  IMAD.WIDE.U32 R2, R0, 0x8, R2 ;  /* 0x0000000800027825 */ /* 0x004fcc00078e0002 */
[----:B------:R-:W4:Y:S01]  /*0430*/  LDG.E.64 R2, desc[UR14][R2.64] ;  /* 0x0000000e02027981 */ /* 0x000f22000c1e1b00 */
[----:B-1----:R-:W-:-:S06]  /*0440*/  IMAD.WIDE.U32 R4, R0, 0x8, R4 ;  /* 0x0000000800047825 */ /* 0x002fcc00078e0004 */
[----:B------:R-:W4:Y:S02]  /*0450*/  LDG.E.64 R4, desc[UR14][R4.64] ;  /* 0x0000000e04047981 */ /* 0x000f24000c1e1b00 */
.L_x_1:
[----:B------:R-:W3:Y:S01]  /*0460*/  S2R R84, SR_TID.X ;  /* 0x0000000000547919 */ /* 0x000ee20000002100 */
[----:B-12---:R-:W-:Y:S01]  /*0470*/  IMAD.IADD R0, R22, 0x1, -R9 ;  /* 0x0000000116007824 */ /* 0x006fe200078e0a09 */
[----:B------:R-:W1:Y:S01]  /*0480*/  LDCU.128 UR8, c[0x0][0x3b0] ;  /* 0x00007600ff0877ac */ /* 0x000e620008000c00 */
[----:B------:R-:W-:Y:S02]  /*0490*/  CS2R R54, SRZ ;  /* 0x0000000000367805 */ /* 0x000fe4000001ff00 */
[----:B------:R-:W-:Y:S01]  /*04a0*/  CS2R R52, SRZ ;  /* 0x0000000000347805 */ /* 0x000fe2000001ff00 */
[C---:B------:R-:W-:Y:S01]  /*04b0*/  VIADD R7, R0.reuse, 0x1e ;  /* 0x0000001e00077836 */ /* 0x040fe20000000000 */
[----:B------:R-:W2:Y:S01]  /*04c0*/  LDCU.128 UR4, c[0x0][0x3d0] ;  /* 0x00007a00ff0477ac */ /* 0x000ea20008000c00 */
[----:B------:R-:W-:Y:S01]  /*04d0*/  VIADD R105, R0, 0xf ;  /* 0x0000000f00697836 */ /* 0x000fe20000000000 */
[----:B------:R-:W-:Y:S02]  /*04e0*/  CS2R R50, SRZ ;  /* 0x0000000000327805 */ /* 0x000fe4000001ff00 */
[----:B------:R-:W-:-:S02]  /*04f0*/  CS2R R48, SRZ ;  /* 0x0000000000307805 */ /* 0x000fc4000001ff00 */
[----:B------:R-:W-:Y:S01]  /*0500*/  ISETP.GE.U32.AND P0, PT, R7, 0x1f, PT ;  /* 0x0000001f0700780c */ /* 0x000fe20003f06070 */
[----:B------:R-:W-:Y:S01]  /*0510*/  VIADD R7, R0, 0xffffffff ;  /* 0xffffffff00077836 */ /* 0x000fe20000000000 */
[----:B------:R-:W3:Y:S01]  /*0520*/  LDCU.64 UR12, c[0x0][0x380] ;  /* 0x00007000ff0c77ac */ /* 0x000ee20008000a00 */
[----:B------:R-:W-:Y:S02]  /*0530*/  SHF.R.S32.HI R10, RZ, 0x1f, R105 ;  /* 0x0000001fff0a7819 */ /* 0x000fe40000011469 */
[----:B------:R-:W-:Y:S02]  /*0540*/  CS2R R58, SRZ ;  /* 0x00000000003a7805 */ /* 0x000fe4000001ff00 */
[----:B------:R-:W-:Y:S02]  /*0550*/  ISETP.GE.AND P1, PT, R105, 0x10, PT ;  /* 0x000000106900780c */ /* 0x000fe40003f26270 */
[----:B------:R-:W-:Y:S02]  /*0560*/  CS2R R56, SRZ ;  /* 0x0000000000387805 */ /* 0x000fe4000001ff00 */
[----:B------:R-:W-:-:S02]  /*0570*/  ISETP.GE.U32.AND P2, PT, R7, 0x10, PT ;  /* 0x000000100700780c */ /* 0x000fc40003f46070 */
[----:B------:R-:W-:Y:S02]  /*0580*/  CS2R R46, SRZ ;  /* 0x00000000002e7805 */ /* 0x000fe4000001ff00 */
[----:B------:R-:W-:Y:S01]  /*0590*/  LEA.HI R105, R10, R105, RZ, 0x4 ;  /* 0x000000690a697211 */ /* 0x000fe200078f20ff */
[----:B-1----:R-:W-:Y:S01]  /*05a0*/  UIADD3 UR8, UP1, UPT, UR8, -UR10, URZ ;  /* 0x8000000a08087290 */ /* 0x002fe2000ff3e0ff */
[----:B------:R-:W-:Y:S02]  /*05b0*/  CS2R R44, SRZ ;  /* 0x00000000002c7805 */ /* 0x000fe4000001ff00 */
[----:B------:R-:W-:Y:S02]  /*05c0*/  CS2R R62, SRZ ;  /* 0x00000000003e7805 */ /* 0x000fe4000001ff00 */
[----:B------:R-:W-:Y:S01]  /*05d0*/  CS2R R60, SRZ ;  /* 0x00000000003c7805 */ /* 0x000fe2000001ff00 */
[----:B--2---:R-:W-:Y:S01]  /*05e0*/  UIADD3 UR10, UP0, UPT, UR4, -UR6, URZ ;  /* 0x80000006040a7290 */ /* 0x004fe2000ff1e0ff */
[----:B------:R-:W-:Y:S01]  /*05f0*/  CS2R R42, SRZ ;  /* 0x00000000002a7805 */ /* 0x000fe2000001ff00 */
[----:B------:R-:W-:Y:S01]  /*0600*/  UIADD3.X UR9, UPT, UPT, UR9, ~UR11, URZ, UP1, !UPT ;  /* 0x8000000b09097290 */ /* 0x000fe20008ffe4ff */
[----:B------:R-:W-:Y:S01]  /*0610*/  CS2R R40, SRZ ;  /* 0x0000000000287805 */ /* 0x000fe2000001ff00 */
[----:B------:R-:W-:Y:S01]  /*0620*/  UIADD3.X UR11, UPT, UPT, UR5, ~UR7, URZ, UP0, !UPT ;  /* 0x80000007050b7290 */ /* 0x000fe200087fe4ff */
[----:B------:R-:W-:Y:S01]  /*0630*/  CS2R R30, SRZ ;  /* 0x00000000001e7805 */ /* 0x000fe2000001ff00 */
[----:B------:R-:W1:Y:S01]  /*0640*/  LDCU.64 UR6, c[0x0][0x3a0] ;  /* 0x00007400ff0677ac */ /* 0x000e620008000a00 */
[----:B------:R-:W-:-:S02]  /*0650*/  CS2R R28, SRZ ;  /* 0x00000000001c7805 */ /* 0x000fc4000001ff00 */
[--C-:B---3--:R-:W-:Y:S02]  /*0660*/  SHF.R.U32.HI R11, RZ, 0x5, R84.reuse ;  /* 0x00000005ff0b7819 */ /* 0x108fe40000011654 */
[----:B------:R-:W-:Y:S02]  /*0670*/  CS2R R66, SRZ ;  /* 0x0000000000427805 */ /* 0x000fe4000001ff00 */
[----:B------:R-:W-:Y:S01]  /*0680*/  SHF.R.U32.HI R88, RZ, 0x4, R84 ;  /* 0x00000004ff587819 */ /* 0x000fe20000011654 */
[----:B------:R-:W2:Y:S01]  /*0690*/  LDCU.64 UR4, c[0x0][0x3c0] ;  /* 0x00007800ff0477ac */ /* 0x000ea20008000a00 */
[----:B------:R-:W-:Y:S01]  /*06a0*/  LOP3.LUT R7, R84, 0xf, RZ, 0xc0, !PT ;  /* 0x0000000f54077812 */ /* 0x000fe200078ec0ff */
[----:B------:R3:W1:Y:S01]  /*06b0*/  SHFL.IDX PT, R6, R11, RZ, 0x1f ;  /* 0x00001fff0b067589 */ /* 0x00066200000e0000 */
[----:B------:R-:W-:Y:S02]  /*06c0*/  LOP3.LUT R8, R88, 0x1, RZ, 0xc0, !PT ;  /* 0x0000000158087812 */ /* 0x000fe400078ec0ff */
[----:B------:R-:W-:-:S02]  /*06d0*/  CS2R R64, SRZ ;  /* 0x0000000000407805 */ /* 0x000fc4000001ff00 */
[--C-:B------:R-:W-:Y:S01]  /*06e0*/  SHF.R.U32.HI R87, RZ, 0x1, R84.reuse ;  /* 0x00000001ff577819 */ /* 0x100fe20000011654 */
[--C-:B------:R-:W-:Y:S01]  /*06f0*/  IMAD R26, R26, 0x80, R7.reuse ;  /* 0x000000801a1a7824 */ /* 0x100fe200078e0207 */
[----:B------:R-:W-:Y:S01]  /*0700*/  SHF.R.U32.HI R85, RZ, 0x3, R84 ;  /* 0x00000003ff557819 */ /* 0x000fe20000011654 */
[----:B------:R-:W-:Y:S01]  /*0710*/  IMAD R8, R11, 0x2, R8 ;  /* 0x000000020b087824 */ /* 0x000fe200078e0208 */
[----:B------:R-:W-:Y:S01]  /*0720*/  LOP3.LUT R87, R87, 0x3, RZ, 0xc0, !PT ;  /* 0x0000000357577812 */ /* 0x000fe200078ec0ff */
[----:B------:R-:W-:Y:S01]  /*0730*/  VIADD R10, R26, 0x20 ;  /* 0x000000201a0a7836 */ /* 0x000fe20000000000 */
[----:B------:R-:W-:Y:S01]  /*0740*/  SHF.R.S32.HI R27, RZ, 0x1f, R26 ;  /* 0x0000001fff1b7819 */ /* 0x000fe2000001141a */
[--C-:B------:R-:W-:Y:S01]  /*0750*/  IMAD.IADD R24, R24, 0x1, R7.reuse ;  /* 0x0000000118187824 */ /* 0x100fe200078e0207 */
[----:B------:R-:W-:Y:S01]  /*0760*/  SHF.R.U32.HI R7, RZ, 0x3, R7 ;  /* 0x00000003ff077819 */ /* 0x000fe20000011607 */
[----:B------:R-:W-:Y:S01]  /*0770*/  IMAD.IADD R21, R8, 0x1, R9 ;  /* 0x0000000108157824 */ /* 0x000fe200078e0209 */
[----:B------:R-:W-:Y:S01]  /*0780*/  ISETP.GE.AND P6, PT, R10, UR12, PT ;  /* 0x0000000c0a007c0c */ /* 0x000fe2000bfc6270 */
[----:B------:R-:W-:Y:S01]  /*0790*/  VIADD R10, R26, 0x40 ;  /* 0x000000401a0a7836 */ /* 0x000fe20000000000 */
[----:B------:R-:W-:Y:S01]  /*07a0*/  SHF.R.S32.HI R25, RZ, 0x1f, R24 ;  /* 0x0000001fff197819 */ /* 0x000fe20000011418 */
[----:B------:R-:W-:Y:S01]  /*07b0*/  VIADD R13, R24, 0x20 ;  /* 0x00000020180d7836 */ /* 0x000fe20000000000 */
[----:B------:R-:W-:-:S02]  /*07c0*/  SEL R18, RZ, 0x4, P6 ;  /* 0x00000004ff127807 */ /* 0x000fc40003000000 */
[----:B------:R-:W-:Y:S02]  /*07d0*/  CS2R R38, SRZ ;  /* 0x0000000000267805 */ /* 0x000fe4000001ff00 */
[----:B------:R-:W-:Y:S02]  /*07e0*/  SHF.R.S32.HI R12, RZ, 0x1f, R21 ;  /* 0x0000001fff0c7819 */ /* 0x000fe40000011415 */
[----:B------:R-:W-:Y:S02]  /*07f0*/  CS2R R36, SRZ ;  /* 0x0000000000247805 */ /* 0x000fe4000001ff00 */
[----:B------:R-:W-:Y:S02]  /*0800*/  LOP3.LUT R85, R85, 0x4, RZ, 0xc0, !PT ;  /* 0x0000000455557812 */ /* 0x000fe400078ec0ff */
[----:B------:R-:W-:Y:S02]  /*0810*/  CS2R R34, SRZ ;  /* 0x0000000000227805 */ /* 0x000fe4000001ff00 */
[----:B---3--:R-:W-:-:S02]  /*0820*/  SHF.R.S32.HI R11, RZ, 0x1f, R0 ;  /* 0x0000001fff0b7819 */ /* 0x008fc40000011400 */
[----:B------:R-:W-:Y:S02]  /*0830*/  CS2R R32, SRZ ;  /* 0x0000000000207805 */ /* 0x000fe4000001ff00 */
[----:B-1----:R-:W-:Y:S01]  /*0840*/  R2UR UR16, R6 ;  /* 0x00000000061072ca */ /* 0x002fe200000e0000 */
[----:B------:R-:W-:Y:S01]  /*0850*/  VIADD R6, R26, 0x10 ;  /* 0x000000101a067836 */ /* 0x000fe20000000000 */
[----:B------:R-:W-:Y:S02]  /*0860*/  LEA.HI R11, R11, R0, RZ, 0x4 ;  /* 0x000000000b0b7211 */ /* 0x000fe400078f20ff */
[----:B------:R-:W-:Y:S02]  /*0870*/  LEA.HI.SX32 R105, R105, 0xfffffffe, 0x1c ;  /* 0xfffffffe69697811 */ /* 0x000fe400078fe2ff */
[----:B------:R-:W-:Y:S01]  /*0880*/  LOP3.LUT R11, R11, 0xfffffff0, RZ, 0xc0, !PT ;  /* 0xfffffff00b0b7812 */ /* 0x000fe200078ec0ff */
[----:B------:R-:W-:Y:S01]  /*0890*/  BAR.SYNC.DEFER_BLOCKING 0x0 ;  /* 0x0000000000007b1d */ /* 0x000fe20000010000 */
[----:B------:R-:W-:-:S03]  /*08a0*/  ISETP.GE.AND P4, PT, R6, UR12, PT ;  /* 0x0000000c06007c0c */ /* 0x000fc6000bf86270 */
[----:B------:R-:W-:Y:S01]  /*08b0*/  IMAD.IADD R11, R0, 0x1, -R11 ;  /* 0x00000001000b7824 */ /* 0x000fe200078e0a0b */
[----:B------:R-:W-:Y:S01]  /*08c0*/  SEL R19, RZ, 0x2, P4 ;  /* 0x00000002ff137807 */ /* 0x000fe20002000000 */
[----:B------:R-:W-:Y:S01]  /*08d0*/  VIADD R0, R26, 0x30 ;  /* 0x000000301a007836 */ /* 0x000fe20000000000 */
[----:B------:R-:W-:Y:S02]  /*08e0*/  USHF.R.S32.HI UR18, URZ, 0x1f, UR16 ;  /* 0x0000001fff127899 */ /* 0x000fe40008011410 */
[C---:B------:R-:W-:Y:S02]  /*08f0*/  ISETP.NE.AND P5, PT, R11.reuse, RZ, PT ;  /* 0x000000ff0b00720c */ /* 0x040fe40003fa5270 */
[----:B------:R-:W-:Y:S01]  /*0900*/  ISETP.GE.AND P3, PT, R0, UR12, PT ;  /* 0x0000000c00007c0c */ /* 0x000fe2000bf66270 */
[----:B------:R-:W-:Y:S01]  /*0910*/  VIADD R0, R26, 0x50 ;  /* 0x000000501a007836 */ /* 0x000fe20000000000 */
[----:B------:R-:W-:Y:S01]  /*0920*/  SEL R6, R11, 0x10, P5 ;  /* 0x000000100b067807 */ /* 0x000fe20002800000 */
[----:B------:R-:W-:Y:S01]  /*0930*/  VIADD R11, R24, 0x30 ;  /* 0x00000030180b7836 */ /* 0x000fe20000000000 */
[----:B------:R-:W-:Y:S01]  /*0940*/  ISETP.GE.AND P5, PT, R10, UR12, PT ;  /* 0x0000000c0a007c0c */ /* 0x000fe2000bfa6270 */
[----:B------:R-:W-:Y:S01]  /*0950*/  VIADD R10, R26, 0x70 ;  /* 0x000000701a0a7836 */ /* 0x000fe20000000000 */
[----:B------:R-:W-:Y:S01]  /*0960*/  ISETP.GE.AND P4, PT, R0, UR12, PT ;  /* 0x0000000c00007c0c */ /* 0x000fe2000bf86270 */
[----:B------:R-:W-:Y:S01]  /*0970*/  VIADD R0, R26, 0x60 ;  /* 0x000000601a007836 */ /* 0x000fe20000000000 */
[----:B------:R-:W-:Y:S01]  /*0980*/  SEL R16, RZ, 0x100, P5 ;  /* 0x00000100ff107807 */ /* 0x000fe20002800000 */
[----:B------:R-:W-:Y:S01]  /*0990*/  ULEA.HI UR18, UR18, UR16, URZ, 0x3 ;  /* 0x0000001012127291 */ /* 0x000fe2000f8f18ff */
[----:B------:R-:W-:-:S02]  /*09a0*/  SEL R15, RZ, 0x200, P4 ;  /* 0x00000200ff0f7807 */ /* 0x000fc40002000000 */
[----:B------:R-:W-:Y:S01]  /*09b0*/  ISETP.GE.AND P6, PT, R0, UR12, PT ;  /* 0x0000000c00007c0c */ /* 0x000fe2000bfc6270 */
[----:B------:R-:W-:Y:S01]  /*09c0*/  VIADD R0, R24, 0x10 ;  /* 0x0000001018007836 */ /* 0x000fe20000000000 */
[----:B------:R-:W-:Y:S02]  /*09d0*/  VIADDMNMX R22, R9, R6, R22, PT ;  /* 0x0000000609167246 */ /* 0x000fe40003800116 */
[----:B------:R-:W-:Y:S01]  /*09e0*/  ISETP.GE.AND P4, PT, R26, UR12, PT ;  /* 0x0000000c1a007c0c */ /* 0x000fe2000bf86270 */
[C---:B------:R-:W-:Y:S01]  /*09f0*/  IMAD.WIDE.U32 R26, R21.reuse, UR6, R26 ;  /* 0x00000006151a7c25 */ /* 0x040fe2000f8e001a */
[----:B------:R-:W-:Y:S02]  /*0a00*/  ISETP.GE.AND P5, PT, R0, UR13, PT ;  /* 0x0000000d00007c0c */ /* 0x000fe4000bfa6270 */
[----:B------:R-:W-:Y:S01]  /*0a10*/  SEL R14, RZ, 0x400, P6 ;  /* 0x00000400ff0e7807 */ /* 0x000fe20003000000 */
[C---:B------:R-:W-:Y:S01]  /*0a20*/  IMAD R0, R12.reuse, UR6, RZ ;  /* 0x000000060c007c24 */ /* 0x040fe2000f8e02ff */
[C---:B------:R-:W-:Y:S01]  /*0a30*/  ISETP.LT.AND P6, PT, R21.reuse, R22, !P4 ;  /* 0x000000161500720c */ /* 0x040fe200067c1270 */
[----:B--2---:R-:W-:Y:S01]  /*0a40*/  IMAD R12, R12, UR4, RZ ;  /* 0x000000040c0c7c24 */ /* 0x004fe2000f8e02ff */
[----:B------:R-:W-:Y:S01]  /*0a50*/  SEL R17, RZ, 0x8, P3 ;  /* 0x00000008ff117807 */ /* 0x000fe20001800000 */
[C---:B------:R-:W-:Y:S01]  /*0a60*/  IMAD R9, R21.reuse, UR7, R0 ;  /* 0x0000000715097c24 */ /* 0x040fe2000f8e0200 */
[----:B------:R-:W-:Y:S01]  /*0a70*/  ISETP.GE.AND P3, PT, R10, UR12, PT ;  /* 0x0000000c0a007c0c */ /* 0x000fe2000bf66270 */
[----:B------:R-:W-:Y:S01]  /*0a80*/  IMAD R12, R21, UR5, R12 ;  /* 0x00000005150c7c24 */ /* 0x000fe2000f8e020c */
[----:B------:R-:W-:-:S02]  /*0a90*/  SEL R20, RZ, 0x1, !P6 ;  /* 0x00000001ff147807 */ /* 0x000fc40007000000 */
[C---:B----4-:R-:W-:Y:S01]  /*0aa0*/  LEA R10, P6, R26.reuse, R2, 0x3 ;  /* 0x000000021a0a7211 */ /* 0x050fe200078c18ff */
[----:B------:R-:W-:Y:S01]  /*0ab0*/  IMAD.IADD R2, R27, 0x1, R9 ;  /* 0x000000011b027824 */ /* 0x000fe200078e0209 */
[----:B------:R-:W-:Y:S02]  /*0ac0*/  SEL R9, RZ, 0x1, P4 ;  /* 0x00000001ff097807 */ /* 0x000fe40002000000 */
[----:B------:R-:W-:Y:S02]  /*0ad0*/  ISETP.GE.AND P4, PT, R11, UR13, PT ;  /* 0x0000000d0b007c0c */ /* 0x000fe4000bf86270 */
[----:B------:R-:W-:Y:S02]  /*0ae0*/  LEA.HI.X R11, R26, R3, R2, 0x3, P6 ;  /* 0x000000031a0b7211 */ /* 0x000fe400030f1c02 */
[----:B------:R-:W-:Y:S02]  /*0af0*/  CS2R R26, SRZ ;  /* 0x00000000001a7805 */ /* 0x000fe4000001ff00 */
[----:B------:R-:W-:-:S02]  /*0b00*/  ISETP.GE.AND P6, PT, R21, R22, PT ;  /* 0x000000161500720c */ /* 0x000fc40003fc6270 */
[----:B------:R-:W-:Y:S02]  /*0b10*/  SEL R2, RZ, 0x2, P5 ;  /* 0x00000002ff027807 */ /* 0x000fe40002800000 */
[----:B------:R-:W-:Y:S02]  /*0b20*/  IADD3 R9, PT, PT, R18, R19, R9 ;  /* 0x0000001312097210 */ /* 0x000fe40007ffe009 */
[----:B------:R-:W-:Y:S02]  /*0b30*/  SEL R0, RZ, 0x800, P3 ;  /* 0x00000800ff007807 */ /* 0x000fe40001800000 */
[----:B------:R-:W-:Y:S01]  /*0b40*/  ISETP.GE.AND P5, PT, R24, UR13, PT ;  /* 0x0000000d18007c0c */ /* 0x000fe2000bfa6270 */
[----:B------:R-:W-:Y:S01]  /*0b50*/  IMAD.WIDE.U32 R24, R21, UR4, R24 ;  /* 0x0000000415187c25 */ /* 0x000fe2000f8e0018 */
[----:B------:R-:W-:Y:S02]  /*0b60*/  SEL R19, R19, RZ, !P6 ;  /* 0x000000ff13137207 */ /* 0x000fe40007000000 */
[----:B------:R-:W-:Y:S01]  /*0b70*/  SEL R18, R18, RZ, !P6 ;  /* 0x000000ff12127207 */ /* 0x000fe20007000000 */
[----:B------:R-:W-:Y:S01]  /*0b80*/  IMAD.IADD R12, R25, 0x1, R12 ;  /* 0x00000001190c7824 */ /* 0x000fe200078e020c */
[----:B------:R-:W-:-:S02]  /*0b90*/  ISETP.GE.AND P3, PT, R13, UR13, PT ;  /* 0x0000000d0d007c0c */ /* 0x000fc4000bf66270 */
[----:B------:R-:W-:Y:S02]  /*0ba0*/  IADD3 R20, PT, PT, R18, R19, R20 ;  /* 0x0000001312147210 */ /* 0x000fe40007ffe014 */
[----:B------:R-:W-:Y:S02]  /*0bb0*/  SEL R18, RZ, 0x4, P3 ;  /* 0x00000004ff127807 */ /* 0x000fe40001800000 */
[----:B------:R-:W-:Y:S02]  /*0bc0*/  IADD3 R9, PT, PT, R16, R17, R9 ;  /* 0x0000001110097210 */ /* 0x000fe40007ffe009 */
[----:B------:R-:W-:Y:S02]  /*0bd0*/  SEL R13, RZ, 0x1, P5 ;  /* 0x00000001ff0d7807 */ /* 0x000fe40002800000 */
[----:B------:R-:W-:Y:S02]  /*0be0*/  LEA R4, P3, R24, R4, 0x3 ;  /* 0x0000000418047211 */ /* 0x000fe400078618ff */
[----:B------:R-:W-:-:S02]  /*0bf0*/  SEL R17, R17, RZ, !P6 ;  /* 0x000000ff11117207 */ /* 0x000fc40007000000 */
[----:B------:R-:W-:Y:S02]  /*0c00*/  SEL R16, R16, RZ, !P6 ;  /* 0x000000ff10107207 */ /* 0x000fe40007000000 */
[----:B------:R-:W-:Y:S02]  /*0c10*/  ISETP.LT.AND P5, PT, R21, R22, !P5 ;  /* 0x000000161500720c */ /* 0x000fe40006fa1270 */
[----:B------:R-:W-:Y:S02]  /*0c20*/  CS2R R22, SRZ ;  /* 0x0000000000167805 */ /* 0x000fe4000001ff00 */
[----:B------:R-:W-:Y:S02]  /*0c30*/  LEA.HI.X R5, R24, R5, R12, 0x3, P3 ;  /* 0x0000000518057211 */ /* 0x000fe400018f1c0c */
[----:B------:R-:W-:Y:S02]  /*0c40*/  CS2R R24, SRZ ;  /* 0x0000000000187805 */ /* 0x000fe4000001ff00 */
[----:B------:R-:W-:Y:S01]  /*0c50*/  IADD3 R16, PT, PT, R16, R17, R20 ;  /* 0x0000001110107210 */ /* 0x000fe20007ffe014 */
[----:B------:R-:W-:Y:S01]  /*0c60*/  IMAD.WIDE.U32 R20, R6, UR6, RZ ;  /* 0x0000000606147c25 */ /* 0x000fe2000f8e00ff */
[----:B------:R-:W-:-:S02]  /*0c70*/  IADD3 R13, PT, PT, R18, R2, R13 ;  /* 0x00000002120d7210 */ /* 0x000fc40007ffe00d */
[----:B------:R-:W-:Y:S02]  /*0c80*/  IADD3 R9, PT, PT, R14, R15, R9 ;  /* 0x0000000f0e097210 */ /* 0x000fe40007ffe009 */
[----:B------:R-:W-:Y:S02]  /*0c90*/  SEL R2, R2, RZ, !P6 ;  /* 0x000000ff02027207 */ /* 0x000fe40007000000 */
[----:B------:R-:W-:Y:S01]  /*0ca0*/  SEL R17, R18, RZ, !P6 ;  /* 0x000000ff12117207 */ /* 0x000fe20007000000 */
[----:B------:R-:W-:Y:S01]  /*0cb0*/  IMAD.IADD R9, R0, 0x1, R9 ;  /* 0x0000000100097824 */ /* 0x000fe200078e0209 */
[----:B------:R-:W-:Y:S02]  /*0cc0*/  SEL R12, RZ, 0x1, !P5 ;  /* 0x00000001ff0c7807 */ /* 0x000fe40006800000 */
[----:B------:R-:W-:Y:S02]  /*0cd0*/  SEL R15, R15, RZ, !P6 ;  /* 0x000000ff0f0f7207 */ /* 0x000fe40007000000 */
[----:B------:R-:W-:-:S02]  /*0ce0*/  SEL R14, R14, RZ, !P6 ;  /* 0x000000ff0e0e7207 */ /* 0x000fc40007000000 */
[----:B------:R-:W-:Y:S02]  /*0cf0*/  IADD3 R2, PT, PT, R17, R2, R12 ;  /* 0x0000000211027210 */ /* 0x000fe40007ffe00c */
[----:B------:R-:W-:Y:S02]  /*0d00*/  SHF.R.S32.HI R3, RZ, 0x1f, R6 ;  /* 0x0000001fff037819 */ /* 0x000fe40000011406 */
[----:B------:R-:W-:Y:S02]  /*0d10*/  IADD3 R15, PT, PT, R14, R15, R16 ;  /* 0x0000000f0e0f7210 */ /* 0x000fe40007ffe010 */
[----:B------:R-:W-:Y:S01]  /*0d20*/  SEL R12, R0, RZ, !P6 ;  /* 0x000000ff000c7207 */ /* 0x000fe20007000000 */
[----:B------:R-:W-:Y:S01]  /*0d30*/  IMAD R19, R3, UR6, RZ ;  /* 0x0000000603137c24 */ /* 0x000fe2000f8e02ff */
[----:B------:R-:W-:Y:S01]  /*0d40*/  SEL R14, RZ, 0x8, P4 ;  /* 0x00000008ff0e7807 */ /* 0x000fe20002000000 */
[----:B------:R-:W1:Y:S01]  /*0d50*/  S2UR UR6, SR_CgaCtaId ;  /* 0x00000000000679c3 */ /* 0x000e620000008800 */
[----:B------:R-:W-:Y:S01]  /*0d60*/  LEA R111, P3, R20, UR8, 0x3 ;  /* 0x00000008146f7c11 */ /* 0x000fe2000f8618ff */
[----:B------:R-:W-:Y:S01]  /*0d70*/  IMAD.IADD R12, R15, 0x1, R12 ;  /* 0x000000010f0c7824 */ /* 0x000fe200078e020c */
[C---:B------:R-:W-:Y:S01]  /*0d80*/  SEL R15, R14.reuse, RZ, !P6 ;  /* 0x000000ff0e0f7207 */ /* 0x040fe20007000000 */
[----:B------:R-:W-:Y:S01]  /*0d90*/  IMAD.IADD R13, R14, 0x1, R13 ;  /* 0x000000010e0d7824 */ /* 0x000fe200078e020d */
[----:B------:R-:W-:Y:S01]  /*0da0*/  SEL R103, R9, RZ, P2 ;  /* 0x000000ff09677207 */ /* 0x000fe20001000000 */
[----:B------:R-:W-:Y:S01]  /*0db0*/  IMAD.SHL.U32 R14, R84, 0x4, RZ ;  /* 0x00000004540e7824 */ /* 0x000fe200078e00ff */
[----:B------:R-:W-:Y:S01]  /*0dc0*/  SEL R12, R12, RZ, P0 ;  /* 0x000000ff0c0c7207 */ /* 0x000fe20000000000 */
[----:B------:R-:W-:Y:S01]  /*0dd0*/  IMAD.IADD R2, R2, 0x1, R15 ;  /* 0x0000000102027824 */ /* 0x000fe200078e020f */
[----:B------:R-:W-:Y:S01]  /*0de0*/  SEL R104, R13, RZ, P2 ;  /* 0x000000ff0d687207 */ /* 0x000fe20001000000 */
[----:B------:R-:W-:Y:S01]  /*0df0*/  IMAD R19, R6, UR7, R19 ;  /* 0x0000000706137c24 */ /* 0x000fe2000f8e0213 */
[----:B------:R-:W-:Y:S01]  /*0e00*/  LOP3.LUT R17, R87, 0x4, R14, 0xf8, !PT ;  /* 0x0000000457117812 */ /* 0x000fe200078ef80e */
[C---:B------:R-:W-:Y:S01]  /*0e10*/  IMAD.SHL.U32 R14, R12.reuse, 0x4, RZ ;  /* 0x000000040c0e7824 */ /* 0x040fe200078e00ff */
[----:B------:R-:W-:Y:S01]  /*0e20*/  UMOV UR7, 0x400 ;  /* 0x0000040000077882 */ /* 0x000fe20000000000 */
[----:B------:R-:W-:Y:S01]  /*0e30*/  IMAD.SHL.U32 R15, R12, 0x8, RZ ;  /* 0x000000080c0f7824 */ /* 0x000fe200078e00ff */
[----:B------:R-:W-:Y:S01]  /*0e40*/  LOP3.LUT R86, R17, 0x1, R88, 0x78, !PT ;  /* 0x0000000111567812 */ /* 0x000fe200078e7858 */
[----:B------:R-:W-:Y:S01]  /*0e50*/  IMAD.IADD R19, R21, 0x1, R19 ;  /* 0x0000000115137824 */ /* 0x000fe200078e0213 */
[----:B------:R-:W-:Y:S01]  /*0e60*/  LOP3.LUT P4, RZ, R14, 0x8, RZ, 0xc0, !PT ;  /* 0x000000080eff7812 */ /* 0x000fe2000788c0ff */
[----:B------:R-:W-:Y:S01]  /*0e70*/  IMAD R3, R3, UR4, RZ ;  /* 0x0000000403037c24 */ /* 0x000fe2000f8e02ff */
[----:B------:R-:W-:Y:S01]  /*0e80*/  LOP3.LUT P5, RZ, R15, 0x8, RZ, 0xc0, !PT ;  /* 0x000000080fff7812 */ /* 0x000fe200078ac0ff */
[----:B------:R-:W-:Y:S01]  /*0e90*/  IMAD R14, R86, 0x2, R7 ;  /* 0x00000002560e7824 */ /* 0x000fe200078e0207 */
[----:B------:R-:W-:Y:S01]  /*0ea0*/  LOP3.LUT R15, R87, 0x3c, R8, 0xf8, !PT ;  /* 0x0000003c570f7812 */ /* 0x000fe200078ef808 */
[----:B------:R-:W-:Y:S01]  /*0eb0*/  IMAD.SHL.U32 R7, R12, 0x2, RZ ;  /* 0x000000020c077824 */ /* 0x000fe200078e00ff */
[----:B------:R-:W-:Y:S01]  /*0ec0*/  LEA.HI.X R19, R20, UR9, R19, 0x3, P3 ;  /* 0x0000000914137c11 */ /* 0x000fe200098f1c13 */
[----:B-1----:R-:W-:Y:S01]  /*0ed0*/  ULEA UR6, UR6, UR7, 0x18 ;  /* 0x0000000706067291 */ /* 0x002fe2000f8ec0ff */
[----:B------:R-:W-:Y:S01]  /*0ee0*/  LOP3.LUT R8, R14, R85, RZ, 0x3c, !PT ;  /* 0x000000550e087212 */ /* 0x000fe200078e3cff */
[C---:B------:R-:W-:Y:S01]  /*0ef0*/  IMAD R3, R6.reuse, UR5, R3 ;  /* 0x0000000506037c24 */ /* 0x040fe2000f8e0203 */
[----:B------:R-:W-:Y:S01]  /*0f00*/  LOP3.LUT P3, RZ, R7, 0x8, RZ, 0xc0, !PT ;  /* 0x0000000807ff7812 */ /* 0x000fe2000786c0ff */
[----:B------:R-:W-:Y:S01]  /*0f10*/  IMAD.WIDE.U32 R16, R6, UR4, RZ ;  /* 0x0000000406107c25 */ /* 0x000fe2000f8e00ff */
[----:B------:R-:W-:Y:S01]  /*0f20*/  SHF.R.U32.HI R7, RZ, 0x5, R12 ;  /* 0x00000005ff077819 */ /* 0x000fe2000001160c */
[----:B------:R-:W-:Y:S01]  /*0f30*/  ULOP3.LUT UR4, UR18, 0xfff8, URZ, 0xc0, !UPT ;  /* 0x0000fff812047892 */ /* 0x000fe2000f8ec0ff */
[----:B------:R-:W-:Y:S01]  /*0f40*/  SEL R2, R2, RZ, P0 ;  /* 0x000000ff02027207 */ /* 0x000fe20000000000 */
[----:B------:R-:W-:Y:S01]  /*0f50*/  IMAD R8, R15, 0x80, R8 ;  /* 0x000000800f087824 */ /* 0x000fe200078e0208 */
[----:B------:R-:W-:Y:S01]  /*0f60*/  IADD3 R110, P0, PT, R111, R10, RZ ;  /* 0x0000000a6f6e7210 */ /* 0x000fe20007f1e0ff */
[----:B------:R-:W-:Y:S01]  /*0f70*/  IMAD.IADD R6, R17, 0x1, R3 ;  /* 0x0000000111067824 */ /* 0x000fe200078e0203 */
[----:B------:R-:W-:Y:S01]  /*0f80*/  LOP3.LUT P6, RZ, R7, 0x8, RZ, 0xc0, !PT ;  /* 0x0000000807ff7812 */ /* 0x000fe200078cc0ff */
[----:B------:R-:W-:Y:S01]  /*0f90*/  IMAD.SHL.U32 R0, R2, 0x8, RZ ;  /* 0x0000000802007824 */ /* 0x000fe200078e00ff */
[----:B------:R-:W-:Y:S01]  /*0fa0*/  LEA R7, R8, UR6, 0x3 ;  /* 0x0000000608077c11 */ /* 0x000fe2000f8e18ff */
[----:B------:R-:W-:Y:S01]  /*0fb0*/  IMAD.X R111, R19, 0x1, R11, P0 ;  /* 0x00000001136f7824 */ /* 0x000fe200000e060b */
[----:B------:R-:W-:Y:S01]  /*0fc0*/  SHF.R.U32.HI R14, RZ, 0x6, R12 ;  /* 0x00000006ff0e7819 */ /* 0x000fe2000001160c */
[----:B------:R-:W-:Y:S01]  /*0fd0*/  IMAD R3, R15, -0x40, R8 ;  /* 0xffffffc00f037824 */ /* 0x000fe200078e0208 */
[----:B------:R-:W-:Y:S01]  /*0fe0*/  LOP3.LUT P0, RZ, R12, 0x8, RZ, 0xc0, !PT ;  /* 0x000000080cff7812 */ /* 0x000fe2000780c0ff */
[----:B------:R-:W-:Y:S01]  /*0ff0*/  @!PT LDS RZ, [RZ] ;  /* 0x00000000fffff984 */ /* 0x000fe20000000800 */
[----:B------:R-:W-:Y:S01]  /*1000*/  @!PT LDS RZ, [RZ] ;  /* 0x00000000fffff984 */ /* 0x000fe20000000800 */
[----:B------:R-:W-:Y:S01]  /*1010*/  @!PT LDS RZ, [RZ] ;  /* 0x00000000fffff984 */ /* 0x000fe20000000800 */
[----:B------:R-:W-:Y:S01]  /*1020*/  LDGSTS.E.LTC128B.64 [R7], desc[UR14][R10.64], P5 ;  /* 0x000000000a077fae */ /* 0x000fe2000a9a160e */
[----:B------:R-:W-:Y:S01]  /*1030*/  LOP3.LUT P5, RZ, R14, 0x8, RZ, 0xc0, !PT ;  /* 0x000000080eff7812 */ /* 0x000fe200078ac0ff */
[----:B------:R-:W-:Y:S01]  /*1040*/  UIADD3 UR16, UPT, UPT, UR16, -UR4, URZ ;  /* 0x8000000410107290 */ /* 0x000fe2000fffe0ff */
[--C-:B------:R-:W-:Y:S01]  /*1050*/  SHF.R.U32.HI R14, RZ, 0x7, R12.reuse ;  /* 0x00000007ff0e7819 */ /* 0x100fe2000001160c */
[----:B------:R-:W-:Y:S01]  /*1060*/  LDGSTS.E.LTC128B.64 [R7+0x80], desc[UR14][R10.64+0x80], P4 ;  /* 0x000800800a077fae */ /* 0x000fe2000a1a160e */
[----:B------:R-:W-:Y:S01]  /*1070*/  SHF.R.U32.HI R12, RZ, 0x8, R12 ;  /* 0x00000008ff0c7819 */ /* 0x000fe2000001160c */
[----:B------:R-:W-:Y:S01]  /*1080*/  UPRMT UR4, UR16, 0x8880, URZ ;  /* 0x0000888010047896 */ /* 0x000fe200080000ff */
[----:B------:R-:W-:Y:S01]  /*1090*/  LOP3.LUT P4, RZ, R14, 0x8, RZ, 0xc0, !PT ;  /* 0x000000080eff7812 */ /* 0x000fe2000788c0ff */
[----:B------:R-:W-:Y:S01]  /*10a0*/  LDGSTS.E.LTC128B.64 [R7+0x100], desc[UR14][R10.64+0x100], P3 ;  /* 0x001001000a077fae */ /* 0x000fe200099a160e */
[----:B------:R-:W-:Y:S01]  /*10b0*/  LOP3.LUT P3, RZ, R12, 0x8, RZ, 0xc0, !PT ;  /* 0x000000080cff7812 */ /* 0x000fe2000786c0ff */
[----:B------:R-:W-:Y:S01]  /*10c0*/  UPRMT UR4, UR4, 0x7710, URZ ;  /* 0x0000771004047896 */ /* 0x000fe200080000ff */
[----:B------:R-:W-:Y:S01]  /*10d0*/  LEA R3, R3, UR6, 0x3 ;  /* 0x0000000603037c11 */ /* 0x000fe2000f8e18ff */
[----:B------:R-:W-:Y:S01]  /*10e0*/  LDGSTS.E.LTC128B.64 [R7+0x180], desc[UR14][R10.64+0x180], P0 ;  /* 0x001801800a077fae */ /* 0x000fe200081a160e */
[C---:B------:R-:W-:Y:S01]  /*10f0*/  LEA R109, P0, R16.reuse, UR10, 0x3 ;  /* 0x0000000a106d7c11 */ /* 0x040fe2000f8018ff */
[----:B------:R-:W-:Y:S01]  /*1100*/  USHF.R.U32.HI UR5, URZ, 0xd, UR4 ;  /* 0x0000000dff057899 */ /* 0x000fe20008011604 */
[C---:B------:R-:W-:Y:S01]  /*1110*/  LOP3.LUT P2, RZ, R103.reuse, 0x8, RZ, 0xc0, !PT ;  /* 0x0000000867ff7812 */ /* 0x040fe2000784c0ff */
[----:B------:R-:W-:Y:S01]  /*1120*/  LDGSTS.E.LTC128B.64 [R7+0x200], desc[UR14][R10.64+0x200], P6 ;  /* 0x002002000a077fae */ /* 0x000fe2000b1a160e */
[----:B------:R-:W-:Y:S01]  /*1130*/  LEA.HI.X R17, R16, UR11, R6, 0x3, P0 ;  /* 0x0000000b10117c11 */ /* 0x000fe200080f1c06 */
[----:B------:R-:W-:Y:S01]  /*1140*/  IMAD.SHL.U32 R6, R2, 0x4, RZ ;  /* 0x0000000402067824 */ /* 0x000fe200078e00ff */
[----:B------:R-:W-:Y:S01]  /*1150*/  LOP3.LUT P0, RZ, R0, 0x8, RZ, 0xc0, !PT ;  /* 0x0000000800ff7812 */ /* 0x000fe2000780c0ff */
[----:B------:R-:W-:Y:S01]  /*1160*/  LDGSTS.E.LTC128B.64 [R7+0x280], desc[UR14][R10.64+0x280], P5 ;  /* 0x002802800a077fae */ /* 0x000fe2000a9a160e */
[----:B------:R-:W-:Y:S01]  /*1170*/  IMAD.SHL.U32 R0, R103, 0x8, RZ ;  /* 0x0000000867007824 */ /* 0x000fe200078e00ff */
[----:B------:R-:W-:Y:S01]  /*1180*/  ULOP3.LUT UR5, UR5, 0x3, URZ, 0xc0, !UPT ;  /* 0x0000000305057892 */ /* 0x000fe2000f8ec0ff */
[----:B------:R-:W-:Y:S01]  /*1190*/  LOP3.LUT P5, RZ, R6, 0x8, RZ, 0xc0, !PT ;  /* 0x0000000806ff7812 */ /* 0x000fe200078ac0ff */
[----:B------:R-:W-:Y:S01]  /*11a0*/  LDGSTS.E.LTC128B.64 [R7+0x300], desc[UR14][R10.64+0x300], P4 ;  /* 0x003003000a077fae */ /* 0x000fe2000a1a160e */
[C---:B------:R-:W-:Y:S01]  /*11b0*/  LOP3.LUT P4, RZ, R2.reuse, 0x8, RZ, 0xc0, !PT ;  /* 0x0000000802ff7812 */ /* 0x040fe2000788c0ff */
[----:B------:R-:W-:Y:S01]  /*11c0*/  IMAD.SHL.U32 R2, R2, 0x2, RZ ;  /* 0x0000000202027824 */ /* 0x000fe200078e00ff */
[----:B------:R-:W-:Y:S01]  /*11d0*/  UIADD3 UR5, UPT, UPT, UR16, UR5, URZ ;  /* 0x0000000510057290 */ /* 0x000fe2000fffe0ff */
[----:B------:R1:W-:Y:S01]  /*11e0*/  LDGSTS.E.LTC128B.64 [R7+0x380], desc[UR14][R10.64+0x380], P3 ;  /* 0x003803800a077fae */ /* 0x0003e200099a160e */
[----:B------:R-:W-:Y:S01]  /*11f0*/  IADD3 R108, P3, PT, R109, R4, RZ ;  /* 0x000000046d6c7210 */ /* 0x000fe20007f7e0ff */
[C---:B------:R-:W-:Y:S01]  /*1200*/  IMAD.SHL.U32 R6, R103.reuse, 0x2, RZ ;  /* 0x0000000267067824 */ /* 0x040fe200078e00ff */
[----:B------:R-:W-:Y:S01]  /*1210*/  LOP3.LUT P6, RZ, R2, 0x8, RZ, 0xc0, !PT ;  /* 0x0000000802ff7812 */ /* 0x000fe200078cc0ff */
[----:B------:R-:W-:Y:S01]  /*1220*/  LDGSTS.E.LTC128B.64 [R3+0xc000], desc[UR14][R4.64], P0 ;  /* 0x0c00000004037fae */ /* 0x000fe200081a160e */
[----:B------:R-:W-:Y:S01]  /*1230*/  LOP3.LUT P0, RZ, R0, 0x8, RZ, 0xc0, !PT ;  /* 0x0000000800ff7812 */ /* 0x000fe2000780c0ff */
[----:B------:R-:W-:Y:S01]  /*1240*/  IMAD.SHL.U32 R2, R103, 0x4, RZ ;  /* 0x0000000467027824 */ /* 0x000fe200078e00ff */
[----:B------:R-:W-:Y:S01]  /*1250*/  SHF.R.U32.HI R0, RZ, 0x6, R103 ;  /* 0x00000006ff007819 */ /* 0x000fe20000011667 */
[----:B------:R-:W-:Y:S01]  /*1260*/  IMAD.X R109, R17, 0x1, R5, P3 ;  /* 0x00000001116d7824 */ /* 0x000fe200018e0605 */
[----:B------:R-:W-:Y:S01]  /*1270*/  LDGSTS.E.LTC128B.64 [R3+0xc080], desc[UR14][R4.64+0x80], P5 ;  /* 0x0c08008004037fae */ /* 0x000fe2000a9a160e */
[----:B------:R-:W-:Y:S01]  /*1280*/  LOP3.LUT P5, RZ, R6, 0x8, RZ, 0xc0, !PT ;  /* 0x0000000806ff7812 */ /* 0x000fe200078ac0ff */
[----:B------:R-:W-:Y:S01]  /*1290*/  ULOP3.LUT UR4, UR5, 0xfffc, URZ, 0xc0, !UPT ;  /* 0x0000fffc05047892 */ /* 0x000fe2000f8ec0ff */
[----:B------:R-:W-:Y:S01]  /*12a0*/  LOP3.LUT P3, RZ, R2, 0x8, RZ, 0xc0, !PT ;  /* 0x0000000802ff7812 */ /* 0x000fe2000786c0ff */
[----:B------:R-:W-:Y:S01]  /*12b0*/  UPRMT UR5, UR5, 0x8880, URZ ;  /* 0x0000888005057896 */ /* 0x000fe200080000ff */
[--C-:B------:R-:W-:Y:S01]  /*12c0*/  SHF.R.U32.HI R2, RZ, 0x5, R103.reuse ;  /* 0x00000005ff027819 */ /* 0x100fe20000011667 */
[----:B------:R-:W-:Y:S01]  /*12d0*/  UIADD3 UR4, UPT, UPT, URZ, -UR4, URZ ;  /* 0x80000004ff047290 */ /* 0x000fe2000fffe0ff */
[----:B------:R-:W-:Y:S01]  /*12e0*/  LDGSTS.E.LTC128B.64 [R3+0xc100], desc[UR14][R4.64+0x100], P6 ;  /* 0x0c10010004037fae */ /* 0x000fe2000b1a160e */
[----:B------:R-:W-:Y:S01]  /*12f0*/  USHF.R.S32.HI UR5, URZ, 0x2, UR5 ;  /* 0x00000002ff057899 */ /* 0x000fe20008011405 */
[----:B------:R-:W-:Y:S01]  /*1300*/  LOP3.LUT P6, RZ, R2, 0x8, RZ, 0xc0, !PT ;  /* 0x0000000802ff7812 */ /* 0x000fe200078cc0ff */
[----:B------:R-:W-:Y:S01]  /*1310*/  UPRMT UR4, UR4, 0x7710, URZ ;  /* 0x0000771004047896 */ /* 0x000fe200080000ff */
[----:B------:R2:W-:Y:S01]  /*1320*/  LDGSTS.E.LTC128B.64 [R3+0xc180], desc[UR14][R4.64+0x180], P4 ;  /* 0x0c18018004037fae */ /* 0x0005e2000a1a160e */
[----:B------:R-:W-:Y:S01]  /*1330*/  LOP3.LUT P4, RZ, R0, 0x8, RZ, 0xc0, !PT ;  /* 0x0000000800ff7812 */ /* 0x000fe2000788c0ff */
[----:B------:R-:W-:Y:S01]  /*1340*/  USHF.R.S32.HI UR18, URZ, 0x3, UR18 ;  /* 0x00000003ff127899 */ /* 0x000fe20008011412 */
[--C-:B------:R-:W-:Y:S01]  /*1350*/  SHF.R.U32.HI R0, RZ, 0x7, R103.reuse ;  /* 0x00000007ff007819 */ /* 0x100fe20000011667 */
[----:B------:R-:W0:Y:S01]  /*1360*/  LDGDEPBAR ;  /* 0x00000000000079af */ /* 0x000e220000000000 */
[----:B------:R-:W-:Y:S01]  /*1370*/  SHF.R.U32.HI R2, RZ, 0x8, R103 ;  /* 0x00000008ff027819 */ /* 0x000fe20000011667 */
[----:B------:R-:W-:Y:S01]  /*1380*/  UIADD3 UR4, UPT, UPT, UR16, UR4, URZ ;  /* 0x0000000410047290 */ /* 0x000fe2000fffe0ff */
[----:B------:R-:W-:Y:S01]  /*1390*/  CS2R R20, SRZ ;  /* 0x0000000000147805 */ /* 0x000fe2000001ff00 */
[----:B------:R-:W-:Y:S01]  /*13a0*/  LDGSTS.E.LTC128B.64 [R7+0x4000], desc[UR14][R110.64], P0 ;  /* 0x040000006e077fae */ /* 0x000fe200081a160e */
[----:B------:R-:W-:Y:S01]  /*13b0*/  LOP3.LUT P0, RZ, R0, 0x8, RZ, 0xc0, !PT ;  /* 0x0000000800ff7812 */ /* 0x000fe2000780c0ff */
[----:B------:R-:W-:Y:S01]  /*13c0*/  IMAD.SHL.U32 R0, R104, 0x8, RZ ;  /* 0x0000000868007824 */ /* 0x000fe200078e00ff */
[----:B------:R-:W-:Y:S01]  /*13d0*/  ULOP3.LUT UR17, UR4, 0xffff, URZ, 0xc0, !UPT ;  /* 0x0000ffff04117892 */ /* 0x000fe2000f8ec0ff */
[----:B------:R-:W-:Y:S01]  /*13e0*/  LDGSTS.E.LTC128B.64 [R7+0x4080], desc[UR14][R110.64+0x80], P3 ;  /* 0x040800806e077fae */ /* 0x000fe200099a160e */
[----:B------:R-:W-:Y:S01]  /*13f0*/  LOP3.LUT P3, RZ, R2, 0x8, RZ, 0xc0, !PT ;  /* 0x0000000802ff7812 */ /* 0x000fe2000786c0ff */
[----:B------:R-:W-:Y:S01]  /*1400*/  IMAD.SHL.U32 R2, R104, 0x4, RZ ;  /* 0x0000000468027824 */ /* 0x000fe200078e00ff */
[----:B------:R-:W-:Y:S01]  /*1410*/  UPRMT UR16, UR5, 0x9910, URZ ;  /* 0x0000991005107896 */ /* 0x000fe200080000ff */
[----:B------:R-:W-:Y:S01]  /*1420*/  LDGSTS.E.LTC128B.64 [R7+0x4100], desc[UR14][R110.64+0x100], P5 ;  /* 0x041001006e077fae */ /* 0x000fe2000a9a160e */
[----:B------:R-:W-:Y:S01]  /*1430*/  LOP3.LUT P5, RZ, R0, 0x8, RZ, 0xc0, !PT ;  /* 0x0000000800ff7812 */ /* 0x000fe200078ac0ff */
[----:B------:R-:W-:Y:S01]  /*1440*/  IMAD.SHL.U32 R0, R104, 0x2, RZ ;  /* 0x0000000268007824 */ /* 0x000fe200078e00ff */
[----:B------:R-:W-:Y:S01]  /*1450*/  UPRMT UR17, UR17, 0x8880, URZ ;  /* 0x0000888011117896 */ /* 0x000fe200080000ff */
[----:B------:R-:W-:Y:S01]  /*1460*/  LDGSTS.E.LTC128B.64 [R7+0x4180], desc[UR14][R110.64+0x180], P2 ;  /* 0x041801806e077fae */ /* 0x000fe200091a160e */
[----:B------:R-:W-:-:S02]  /*1470*/  LOP3.LUT P2, RZ, R2, 0x8, RZ, 0xc0, !PT ;  /* 0x0000000802ff7812 */ /* 0x000fc4000784c0ff */
[----:B------:R-:W-:Y:S02]  /*1480*/  CS2R R18, SRZ ;  /* 0x0000000000127805 */ /* 0x000fe4000001ff00 */
[----:B------:R-:W-:Y:S01]  /*1490*/  CS2R R16, SRZ ;  /* 0x0000000000107805 */ /* 0x000fe2000001ff00 */
[----:B------:R-:W-:Y:S01]  /*14a0*/  LDGSTS.E.LTC128B.64 [R7+0x4200], desc[UR14][R110.64+0x200], P6 ;  /* 0x042002006e077fae */ /* 0x000fe2000b1a160e */
[----:B------:R-:W-:Y:S02]  /*14b0*/  LOP3.LUT P6, RZ, R0, 0x8, RZ, 0xc0, !PT ;  /* 0x0000000800ff7812 */ /* 0x000fe400078cc0ff */
[----:B------:R-:W-:Y:S02]  /*14c0*/  CS2R R14, SRZ ;  /* 0x00000000000e7805 */ /* 0x000fe4000001ff00 */
[----:B------:R-:W-:Y:S01]  /*14d0*/  CS2R R12, SRZ ;  /* 0x00000000000c7805 */ /* 0x000fe2000001ff00 */
[----:B------:R-:W-:Y:S01]  /*14e0*/  LDGSTS.E.LTC128B.64 [R7+0x4280], desc[UR14][R110.64+0x280], P4 ;  /* 0x042802806e077fae */ /* 0x000fe2000a1a160e */
[----:B-1----:R-:W-:-:S02]  /*14f0*/  CS2R R10, SRZ ;  /* 0x00000000000a7805 */ /* 0x002fc4000001ff00 */
[----:B------:R-:W-:Y:S02]  /*1500*/  CS2R R8, SRZ ;  /* 0x0000000000087805 */ /* 0x000fe4000001ff00 */
[----:B--2---:R-:W-:Y:S01]  /*1510*/  CS2R R4, SRZ ;  /* 0x0000000000047805 */ /* 0x004fe2000001ff00 */
[----:B------:R-:W-:Y:S01]  /*1520*/  LDGSTS.E.LTC128B.64 [R7+0x4300], desc[UR14][R110.64+0x300], P0 ;  /* 0x043003006e077fae */ /* 0x000fe200081a160e */
[----:B------:R-:W-:-:S03]  /*1530*/  LOP3.LUT P0, RZ, R104, 0x8, RZ, 0xc0, !PT ;  /* 0x0000000868ff7812 */ /* 0x000fc6000780c0ff */
[----:B------:R1:W-:Y:S04]  /*1540*/  LDGSTS.E.LTC128B.64 [R7+0x4380], desc[UR14][R110.64+0x380], P3 ;  /* 0x043803806e077fae */ /* 0x0003e800099a160e */
[----:B------:R2:W-:Y:S04]  /*1550*/  LDGSTS.E.LTC128B.64 [R3+0xe000], desc[UR14][R108.64], P5 ;  /* 0x0e0000006c037fae */ /* 0x0005e8000a9a160e */
[----:B------:R2:W-:Y:S04]  /*1560*/  LDGSTS.E.LTC128B.64 [R3+0xe080], desc[UR14][R108.64+0x80], P2 ;  /* 0x0e0800806c037fae */ /* 0x0005e800091a160e */
[----:B------:R2:W-:Y:S04]  /*1570*/  LDGSTS.E.LTC128B.64 [R3+0xe100], desc[UR14][R108.64+0x100], P6 ;  /* 0x0e1001006c037fae */ /* 0x0005e8000b1a160e */
[----:B------:R2:W-:Y:S04]  /*1580*/  LDGSTS.E.LTC128B.64 [R3+0xe180], desc[UR14][R108.64+0x180], P0 ;  /* 0x0e1801806c037fae */ /* 0x0005e800081a160e */
[----:B------:R-:W0:Y:S01]  /*1590*/  LDGDEPBAR ;  /* 0x00000000000079af */ /* 0x000e220000000000 */
[----:B-1----:R-:W-:Y:S01]  /*15a0*/  CS2R R6, SRZ ;  /* 0x0000000000067805 */ /* 0x002fe2000001ff00 */
[----:B------:R-:W-:-:S04]  /*15b0*/  DEPBAR.LE SB0, 0x1 ;  /* 0x000080400000791a */ /* 0x000fc80000000000 */
[----:B------:R-:W-:Y:S06]  /*15c0*/  BAR.SYNC.DEFER_BLOCKING 0x0 ;  /* 0x0000000000007b1d */ /* 0x000fec0000010000 */
[----:B------:R-:W-:Y:S05]  /*15d0*/  @!P1 BRA `(.L_x_3) ;  /* 0x0000001000089947 */ /* 0x000fea0003800000 */
[----:B------:R-:W-:Y:S01]  /*15e0*/  LOP3.LUT R55, R84, 0x1f, RZ, 0xc0, !PT ;  /* 0x0000001f54377812 */ /* 0x000fe200078ec0ff */
[----:B------:R-:W-:Y:S01]  /*15f0*/  UPRMT UR4, UR4, 0x8880, URZ ;  /* 0x0000888004047896 */ /* 0x000fe200080000ff */
[----:B------:R-:W-:Y:S01]  /*1600*/  LOP3.LUT R102, R87, 0x3c, R88, 0xf8, !PT ;  /* 0x0000003c57667812 */ /* 0x000fe200078ef858 */
[----:B------:R-:W1:Y:S01]  /*1610*/  LDCU.64 UR10, c[0x0][0x3d0] ;  /* 0x00007a00ff0a77ac */ /* 0x000e620008000a00 */
[----:B------:R-:W-:Y:S02]  /*1620*/  SHF.R.U32.HI R55, RZ, 0x3, R55 ;  /* 0x00000003ff377819 */ /* 0x000fe40000011637 */
[----:B------:R-:W-:Y:S01]  /*1630*/  ISETP.NE.AND P0, PT, R105, RZ, PT ;  /* 0x000000ff6900720c */ /* 0x000fe20003f05270 */
[----:B------:R-:W-:Y:S01]  /*1640*/  ULEA UR5, UR18, UR4, 0x6 ;  /* 0x0000000412057291 */ /* 0x000fe2000f8e30ff */
[----:B------:R-:W-:Y:S01]  /*1650*/  LOP3.LUT R2, R55, 0x7, R84, 0x78, !PT ;  /* 0x0000000737027812 */ /* 0x000fe200078e7854 */
[----:B------:R-:W-:Y:S01]  /*1660*/  ULEA UR4, UR18, UR16, 0x5 ;  /* 0x0000001012047291 */ /* 0x000fe2000f8e28ff */
[----:B------:R-:W-:Y:S01]  /*1670*/  SEL R104, R104, RZ, P0 ;  /* 0x000000ff68687207 */ /* 0x000fe20000000000 */
[----:B------:R-:W-:Y:S01]  /*1680*/  USHF.L.U32 UR5, UR5, 0x8, URZ ;  /* 0x0000000805057899 */ /* 0x000fe200080006ff */
[----:B------:R-:W-:Y:S01]  /*1690*/  SEL R103, R103, RZ, P0 ;  /* 0x000000ff67677207 */ /* 0x000fe20000000000 */
[C---:B------:R-:W-:Y:S01]  /*16a0*/  IMAD R2, R55.reuse, 0x40, R2 ;  /* 0x0000004037027824 */ /* 0x040fe200078e0202 */
[----:B------:R-:W-:Y:S01]  /*16b0*/  USHF.L.U32 UR4, UR4, 0x8, URZ ;  /* 0x0000000804047899 */ /* 0x000fe200080006ff */
[----:B------:R-:W3:Y:S02]  /*16c0*/  LDCU.64 UR8, c[0x0][0x3b0] ;  /* 0x00007600ff0877ac */ /* 0x000ee40008000a00 */
[----:B------:R-:W-:Y:S01]  /*16d0*/  IMAD R0, R55, -0x20, R2 ;  /* 0xffffffe037007824 */ /* 0x000fe200078e0202 */
[----:B------:R-:W-:-:S02]  /*16e0*/  LEA R2, R2, UR6, 0x4 ;  /* 0x0000000602027c11 */ /* 0x000fc4000f8e20ff */
[----:B------:R-:W-:Y:S01]  /*16f0*/  LOP3.LUT R55, R84, 0x8, RZ, 0xc0, !PT ;  /* 0x0000000854377812 */ /* 0x000fe200078ec0ff */
[----:B------:R-:W-:Y:S01]  /*1700*/  UMOV UR19, URZ ;  /* 0x000000ff00137c82 */ /* 0x000fe20008000000 */
[----:B------:R-:W-:Y:S01]  /*1710*/  LEA R0, R0, UR6, 0x4 ;  /* 0x0000000600007c11 */ /* 0x000fe2000f8e20ff */
[----:B------:R1:W1:Y:S01]  /*1720*/  LDS.128 R80, [R2+UR5+0x80] ;  /* 0x0000800502507984 */ /* 0x0002620008000c00 */
[----:B------:R-:W-:Y:S01]  /*1730*/  SHF.R.U32.HI R55, RZ, 0x3, R55 ;  /* 0x00000003ff377819 */ /* 0x000fe20000011637 */
[----:B------:R-:W-:Y:S01]  /*1740*/  UMOV UR13, 0x2 ;  /* 0x00000002000d7882 */ /* 0x000fe20000000000 */
[----:B------:R-:W-:Y:S01]  /*1750*/  UMOV UR12, 0x4000 ;  /* 0x00004000000c7882 */ /* 0x000fe20000000000 */
[----:B------:R1:W1:Y:S01]  /*1760*/  LDS.128 R68, [R2+UR5] ;  /* 0x0000000502447984 */ /* 0x0002620008000c00 */
[----:B------:R-:W-:Y:S01]  /*1770*/  UMOV UR7, 0x8000 ;  /* 0x0000800000077882 */ /* 0x000fe20000000000 */
[----:B------:R-:W-:Y:S01]  /*1780*/  IMAD R86, R86, 0x2, R55 ;  /* 0x0000000256567824 */ /* 0x000fe200078e0237 */
[----:B------:R-:W-:Y:S01]  /*1790*/  CS2R R54, SRZ ;  /* 0x0000000000367805 */ /* 0x000fe2000001ff00 */
[----:B------:R1:W1:Y:S01]  /*17a0*/  LDS.128 R76, [R0+UR4+0xc080] ;  /* 0x00c08004004c7984 */ /* 0x0002620008000c00 */
[----:B------:R-:W-:Y:S01]  /*17b0*/  UMOV UR21, 0xffffc000 ;  /* 0xffffc00000157882 */ /* 0x000fe20000000000 */
[----:B------:R-:W-:Y:S01]  /*17c0*/  UMOV UR20, 0x4000 ;  /* 0x0000400000147882 */ /* 0x000fe20000000000 */
[----:B------:R-:W-:Y:S01]  /*17d0*/  LOP3.LUT R85, R86, R85, RZ, 0x3c, !PT ;  /* 0x0000005556557212 */ /* 0x000fe200078e3cff */
[----:B------:R1:W1:Y:S04]  /*17e0*/  LDS.128 R72, [R0+UR4+0xc000] ;  /* 0x00c0000400487984 */ /* 0x0002680008000c00 */
[----:B------:R-:W-:-:S05]  /*17f0*/  IMAD R102, R102, 0x80, R85 ;  /* 0x0000008066667824 */ /* 0x000fca00078e0255 */
[----:B---3--:R-:W-:-:S07]  /*1800*/  LEA R102, R102, UR6, 0x3 ;  /* 0x0000000666667c11 */ /* 0x008fce000f8e18ff */
.L_x_4:
[----:B------:R-:W-:-:S04]  /*1810*/  DEPBAR.LE SB5, 0xc ;  /* 0x0000d3000000791a */ /* 0x000fc80000000000 */
[C---:B-1----:R-:W5:Y:S01]  /*1820*/  DMMA.8x8x4 R4, R68.reuse, R72, R4 ;  /* 0x000000484404723f */ /* 0x042f620000000004 */
[----:B---3--:R-:W-:Y:S01]  /*1830*/  LDS.128 R84, [R2+UR5+0x1000] ;  /* 0x0010000502547984 */ /* 0x008fe20008000c00 */
[----:B------:R-:W-:Y:S02]  /*1840*/  UIADD3 UR19, UPT, UPT, UR19, 0x1, URZ ;  /* 0x0000000113137890 */ /* 0x000fe4000fffe0ff */
[----:B------:R-:W-:Y:S01]  /*1850*/  LOP3.LUT P2, RZ, R103, 0x1, RZ, 0xc0, !PT ;  /* 0x0000000167ff7812 */ /* 0x000fe2000784c0ff */
[----:B------:R-:W-:Y:S01]  /*1860*/  VIADD R107, R102, UR7 ;  /* 0x00000007666b7c36 */ /* 0x000fe20008000000 */
[----:B--2---:R-:W-:Y:S01]  /*1870*/  IADD3 R108, P1, PT, R108, UR10, RZ ;  /* 0x0000000a6c6c7c10 */ /* 0x004fe2000ff3e0ff */
[----:B------:R-:W-:Y:S01]  /*1880*/  VIADD R101, R2, UR5 ;  /* 0x0000000502657c36 */ /* 0x000fe20008000000 */
[----:B------:R-:W-:Y:S01]  /*1890*/  IADD3 R110, P0, PT, R110, UR8, RZ ;  /* 0x000000086e6e7c10 */ /* 0x000fe2000ff1e0ff */
[----:B------:R-:W1:Y:S01]  /*18a0*/  LDS.128 R88, [R0+UR4+0xc800] ;  /* 0x00c8000400587984 */ /* 0x000e620008000c00 */
[----:B------:R-:W-:Y:S01]  /*18b0*/  VIADD R106, R3, UR12 ;  /* 0x0000000c036a7c36 */ /* 0x000fe20008000000 */
[----:B------:R-:W-:Y:S01]  /*18c0*/  IADD3.X R109, PT, PT, R109, UR11, RZ, P1, !PT ;  /* 0x0000000b6d6d7c10 */ /* 0x000fe20008ffe4ff */
[----:B------:R-:W-:Y:S01]  /*18d0*/  VIADD R100, R0, UR4 ;  /* 0x0000000400647c36 */ /* 0x000fe20008000000 */
[----:B------:R-:W-:Y:S01]  /*18e0*/  IADD3.X R111, PT, PT, R111, UR9, RZ, P0, !PT ;  /* 0x000000096f6f7c10 */ /* 0x000fe200087fe4ff */
[----:B------:R-:W-:Y:S01]  /*18f0*/  UISETP.NE.AND UP0, UPT, UR19, 0x3, UPT ;  /* 0x000000031300788c */ /* 0x000fe2000bf05270 */
[----:B------:R-:W-:Y:S01]  /*1900*/  LOP3.LUT P0, RZ, R104, 0x1, RZ, 0xc0, !PT ;  /* 0x0000000168ff7812 */ /* 0x000fe2000780c0ff */
[C---:B------:R-:W5:Y:S01]  /*1910*/  DMMA.8x8x4 R8, R68.reuse, R74, R8 ;  /* 0x0000004a4408723f */ /* 0x040f620000000008 */
[----:B------:R-:W1:Y:S01]  /*1920*/  LDS.128 R92, [R0+UR4+0xc880] ;  /* 0x00c88004005c7984 */ /* 0x000e620008000c00 */
[----:B------:R-:W-:Y:S02]  /*1930*/  USEL UR6, UR21, 0x2000, !UP0 ;  /* 0x0000200015067887 */ /* 0x000fe4000c000000 */
[----:B------:R-:W-:Y:S01]  /*1940*/  USEL UR22, UR20, 0xffff8000, UP0 ;  /* 0xffff800014167887 */ /* 0x000fe20008000000 */
[--C-:B------:R-:W-:Y:S01]  /*1950*/  SHF.R.U32.HI R112, RZ, 0x1, R103.reuse ;  /* 0x00000001ff707819 */ /* 0x100fe20000011667 */
[----:B------:R-:W-:Y:S01]  /*1960*/  UIADD3 UR13, UPT, UPT, UR13, 0x1, URZ ;  /* 0x000000010d0d7890 */ /* 0x000fe2000fffe0ff */
[--C-:B------:R-:W-:Y:S01]  /*1970*/  SHF.R.U32.HI R114, RZ, 0x3, R103.reuse ;  /* 0x00000003ff727819 */ /* 0x100fe20000011667 */
[----:B------:R-:W-:Y:S01]  /*1980*/  UIADD3 UR24, UPT, UPT, UR12, -0x4000, URZ ;  /* 0xffffc0000c187890 */ /* 0x000fe2000fffe0ff */
[----:B------:R-:W2:Y:S01]  /*1990*/  LDS.128 R96, [R2+UR5+0x1080] ;  /* 0x0010800502607984 */ /* 0x000ea20008000c00 */
[----:B------:R-:W-:Y:S01]  /*19a0*/  LOP3.LUT P1, RZ, R112, 0x1, RZ, 0xc0, !PT ;  /* 0x0000000170ff7812 */ /* 0x000fe2000782c0ff */
[----:B------:R-:W-:Y:S01]  /*19b0*/  UISETP.NE.AND UP1, UPT, UR13, 0x3, UPT ;  /* 0x000000030d00788c */ /* 0x000fe2000bf25270 */
[--C-:B------:R-:W-:Y:S01]  /*19c0*/  SHF.R.U32.HI R112, RZ, 0x2, R103.reuse ;  /* 0x00000002ff707819 */ /* 0x100fe20000011667 */
[----:B------:R-:W-:Y:S01]  /*19d0*/  UIADD3 UR23, UPT, UPT, UR7, -0x8000, URZ ;  /* 0xffff800007177890 */ /* 0x000fe2000fffe0ff */
[--C-:B------:R-:W-:Y:S01]  /*19e0*/  SHF.R.U32.HI R113, RZ, 0x1, R104.reuse ;  /* 0x00000001ff717819 */ /* 0x100fe20000011668 */
[----:B------:R-:W-:Y:S01]  /*19f0*/  USEL UR19, UR19, URZ, UP0 ;  /* 0x000000ff13137287 */ /* 0x000fe20008000000 */
[C---:B------:R-:W5:Y:S01]  /*1a00*/  DMMA.8x8x4 R12, R68.reuse, R76, R12 ;  /* 0x0000004c440c723f */ /* 0x040f62000000000c */
[----:B------:R-:W-:Y:S01]  /*1a10*/  @!PT LDS RZ, [RZ] ;  /* 0x00000000fffff984 */ /* 0x000fe20000000800 */
[----:B------:R-:W-:Y:S01]  /*1a20*/  @!PT LDS RZ, [RZ] ;  /* 0x00000000fffff984 */ /* 0x000fe20000000800 */
[----:B------:R-:W-:Y:S01]  /*1a30*/  @!PT LDS RZ, [RZ] ;  /* 0x00000000fffff984 */ /* 0x000fe20000000800 */
[----:B------:R-:W-:Y:S01]  /*1a40*/  @P2 LDGSTS.E.LTC128B.64 [R107], desc[UR14][R110.64] ;  /* 0x000000006e6b2fae */ /* 0x000fe2000b9a160e */
[----:B------:R-:W-:Y:S01]  /*1a50*/  USEL UR13, UR13, URZ, UP1 ;  /* 0x000000ff0d0d7287 */ /* 0x000fe20008800000 */
[----:B------:R-:W-:Y:S02]  /*1a60*/  LOP3.LUT P2, RZ, R112, 0x1, RZ, 0xc0, !PT ;  /* 0x0000000170ff7812 */ /* 0x000fe4000784c0ff */
[--C-:B------:R-:W-:Y:S01]  /*1a70*/  SHF.R.U32.HI R112, RZ, 0x9, R103.reuse ;  /* 0x00000009ff707819 */ /* 0x100fe20000011667 */
[----:B------:R-:W-:Y:S01]  /*1a80*/  @UP1 UIADD3 UR24, UPT, UPT, UR12, 0x2000, URZ ;  /* 0x000020000c181890 */ /* 0x000fe2000fffe0ff */
[----:B------:R-:W-:Y:S01]  /*1a90*/  @P1 LDGSTS.E.LTC128B.64 [R107+0x80], desc[UR14][R110.64+0x80] ;  /* 0x000800806e6b1fae */ /* 0x000fe2000b9a160e */
[----:B------:R-:W-:Y:S01]  /*1aa0*/  LOP3.LUT P1, RZ, R114, 0x1, RZ, 0xc0, !PT ;  /* 0x0000000172ff7812 */ /* 0x000fe2000782c0ff */
[----:B------:R-:W-:Y:S01]  /*1ab0*/  @UP1 UIADD3 UR23, UPT, UPT, UR7, 0x4000, URZ ;  /* 0x0000400007171890 */ /* 0x000fe2000fffe0ff */
[----:B------:R-:W-:Y:S02]  /*1ac0*/  LOP3.LUT P4, RZ, R112, 0x1, RZ, 0xc0, !PT ;  /* 0x0000000170ff7812 */ /* 0x000fe4000788c0ff */
[--C-:B------:R-:W-:Y:S01]  /*1ad0*/  SHF.R.U32.HI R114, RZ, 0xa, R103.reuse ;  /* 0x0000000aff727819 */ /* 0x100fe20000011667 */
[----:B------:R-:W-:Y:S01]  /*1ae0*/  @P0 LDGSTS.E.LTC128B.64 [R106+0xc000], desc[UR14][R108.64] ;  /* 0x0c0000006c6a0fae */ /* 0x000fe2000b9a160e */
[----:B------:R-:W-:Y:S01]  /*1af0*/  LOP3.LUT P0, RZ, R113, 0x1, RZ, 0xc0, !PT ;  /* 0x0000000171ff7812 */ /* 0x000fe2000780c0ff */
[----:B------:R-:W-:Y:S01]  /*1b00*/  UMOV UR12, UR24 ;  /* 0x00000018000c7c82 */ /* 0x000fe20008000000 */
[-C--:B------:R-:W5:Y:S01]  /*1b10*/  DMMA.8x8x4 R16, R68, R78.reuse, R16 ;  /* 0x0000004e4410723f */ /* 0x080f620000000010 */
[----:B------:R-:W-:Y:S03]  /*1b20*/  UMOV UR7, UR23 ;  /* 0x0000001700077c82 */ /* 0x000fe60008000000 */
[--C-:B------:R-:W-:Y:S02]  /*1b30*/  SHF.R.U32.HI R113, RZ, 0x8, R103.reuse ;  /* 0x00000008ff717819 */ /* 0x100fe40000011667 */
[----:B------:R-:W-:Y:S02]  /*1b40*/  SHF.R.U32.HI R112, RZ, 0xb, R103 ;  /* 0x0000000bff707819 */ /* 0x000fe40000011667 */
[----:B------:R-:W-:Y:S02]  /*1b50*/  LOP3.LUT P5, RZ, R113, 0x1, RZ, 0xc0, !PT ;  /* 0x0000000171ff7812 */ /* 0x000fe400078ac0ff */
[--C-:B------:R-:W-:Y:S01]  /*1b60*/  SHF.R.U32.HI R113, RZ, 0x2, R104.reuse ;  /* 0x00000002ff717819 */ /* 0x100fe20000011668 */
[----:B------:R-:W-:Y:S05]  /*1b70*/  DEPBAR.LE SB5, 0xc ;  /* 0x0000d3000000791a */ /* 0x000fea0000000000 */
[C---:B------:R-:W5:Y:S04]  /*1b80*/  DMMA.8x8x4 R20, R70.reuse, R78, R20 ;  /* 0x0000004e4614723f */ /* 0x040f680000000014 */
[----:B------:R-:W-:Y:S02]  /*1b90*/  LOP3.LUT P3, RZ, R113, 0x1, RZ, 0xc0, !PT ;  /* 0x0000000171ff7812 */ /* 0x000fe4000786c0ff */
[----:B------:R-:W-:Y:S10]  /*1ba0*/  SHF.R.U32.HI R113, RZ, 0x3, R104 ;  /* 0x00000003ff717819 */ /* 0x000ff40000011668 */
[C---:B------:R-:W5:Y:S11]  /*1bb0*/  DMMA.8x8x4 R24, R70.reuse, R76, R24 ;  /* 0x0000004c4618723f */ /* 0x040f760000000018 */
[----:B------:R-:W-:Y:S05]  /*1bc0*/  @!UPT UIADD3 URZ, UPT, UPT, URZ, URZ, URZ ;  /* 0x000000fffffff290 */ /* 0x000fea000fffe0ff */
[C---:B------:R-:W5:Y:S11]  /*1bd0*/  DMMA.8x8x4 R28, R70.reuse, R74, R28 ;  /* 0x0000004a461c723f */ /* 0x040f76000000001c */
[----:B------:R-:W-:Y:S05]  /*1be0*/  @!UPT UIADD3 URZ, UPT, UPT, URZ, URZ, URZ ;  /* 0x000000fffffff290 */ /* 0x000fea000fffe0ff */
[-C--:B------:R3:W5:Y:S02]  /*1bf0*/  DMMA.8x8x4 R32, R70, R72.reuse, R32 ;  /* 0x000000484620723f */ /* 0x0807640000000020 */
[----:B---3--:R-:W-:Y:S01]  /*1c00*/  LDS.128 R68, [R2+UR5+0x2000] ;  /* 0x0020000502447984 */ /* 0x008fe20008000c00 */
[----:B------:R-:W-:Y:S11]  /*1c10*/  DEPBAR.LE SB5, 0xc ;  /* 0x0000d3000000791a */ /* 0x000ff60000000000 */
[----:B------:R-:W-:Y:S02]  /*1c20*/  @!UPT UIADD3 URZ, UPT, UPT, URZ, URZ, URZ ;  /* 0x000000fffffff290 */ /* 0x000fe4000fffe0ff */
[C---:B------:R-:W5:Y:S11]  /*1c30*/  DMMA.8x8x4 R36, R80.reuse, R72, R36 ;  /* 0x000000485024723f */ /* 0x040f760000000024 */
[----:B------:R-:W-:Y:S05]  /*1c40*/  @!UPT UIADD3 URZ, UPT, UPT, URZ, URZ, URZ ;  /* 0x000000fffffff290 */ /* 0x000fea000fffe0ff */
[C---:B------:R-:W5:Y:S11]  /*1c50*/  DMMA.8x8x4 R40, R80.reuse, R74, R40 ;  /* 0x0000004a5028723f */ /* 0x040f760000000028 */
[----:B------:R-:W-:Y:S05]  /*1c60*/  @!UPT UIADD3 URZ, UPT, UPT, URZ, URZ, URZ ;  /* 0x000000fffffff290 */ /* 0x000fea000fffe0ff */
[C---:B------:R-:W5:Y:S11]  /*1c70*/  DMMA.8x8x4 R44, R80.reuse, R76, R44 ;  /* 0x0000004c502c723f */ /* 0x040f76000000002c */
[----:B------:R-:W-:Y:S05]  /*1c80*/  @!UPT UIADD3 URZ, UPT, UPT, URZ, URZ, URZ ;  /* 0x000000fffffff290 */ /* 0x000fea000fffe0ff */
[-C--:B------:R-:W5:Y:S01]  /*1c90*/  DMMA.8x8x4 R48, R80, R78.reuse, R48 ;  /* 0x0000004e5030723f */ /* 0x080f620000000030 */
[----:B------:R-:W-:Y:S11]  /*1ca0*/  DEPBAR.LE SB5, 0xc ;  /* 0x0000d3000000791a */ /* 0x000ff60000000000 */
[----:B------:R-:W-:Y:S04]  /*1cb0*/  @!UPT UIADD3 URZ, UPT, UPT, URZ, URZ, URZ ;  /* 0x000000fffffff290 */ /* 0x000fe8000fffe0ff */
[C---:B------:R-:W5:Y:S11]  /*1cc0*/  DMMA.8x8x4 R52, R82.reuse, R78, R52 ;  /* 0x0000004e5234723f */ /* 0x040f760000000034 */
[----:B------:R-:W-:Y:S05]  /*1cd0*/  @!UPT UIADD3 URZ, UPT, UPT, URZ, URZ, URZ ;  /* 0x000000fffffff290 */ /* 0x000fea000fffe0ff */
[C---:B------:R3:W5:Y:S02]  /*1ce0*/  DMMA.8x8x4 R56, R82.reuse, R76, R56 ;  /* 0x0000004c5238723f */ /* 0x0407640000000038 */
[----:B---3--:R-:W-:Y:S11]  /*1cf0*/  LDS.128 R76, [R0+UR4+0xd080] ;  /* 0x00d08004004c7984 */ /* 0x008ff60008000c00 */
[----:B------:R-:W-:Y:S03]  /*1d00*/  @!UPT UIADD3 URZ, UPT, UPT, URZ, URZ, URZ ;  /* 0x000000fffffff290 */ /* 0x000fe6000fffe0ff */
[C---:B------:R-:W5:Y:S11]  /*1d10*/  DMMA.8x8x4 R60, R82.reuse, R74, R60 ;  /* 0x0000004a523c723f */ /* 0x040f76000000003c */
[----:B------:R-:W-:Y:S05]  /*1d20*/  @!UPT UIADD3 URZ, UPT, UPT, URZ, URZ, URZ ;  /* 0x000000fffffff290 */ /* 0x000fea000fffe0ff */
[----:B------:R3:W5:Y:S02]  /*1d30*/  DMMA.8x8x4 R64, R82, R72, R64 ;  /* 0x000000485240723f */ /* 0x0007640000000040 */
[----:B---3--:R-:W3:Y:S08]  /*1d40*/  LDS.128 R72, [R0+UR4+0xd000] ;  /* 0x00d0000400487984 */ /* 0x008ef00008000c00 */
[----:B------:R-:W4:Y:S01]  /*1d50*/  LDS.128 R80, [R2+UR5+0x2080] ;  /* 0x0020800502507984 */ /* 0x000f220008000c00 */
[----:B------:R-:W-:-:S05]  /*1d60*/  DEPBAR.LE SB5, 0xc ;  /* 0x0000d3000000791a */ /* 0x000fca0000000000 */
[C---:B-1----:R-:W5:Y:S02]  /*1d70*/  DMMA.8x8x4 R4, R84.reuse, R88, R4 ;  /* 0x000000585404723f */ /* 0x042f640000000004 */
[----:B------:R-:W-:Y:S01]  /*1d80*/  @!PT LDS RZ, [RZ] ;  /* 0x00000000fffff984 */ /* 0x000fe20000000800 */
[----:B------:R-:W-:Y:S01]  /*1d90*/  @!PT LDS RZ, [RZ] ;  /* 0x00000000fffff984 */ /* 0x000fe20000000800 */
[----:B------:R-:W-:Y:S01]  /*1da0*/  @!PT LDS RZ, [RZ] ;  /* 0x00000000fffff984 */ /* 0x000fe20000000800 */
[----:B------:R-:W-:Y:S02]  /*1db0*/  @P2 LDGSTS.E.LTC128B.64 [R107+0x100], desc[UR14][R110.64+0x100] ;  /* 0x001001006e6b2fae */ /* 0x000fe4000b9a160e */
[----:B------:R-:W-:Y:S04]  /*1dc0*/  LOP3.LUT P2, RZ, R114, 0x1, RZ, 0xc0, !PT ;  /* 0x0000000172ff7812 */ /* 0x000fe8000784c0ff */
[----:B------:R-:W-:Y:S01]  /*1dd0*/  @P1 LDGSTS.E.LTC128B.64 [R107+0x180], desc[UR14][R110.64+0x180] ;  /* 0x001801806e6b1fae */ /* 0x000fe2000b9a160e */
[----:B------:R-:W-:Y:S07]  /*1de0*/  LOP3.LUT P1, RZ, R112, 0x1, RZ, 0xc0, !PT ;  /* 0x0000000170ff7812 */ /* 0x000fee000782c0ff */
[C---:B------:R-:W5:Y:S01]  /*1df0*/  DMMA.8x8x4 R8, R84.reuse, R90, R8 ;  /* 0x0000005a5408723f */ /* 0x040f620000000008 */
[----:B------:R-:W-:Y:S02]  /*1e00*/  @P0 LDGSTS.E.LTC128B.64 [R106+0xc080], desc[UR14][R108.64+0x80] ;  /* 0x0c0800806c6a0fae */ /* 0x000fe4000b9a160e */
[----:B------:R-:W-:Y:S11]  /*1e10*/  LOP3.LUT P0, RZ, R113, 0x1, RZ, 0xc0, !PT ;  /* 0x0000000171ff7812 */ /* 0x000ff6000780c0ff */
[----:B------:R-:W-:Y:S02]  /*1e20*/  @!UPT UIADD3 URZ, UPT, UPT, URZ, URZ, URZ ;  /* 0x000000fffffff290 */ /* 0x000fe4000fffe0ff */
[C---:B------:R-:W5:Y:S11]  /*1e30*/  DMMA.8x8x4 R12, R84.reuse, R92, R12 ;  /* 0x0000005c540c723f */ /* 0x040f76000000000c */
[----:B------:R-:W-:Y:S05]  /*1e40*/  @!UPT UIADD3 URZ, UPT, UPT, URZ, URZ, URZ ;  /* 0x000000fffffff290 */ /* 0x000fea000fffe0ff */
[-C--:B------:R-:W5:Y:S01]  /*1e50*/  DMMA.8x8x4 R16, R84, R94.reuse, R16 ;  /* 0x0000005e5410723f */ /* 0x080f620000000010 */
[----:B------:R-:W-:Y:S11]  /*1e60*/  DEPBAR.LE SB5, 0xc ;  /* 0x0000d3000000791a */ /* 0x000ff60000000000 */
[----:B------:R-:W-:Y:S04]  /*1e70*/  @!UPT UIADD3 URZ, UPT, UPT, URZ, URZ, URZ ;  /* 0x000000fffffff290 */ /* 0x000fe8000fffe0ff */
[C---:B------:R-:W5:Y:S11]  /*1e80*/  DMMA.8x8x4 R20, R86.reuse, R94, R20 ;  /* 0x0000005e5614723f */ /* 0x040f760000000014 */
[----:B------:R-:W-:Y:S05]  /*1e90*/  @!UPT UIADD3 URZ, UPT, UPT, URZ, URZ, URZ ;  /* 0x000000fffffff290 */ /* 0x000fea000fffe0ff */
[C---:B------:R-:W5:Y:S11]  /*1ea0*/  DMMA.8x8x4 R24, R86.reuse, R92, R24 ;  /* 0x0000005c5618723f */ /* 0x040f760000000018 */
[----:B------:R-:W-:Y:S05]  /*1eb0*/  @!UPT UIADD3 URZ, UPT, UPT, URZ, URZ, URZ ;  /* 0x000000fffffff290 */ /* 0x000fea000fffe0ff */
[C---:B------:R-:W5:Y:S11]  /*1ec0*/  DMMA.8x8x4 R28, R86.reuse, R90, R28 ;  /* 0x0000005a561c723f */ /* 0x040f76000000001c */
[----:B------:R-:W-:Y:S05]  /*1ed0*/  @!UPT UIADD3 URZ, UPT, UPT, URZ, URZ, URZ ;  /* 0x000000fffffff290 */ /* 0x000fea000fffe0ff */
[-C--:B------:R1:W5:Y:S02]  /*1ee0*/  DMMA.8x8x4 R32, R86, R88.reuse, R32 ;  /* 0x000000585620723f */ /* 0x0803640000000020 */
[----:B-1----:R-:W-:Y:S01]  /*1ef0*/  LDS.128 R84, [R2+UR5+0x3000] ;  /* 0x0030000502547984 */ /* 0x002fe20008000c00 */
[----:B------:R-:W-:Y:S11]  /*1f00*/  DEPBAR.LE SB5, 0xc ;  /* 0x0000d3000000791a */ /* 0x000ff60000000000 */
[----:B------:R-:W-:Y:S02]  /*1f10*/  @!UPT UIADD3 URZ, UPT, UPT, URZ, URZ, URZ ;  /* 0x000000fffffff290 */ /* 0x000fe4000fffe0ff */
[C---:B--2---:R-:W5:Y:S11]  /*1f20*/  DMMA.8x8x4 R36, R96.reuse, R88, R36 ;  /* 0x000000586024723f */ /* 0x044f760000000024 */
        /* <DEDUP_REMOVED lines=11> */
[----:B-1----:R-:W-:Y:S11]  /*1fe0*/  LDS.128 R92, [R0+UR4+0xd880] ;  /* 0x00d88004005c7984 */ /* 0x002ff60008000c00 */
[----:B------:R-:W-:Y:S03]  /*1ff0*/  @!UPT UIADD3 URZ, UPT, UPT, URZ, URZ, URZ ;  /* 0x000000fffffff290 */ /* 0x000fe6000fffe0ff */
[C---:B------:R-:W5:Y:S11]  /*2000*/  DMMA.8x8x4 R60, R98.reuse, R90, R60 ;  /* 0x0000005a623c723f */ /* 0x040f76000000003c */
[----:B------:R-:W-:Y:S05]  /*2010*/  @!UPT UIADD3 URZ, UPT, UPT, URZ, URZ, URZ ;  /* 0x000000fffffff290 */ /* 0x000fea000fffe0ff */
[----:B------:R1:W5:Y:S02]  /*2020*/  DMMA.8x8x4 R64, R98, R88, R64 ;  /* 0x000000586240723f */ /* 0x0003640000000040 */
[----:B-1----:R-:W1:Y:S01]  /*2030*/  LDS.128 R88, [R0+UR4+0xd800] ;  /* 0x00d8000400587984 */ /* 0x002e620008000c00 */
[----:B------:R-:W-:Y:S07]  /*2040*/  UIADD3 UR4, UPT, UPT, UR6, UR4, URZ ;  /* 0x0000000406047290 */ /* 0x000fee000fffe0ff */
[----:B------:R-:W2:Y:S01]  /*2050*/  LDS.128 R96, [R2+UR5+0x3080] ;  /* 0x0030800502607984 */ /* 0x000ea20008000c00 */
[----:B------:R-:W-:Y:S01]  /*2060*/  UIADD3 UR5, UPT, UPT, UR22, UR5, URZ ;  /* 0x0000000516057290 */ /* 0x000fe2000fffe0ff */
[----:B------:R-:W-:-:S04]  /*2070*/  DEPBAR.LE SB5, 0xc ;  /* 0x0000d3000000791a */ /* 0x000fc80000000000 */
[C---:B---3--:R-:W5:Y:S02]  /*2080*/  DMMA.8x8x4 R4, R68.reuse, R72, R4 ;  /* 0x000000484404723f */ /* 0x048f640000000004 */
[----:B------:R-:W-:Y:S01]  /*2090*/  @!PT LDS RZ, [RZ] ;  /* 0x00000000fffff984 */ /* 0x000fe20000000800 */
[----:B------:R-:W-:Y:S01]  /*20a0*/  @!PT LDS RZ, [RZ] ;  /* 0x00000000fffff984 */ /* 0x000fe20000000800 */
[----:B------:R-:W-:Y:S01]  /*20b0*/  @!PT LDS RZ, [RZ] ;  /* 0x00000000fffff984 */ /* 0x000fe20000000800 */
[----:B------:R-:W-:Y:S06]  /*20c0*/  @P5 LDGSTS.E.LTC128B.64 [R107+0x200], desc[UR14][R110.64+0x200] ;  /* 0x002002006e6b5fae */ /* 0x000fec000b9a160e */
[----:B------:R-:W-:Y:S08]  /*20d0*/  @P4 LDGSTS.E.LTC128B.64 [R107+0x280], desc[UR14][R110.64+0x280] ;  /* 0x002802806e6b4fae */ /* 0x000ff0000b9a160e */
[C---:B------:R-:W5:Y:S01]  /*20e0*/  DMMA.8x8x4 R8, R68.reuse, R74, R8 ;  /* 0x0000004a4408723f */ /* 0x040f620000000008 */
[----:B------:R-:W-:Y:S06]  /*20f0*/  @P3 LDGSTS.E.LTC128B.64 [R106+0xc100], desc[UR14][R108.64+0x100] ;  /* 0x0c1001006c6a3fae */ /* 0x000fec000b9a160e */
[----:B------:R-:W-:Y:S06]  /*2100*/  @P2 LDGSTS.E.LTC128B.64 [R107+0x300], desc[UR14][R110.64+0x300] ;  /* 0x003003006e6b2fae */ /* 0x000fec000b9a160e */
[----:B------:R3:W-:Y:S03]  /*2110*/  @P1 LDGSTS.E.LTC128B.64 [R107+0x380], desc[UR14][R110.64+0x380] ;  /* 0x003803806e6b1fae */ /* 0x0007e6000b9a160e */
[C---:B------:R-:W5:Y:S03]  /*2120*/  DMMA.8x8x4 R12, R68.reuse, R76, R12 ;  /* 0x0000004c440c723f */ /* 0x040f66000000000c */
[----:B------:R1:W-:Y:S06]  /*2130*/  @P0 LDGSTS.E.LTC128B.64 [R106+0xc180], desc[UR14][R108.64+0x180] ;  /* 0x0c1801806c6a0fae */ /* 0x0003ec000b9a160e */
[----:B------:R-:W0:Y:S07]  /*2140*/  LDGDEPBAR ;  /* 0x00000000000079af */ /* 0x000e2e0000000000 */
[-C--:B------:R-:W5:Y:S04]  /*2150*/  DMMA.8x8x4 R16, R68, R78.reuse, R16 ;  /* 0x0000004e4410723f */ /* 0x080f680000000010 */
[----:B---3--:R-:W-:Y:S01]  /*2160*/  VIADD R107, R105, 0xffffffff ;  /* 0xffffffff696b7836 */ /* 0x008fe20000000000 */
[----:B------:R-:W-:Y:S11]  /*2170*/  DEPBAR.LE SB5, 0xc ;  /* 0x0000d3000000791a */ /* 0x000ff60000000000 */
[C---:B------:R-:W5:Y:S04]  /*2180*/  DMMA.8x8x4 R20, R70.reuse, R78, R20 ;  /* 0x0000004e4614723f */ /* 0x040f680000000014 */
[----:B------:R-:W-:Y:S01]  /*2190*/  ISETP.NE.AND P0, PT, R107, RZ, PT ;  /* 0x000000ff6b00720c */ /* 0x000fe20003f05270 */
[----:B------:R-:W-:Y:S04]  /*21a0*/  DEPBAR.LE SB0, 0x1 ;  /* 0x000080400000791a */ /* 0x000fe80000000000 */
[----:B------:R-:W-:Y:S01]  /*21b0*/  BAR.SYNC.DEFER_BLOCKING 0x0 ;  /* 0x0000000000007b1d */ /* 0x000fe20000010000 */
[----:B------:R-:W-:Y:S02]  /*21c0*/  SEL R103, R103, RZ, P0 ;  /* 0x000000ff67677207 */ /* 0x000fe40000000000 */
[----:B------:R-:W-:Y:S02]  /*21d0*/  SEL R104, R104, RZ, P0 ;  /* 0x000000ff68687207 */ /* 0x000fe40000000000 */
[----:B------:R-:W-:Y:S02]  /*21e0*/  ISETP.GT.AND P0, PT, R105, -0x1, PT ;  /* 0xffffffff6900780c */ /* 0x000fe40003f04270 */
[C---:B------:R-:W5:Y:S04]  /*21f0*/  DMMA.8x8x4 R24, R70.reuse, R76, R24 ;  /* 0x0000004c4618723f */ /* 0x040f680000000018 */
[----:B------:R-:W-:Y:S11]  /*2200*/  IMAD.MOV.U32 R105, RZ, RZ, R107 ;  /* 0x000000ffff697224 */ /* 0x000ff600078e006b */
[----:B------:R-:W-:Y:S01]  /*2210*/  @!UPT UIADD3 URZ, UPT, UPT, URZ, URZ, URZ ;  /* 0x000000fffffff290 */ /* 0x000fe2000fffe0ff */
[C---:B------:R-:W5:Y:S11]  /*2220*/  DMMA.8x8x4 R28, R70.reuse, R74, R28 ;  /* 0x0000004a461c723f */ /* 0x040f76000000001c */
[----:B------:R-:W-:Y:S05]  /*2230*/  @!UPT UIADD3 URZ, UPT, UPT, URZ, URZ, URZ ;  /* 0x000000fffffff290 */ /* 0x000fea000fffe0ff */
[-C--:B------:R3:W5:Y:S02]  /*2240*/  DMMA.8x8x4 R32, R70, R72.reuse, R32 ;  /* 0x000000484620723f */ /* 0x0807640000000020 */
[----:B---3--:R3:W1:Y:S01]  /*2250*/  LDS.128 R68, [R101+UR22] ;  /* 0x0000001665447984 */ /* 0x0086620008000c00 */
[----:B------:R-:W-:Y:S11]  /*2260*/  DEPBAR.LE SB5, 0xc ;  /* 0x0000d3000000791a */ /* 0x000ff60000000000 */
[----:B------:R-:W-:Y:S02]  /*2270*/  @!UPT UIADD3 URZ, UPT, UPT, URZ, URZ, URZ ;  /* 0x000000fffffff290 */ /* 0x000fe4000fffe0ff */
[C---:B----4-:R-:W5:Y:S11]  /*2280*/  DMMA.8x8x4 R36, R80.reuse, R72, R36 ;  /* 0x000000485024723f */ /* 0x050f760000000024 */
        /* <DEDUP_REMOVED lines=10> */
[C---:B---3--:R3:W5:Y:S02]  /*2330*/  DMMA.8x8x4 R56, R82.reuse, R76, R56 ;  /* 0x0000004c5238723f */ /* 0x0487640000000038 */
[----:B---3--:R3:W1:Y:S11]  /*2340*/  LDS.128 R76, [R100+UR6+0xc080] ;  /* 0x00c08006644c7984 */ /* 0x0086760008000c00 */
[----:B------:R-:W-:Y:S03]  /*2350*/  @!UPT UIADD3 URZ, UPT, UPT, URZ, URZ, URZ ;  /* 0x000000fffffff290 */ /* 0x000fe6000fffe0ff */
[C---:B------:R-:W5:Y:S11]  /*2360*/  DMMA.8x8x4 R60, R82.reuse, R74, R60 ;  /* 0x0000004a523c723f */ /* 0x040f76000000003c */
[----:B------:R-:W-:Y:S05]  /*2370*/  @!UPT UIADD3 URZ, UPT, UPT, URZ, URZ, URZ ;  /* 0x000000fffffff290 */ /* 0x000fea000fffe0ff */
[----:B---3--:R3:W5:Y:S02]  /*2380*/  DMMA.8x8x4 R64, R82, R72, R64 ;  /* 0x000000485240723f */ /* 0x0087640000000040 */
[----:B---3--:R3:W2:Y:S08]  /*2390*/  LDS.128 R80, [R101+UR22+0x80] ;  /* 0x0000801665507984 */ /* 0x0086b00008000c00 */
[----:B------:R3:W2:Y:S01]  /*23a0*/  LDS.128 R72, [R100+UR6+0xc000] ;  /* 0x00c0000664487984 */ /* 0x0006a20008000c00 */
[----:B------:R-:W-:-:S05]  /*23b0*/  DEPBAR.LE SB5, 0xc ;  /* 0x0000d3000000791a */ /* 0x000fca0000000000 */
[C---:B-1----:R3:W5:Y:S11]  /*23c0*/  DMMA.8x8x4 R4, R84.reuse, R88, R4 ;  /* 0x000000585404723f */ /* 0x0427760000000004 */
[----:B------:R-:W-:Y:S05]  /*23d0*/  @!UPT UIADD3 URZ, UPT, UPT, URZ, URZ, URZ ;  /* 0x000000fffffff290 */ /* 0x000fea000fffe0ff */
[C---:B------:R3:W5:Y:S11]  /*23e0*/  DMMA.8x8x4 R8, R84.reuse, R90, R8 ;  /* 0x0000005a5408723f */ /* 0x0407760000000008 */
[----:B------:R-:W-:Y:S05]  /*23f0*/  @!UPT UIADD3 URZ, UPT, UPT, URZ, URZ, URZ ;  /* 0x000000fffffff290 */ /* 0x000fea000fffe0ff */
[C---:B------:R3:W5:Y:S11]  /*2400*/  DMMA.8x8x4 R12, R84.reuse, R92, R12 ;  /* 0x0000005c540c723f */ /* 0x040776000000000c */
[----:B------:R-:W-:Y:S05]  /*2410*/  @!UPT UIADD3 URZ, UPT, UPT, URZ, URZ, URZ ;  /* 0x000000fffffff290 */ /* 0x000fea000fffe0ff */
[-C--:B------:R3:W5:Y:S01]  /*2420*/  DMMA.8x8x4 R16, R84, R94.reuse, R16 ;  /* 0x0000005e5410723f */ /* 0x0807620000000010 */
[----:B------:R-:W-:Y:S11]  /*2430*/  DEPBAR.LE SB5, 0xc ;  /* 0x0000d3000000791a */ /* 0x000ff60000000000 */
[----:B------:R-:W-:Y:S04]  /*2440*/  @!UPT UIADD3 URZ, UPT, UPT, URZ, URZ, URZ ;  /* 0x000000fffffff290 */ /* 0x000fe8000fffe0ff */
[C---:B------:R3:W5:Y:S11]  /*2450*/  DMMA.8x8x4 R20, R86.reuse, R94, R20 ;  /* 0x0000005e5614723f */ /* 0x0407760000000014 */
        /* <DEDUP_REMOVED lines=8> */
[C---:B--2---:R3:W5:Y:S11]  /*24e0*/  DMMA.8x8x4 R36, R96.reuse, R88, R36 ;  /* 0x000000586024723f */ /* 0x0447760000000024 */
        /* <DEDUP_REMOVED lines=14> */
[----:B------:R3:W5:Y:S01]  /*25d0*/  DMMA.8x8x4 R64, R98, R88, R64 ;  /* 0x000000586240723f */ /* 0x0007620000000040 */
[----:B------:R-:W-:Y:S03]  /*25e0*/  @!UPT UIADD3 URZ, UPT, UPT, URZ, URZ, URZ ;  /* 0x000000fffffff290 */ /* 0x000fe6000fffe0ff */
[----:B------:R-:W-:Y:S11]  /*25f0*/  @P0 BRA `(.L_x_4) ;  /* 0xfffffff000840947 */ /* 0x000ff6000383ffff */
.L_x_3:
[----:B------:R-:W0:Y:S01]  /*2600*/  LDGDEPBAR ;  /* 0x00000000000079af */ /* 0x000e220000000000 */
[----:B------:R-:W1:Y:S03]  /*2610*/  LDCU.64 UR4, c[0x0][0x480] ;  /* 0x00009000ff0477ac */ /* 0x000e660008000a00 */
[----:B------:R-:W0:Y:S01]  /*2620*/  LDGDEPBAR ;  /* 0x00000000000079af */ /* 0x000e220000000000 */
[----:B-1----:R-:W-:-:S04]  /*2630*/  UISETP.NE.U32.AND UP0, UPT, UR4, URZ, UPT ;  /* 0x000000ff0400728c */ /* 0x002fc8000bf05070 */
[----:B------:R-:W-:Y:S01]  /*2640*/  UISETP.NE.AND.EX UP0, UPT, UR5, URZ, UPT, UP0 ;  /* 0x000000ff0500728c */ /* 0x000fe2000bf05300 */
[----:B------:R-:W-:-:S04]  /*2650*/  DEPBAR.LE SB0, 0x0 ;  /* 0x000080000000791a */ /* 0x000fc80000000000 */
[----:B------:R-:W-:Y:S06]  /*2660*/  BAR.SYNC.DEFER_BLOCKING 0x0 ;  /* 0x0000000000007b1d */ /* 0x000fec0000010000 */
[----:B------:R-:W-:Y:S05]  /*2670*/  BRA.U !UP0, `(.L_x_5) ;  /* 0x00000001081c7547 */ /* 0x000fea000b800000 */
[----:B------:R-:W1:Y:S02]  /*2680*/  LDC.64 R112, c[0x0][0x480] ;  /* 0x00012000ff707b82 */ /* 0x000e640000000a00 */
[----:B-1----:R-:W4:Y:S02]  /*2690*/  LDG.E.64 R112, desc[UR14][R112.64] ;  /* 0x0000000e70707981 */ /* 0x002f24000c1e1b00 */
[----:B----4-:R-:W-:-:S04]  /*26a0*/  ISETP.NE.U32.AND P0, PT, R112, RZ, PT ;  /* 0x000000ff7000720c */ /* 0x010fc80003f05070 */
[----:B------:R-:W-:-:S13]  /*26b0*/  ISETP.NE.AND.EX P0, PT, R113, RZ, PT, P0 ;  /* 0x000000ff7100720c */ /* 0x000fda0003f05300 */
[----:B------:R-:W-:Y:S05]  /*26c0*/  @!P0 BRA `(.L_x_5) ;  /* 0x0000000000088947 */ /* 0x000fea0003800000 */
[----:B------:R-:W4:Y:S01]  /*26d0*/  LD.E.64 R112, desc[UR14][R112.64] ;  /* 0x0000000e70707980 */ /* 0x000f22000c101b00 */
[----:B------:R-:W-:Y:S05]  /*26e0*/  BRA `(.L_x_6) ;  /* 0x00000000001c7947 */ /* 0x000fea0003800000 */
.L_x_5:
[----:B------:R-:W1:Y:S01]  /*26f0*/  LDCU.64 UR4, c[0x0][0x470] ;  /* 0x00008e00ff0477ac */ /* 0x000e620008000a00 */
[----:B------:R-:W2:Y:S01]  /*2700*/  LDC.64 R112, c[0x0][0x460] ;  /* 0x00011800ff707b82 */ /* 0x000ea20000000a00 */
[----:B-1----:R-:W-:-:S04]  /*2710*/  UISETP.NE.U32.AND UP0, UPT, UR4, URZ, UPT ;  /* 0x000000ff0400728c */ /* 0x002fc8000bf05070 */
[----:B------:R-:W-:-:S09]  /*2720*/  UISETP.NE.AND.EX UP0, UPT, UR5, URZ, UPT, UP0 ;  /* 0x000000ff0500728c */ /* 0x000fd2000bf05300 */
[----:B------:R-:W-:Y:S05]  /*2730*/  BRA.U !UP0, `(.L_x_6) ;  /* 0x0000000108087547 */ /* 0x000fea000b800000 */
[----:B--2---:R-:W1:Y:S02]  /*2740*/  LDC.64 R112, c[0x0][0x470] ;  /* 0x00011c00ff707b82 */ /* 0x004e640000000a00 */
[----:B-1----:R-:W4:Y:S02]  /*2750*/  LDG.E.64 R112, desc[UR14][R112.64] ;  /* 0x0000000e70707981 */ /* 0x002f24000c1e1b00 */
.L_x_6:
[----:B------:R-:W1:Y:S02]  /*2760*/  LDCU.64 UR4, c[0x0][0x488] ;  /* 0x00009100ff0477ac */ /* 0x000e640008000a00 */
[----:B-1----:R-:W-:-:S04]  /*2770*/  UISETP.NE.U32.AND UP0, UPT, UR4, URZ, UPT ;  /* 0x000000ff0400728c */ /* 0x002fc8000bf05070 */
[----:B------:R-:W-:-:S09]  /*2780*/  UISETP.NE.AND.EX UP0, UPT, UR5, URZ, UPT, UP0 ;  /* 0x000000ff0500728c */ /* 0x000fd2000bf05300 */
[----:B------:R-:W-:Y:S05]  /*2790*/  BRA.U !UP0, `(.L_x_7) ;  /* 0x00000001081c7547 */ /* 0x000fea000b800000 */
[----:B------:R-:W1:Y:S02]  /*27a0*/  LDC.64 R110, c[0x0][0x488] ;  /* 0x00012200ff6e7b82 */ /* 0x000e640000000a00 */
[----:B-1----:R-:W2:Y:S02]  /*27b0*/  LDG.E.64 R110, desc[UR14][R110.64] ;  /* 0x0000000e6e6e7981 */ /* 0x002ea4000c1e1b00 */
[----:B--2---:R-:W-:-:S04]  /*27c0*/  ISETP.NE.U32.AND P0, PT, R110, RZ, PT ;  /* 0x000000ff6e00720c */ /* 0x004fc80003f05070 */
[----:B------:R-:W-:-:S13]  /*27d0*/  ISETP.NE.AND.EX P0, PT, R111, RZ, PT, P0 ;  /* 0x000000ff6f00720c */ /* 0x000fda0003f05300 */
[----:B------:R-:W-:Y:S05]  /*27e0*/  @!P0 BRA `(.L_x_7) ;  /* 0x0000000000088947 */ /* 0x000fea0003800000 */
[----:B------:R-:W4:Y:S01]  /*27f0*/  LD.E.64 R110, desc[UR14][R110.64] ;  /* 0x0000000e6e6e7980 */ /* 0x000f22000c101b00 */
[----:B------:R-:W-:Y:S05]  /*2800*/  BRA `(.L_x_8) ;  /* 0x00000000001c7947 */ /* 0x000fea0003800000 */
.L_x_7:
[----:B------:R-:W1:Y:S01]  /*2810*/  LDCU.64 UR4, c[0x0][0x478] ;  /* 0x00008f00ff0477ac */ /* 0x000e620008000a00 */
[----:B------:R-:W2:Y:S01]  /*2820*/  LDC.64 R110, c[0x0][0x468] ;  /* 0x00011a00ff6e7b82 */ /* 0x000ea20000000a00 */
[----:B-1----:R-:W-:-:S04]  /*2830*/  UISETP.NE.U32.AND UP0, UPT, UR4, URZ, UPT ;  /* 0x000000ff0400728c */ /* 0x002fc8000bf05070 */
[----:B------:R-:W-:-:S09]  /*2840*/  UISETP.NE.AND.EX UP0, UPT, UR5, URZ, UPT, UP0 ;  /* 0x000000ff0500728c */ /* 0x000fd2000bf05300 */
[----:B------:R-:W-:Y:S05]  /*2850*/  BRA.U !UP0, `(.L_x_8) ;  /* 0x0000000108087547 */ /* 0x000fea000b800000 */
[----:B--2---:R-:W1:Y:S02]  /*2860*/  LDC.64 R110, c[0x0][0x478] ;  /* 0x00011e00ff6e7b82 */ /* 0x004e640000000a00 */
[----:B-1----:R-:W4:Y:S02]  /*2870*/  LDG.E.64 R110, desc[UR14][R110.64] ;  /* 0x0000000e6e6e7981 */ /* 0x002f24000c1e1b00 */
.L_x_8:
[----:B---3--:R-:W1:Y:S01]  /*2880*/  S2R R92, SR_CTAID.Y ;  /* 0x00000000005c7919 */ /* 0x008e620000002600 */
[----:B------:R-:W3:Y:S01]  /*2890*/  S2UR UR8, SR_CTAID.X ;  /* 0x00000000000879c3 */ /* 0x000ee20000002500 */
[----:B------:R-:W3:Y:S01]  /*28a0*/  LDCU UR7, c[0x0][0x398] ;  /* 0x00007300ff0777ac */ /* 0x000ee20008000800 */
[----:B------:R-:W1:Y:S01]  /*28b0*/  S2R R80, SR_TID.X ;  /* 0x0000000000507919 */ /* 0x000e620000002100 */
[----:B------:R-:W3:Y:S01]  /*28c0*/  LDCU UR20, c[0x0][0x490] ;  /* 0x00009200ff1477ac */ /* 0x000ee20008000800 */
[----:B------:R-:W1:Y:S04]  /*28d0*/  S2R R0, SR_CTAID.Z ;  /* 0x0000000000007919 */ /* 0x000e680000002700 */
[----:B--2---:R-:W2:Y:S01]  /*28e0*/  LDC R3, c[0x0][0x38c] ;  /* 0x0000e300ff037b82 */ /* 0x004ea20000000800 */
[----:B------:R-:W-:Y:S01]  /*28f0*/  UMOV UR6, 0xffffffff ;  /* 0xffffffff00067882 */ /* 0x000fe20000000000 */
[----:B------:R-:W1:Y:S06]  /*2900*/  LDCU.64 UR4, c[0x0][0x4b0] ;  /* 0x00009600ff0477ac */ /* 0x000e6c0008000a00 */
[----:B------:R-:W2:Y:S01]  /*2910*/  LDC.64 R108, c[0x0][0x4e0] ;  /* 0x00013800ff6c7b82 */ /* 0x000ea20000000a00 */
[----:B---3--:R-:W-:-:S02]  /*2920*/  USHF.L.U32 UR6, UR6, UR7, URZ ;  /* 0x0000000706067299 */ /* 0x008fc400080006ff */
[----:B------:R-:W-:-:S05]  /*2930*/  UISETP.NE.AND UP0, UPT, UR20, URZ, UPT ;  /* 0x000000ff1400728c */ /* 0x000fca000bf05270 */
[----:B------:R-:W3:Y:S01]  /*2940*/  LDC R68, c[0x0][0x4b8] ;  /* 0x00012e00ff447b82 */ /* 0x000ee20000000800 */
[----:B------:R-:W-:Y:S01]  /*2950*/  ULOP3.LUT UR6, UR8, UR6, URZ, 0x30, !UPT ;  /* 0x0000000608067292 */ /* 0x000fe2000f8e30ff */
[----:B-1----:R-:W-:Y:S02]  /*2960*/  MOV R2, UR4 ;  /* 0x0000000400027c02 */ /* 0x002fe40008000f00 */
[----:B------:R-:W-:-:S04]  /*2970*/  SHF.L.U32 R92, R92, UR7, RZ ;  /* 0x000000075c5c7c19 */ /* 0x000fc800080006ff */
[----:B------:R-:W1:Y:S01]  /*2980*/  LDC R69, c[0x0][0x4bc] ;  /* 0x00012f00ff457b82 */ /* 0x000e620000000800 */
[----:B------:R-:W-:Y:S01]  /*2990*/  USHF.R.U32.HI UR7, URZ, UR7, UR8 ;  /* 0x00000007ff077299 */ /* 0x000fe20008011608 */
[----:B------:R-:W-:-:S05]  /*29a0*/  IADD3 R92, PT, PT, R92, UR6, RZ ;  /* 0x000000065c5c7c10 */ /* 0x000fca000fffe0ff */
[----:B--2---:R-:W-:-:S04]  /*29b0*/  IMAD R3, R92, R3, UR7 ;  /* 0x000000075c037e24 */ /* 0x004fc8000f8e0203 */
[----:B------:R-:W-:Y:S01]  /*29c0*/  IMAD.WIDE R108, R3, 0x4, R108 ;  /* 0x00000004036c7825 */ /* 0x000fe200078e026c */
[----:B------:R-:W-:Y:S01]  /*29d0*/  MOV R3, UR5 ;  /* 0x0000000500037c02 */ /* 0x000fe20008000f00 */
[----:B------:R-:W-:Y:S06]  /*29e0*/  BRA.U UP0, `(.L_x_9) ;  /* 0x0000000100307547 */ /* 0x000fec000b800000 */
[----:B------:R-:W2:Y:S01]  /*29f0*/  LDCU UR4, c[0x0][0x394] ;  /* 0x00007280ff0477ac */ /* 0x000ea20008000800 */
[----:B------:R-:W-:Y:S01]  /*2a00*/  MOV R81, 0xffffffff ;  /* 0xffffffff00517802 */ /* 0x000fe20000000f00 */
[----:B--2---:R-:W-:-:S09]  /*2a10*/  UISETP.GE.AND UP0, UPT, UR4, 0x2, UPT ;  /* 0x000000020400788c */ /* 0x004fd2000bf06270 */
[----:B------:R-:W-:Y:S05]  /*2a20*/  BRA.U !UP0, `(.L_x_10) ;  /* 0x0000000108a47547 */ /* 0x000fea000b800000 */
[----:B------:R-:W-:Y:S01]  /*2a30*/  ISETP.NE.AND P0, PT, R80, RZ, PT ;  /* 0x000000ff5000720c */ /* 0x000fe20003f05270 */
[----:B------:R-:W-:-:S12]  /*2a40*/  IMAD.MOV.U32 R81, RZ, RZ, -0x1 ;  /* 0xffffffffff517424 */ /* 0x000fd800078e00ff */
[----:B------:R2:W3:Y:S04]  /*2a50*/  @!P0 LDG.E.STRONG.GPU R81, desc[UR14][R108.64] ;  /* 0x0000000e6c518981 */ /* 0x0004e8000c1ef900 */
[----:B---3--:R-:W-:Y:S01]  /*2a60*/  @!P0 CCTL.IVALL ;  /* 0x00000000ff00898f */ /* 0x008fe20002000000 */
[----:B------:R-:W-:-:S04]  /*2a70*/  ISETP.NE.AND P0, PT, R0, RZ, PT ;  /* 0x000000ff0000720c */ /* 0x000fc80003f05270 */
[----:B----4-:R-:W-:Y:S02]  /*2a80*/  FSEL R110, R110, RZ, !P0 ;  /* 0x000000ff6e6e7208 */ /* 0x010fe40004000000 */
[----:B------:R-:W-:Y:S01]  /*2a90*/  FSEL R111, R111, 1.875, !P0 ;  /* 0x3ff000006f6f7808 */ /* 0x000fe20004000000 */
[----:B------:R-:W-:Y:S06]  /*2aa0*/  BRA `(.L_x_10) ;  /* 0x0000000000847947 */ /* 0x000fec0003800000 */
.L_x_9:
[----:B------:R-:W-:Y:S01]  /*2ab0*/  UISETP.NE.AND UP0, UPT, UR20, 0x3, UPT ;  /* 0x000000031400788c */ /* 0x000fe2000bf05270 */
[----:B------:R-:W-:-:S08]  /*2ac0*/  MOV R81, 0xffffffff ;  /* 0xffffffff00517802 */ /* 0x000fd00000000f00 */
[----:B------:R-:W-:Y:S05]  /*2ad0*/  BRA.U !UP0, `(.L_x_11) ;  /* 0x0000000108607547 */ /* 0x000fea000b800000 */
[----:B------:R-:W-:-:S09]  /*2ae0*/  UISETP.NE.AND UP0, UPT, UR20, 0x2, UPT ;  /* 0x000000021400788c */ /* 0x000fd2000bf05270 */
[----:B------:R-:W-:Y:S05]  /*2af0*/  BRA.U !UP0, `(.L_x_12) ;  /* 0x0000000108247547 */ /* 0x000fea000b800000 */
[----:B------:R-:W-:-:S09]  /*2b00*/  UISETP.NE.AND UP0, UPT, UR20, 0x1, UPT ;  /* 0x000000011400788c */ /* 0x000fd2000bf05270 */
[----:B------:R-:W-:Y:S05]  /*2b10*/  BRA.U UP0, `(.L_x_10) ;  /* 0x0000000100687547 */ /* 0x000fea000b800000 */
[----:B------:R-:W2:Y:S08]  /*2b20*/  LDC.64 R70, c[0x0][0x4d8] ;  /* 0x00013600ff467b82 */ /* 0x000eb00000000a00 */
[----:B-1-3--:R-:W1:Y:S01]  /*2b30*/  LDC.64 R68, c[0x0][0x4b8] ;  /* 0x00012e00ff447b82 */ /* 0x00ae620000000a00 */
[----:B--2---:R-:W-:-:S04]  /*2b40*/  IMAD.WIDE.U32 R72, R0, R70, RZ ;  /* 0x0000004600487225 */ /* 0x004fc800078e00ff */
[----:B------:R-:W-:Y:S01]  /*2b50*/  IMAD R70, R0, R71, R73 ;  /* 0x0000004700467224 */ /* 0x000fe200078e0249 */
[----:B-1----:R-:W-:-:S04]  /*2b60*/  LEA R68, P0, R72, R68, 0x3 ;  /* 0x0000004448447211 */ /* 0x002fc800078018ff */
[----:B------:R-:W-:Y:S01]  /*2b70*/  LEA.HI.X R69, R72, R69, R70, 0x3, P0 ;  /* 0x0000004548457211 */ /* 0x000fe200000f1c46 */
[----:B------:R-:W-:Y:S08]  /*2b80*/  BRA `(.L_x_10) ;  /* 0x00000000004c7947 */ /* 0x000ff00003800000 */
.L_x_12:
[----:B------:R-:W2:Y:S08]  /*2b90*/  LDC.64 R72, c[0x0][0x4d0] ;  /* 0x00013400ff487b82 */ /* 0x000eb00000000a00 */
[----:B------:R-:W2:Y:S08]  /*2ba0*/  LDC.64 R2, c[0x0][0x4d8] ;  /* 0x00013600ff027b82 */ /* 0x000eb00000000a00 */
[----:B------:R-:W2:Y:S08]  /*2bb0*/  LDC.64 R70, c[0x0][0x4b0] ;  /* 0x00012c00ff467b82 */ /* 0x000eb00000000a00 */
[----:B-1-3--:R-:W1:Y:S01]  /*2bc0*/  LDC.64 R68, c[0x0][0x4b8] ;  /* 0x00012e00ff447b82 */ /* 0x00ae620000000a00 */
[----:B--2---:R-:W-:-:S04]  /*2bd0*/  IMAD.WIDE.U32 R76, R0, R72, RZ ;  /* 0x00000048004c7225 */ /* 0x004fc800078e00ff */
[C---:B------:R-:W-:Y:S02]  /*2be0*/  IMAD R72, R0.reuse, R73, R77 ;  /* 0x0000004900487224 */ /* 0x040fe400078e024d */
[----:B------:R-:W-:Y:S01]  /*2bf0*/  IMAD.WIDE.U32 R74, R0, R2, RZ ;  /* 0x00000002004a7225 */ /* 0x000fe200078e00ff */
[----:B------:R-:W-:-:S03]  /*2c00*/  LEA R2, P1, R76, R70, 0x3 ;  /* 0x000000464c027211 */ /* 0x000fc600078218ff */
[----:B------:R-:W-:Y:S01]  /*2c10*/  IMAD R70, R0, R3, R75 ;  /* 0x0000000300467224 */ /* 0x000fe200078e024b */
[----:B------:R-:W-:Y:S02]  /*2c20*/  LEA.HI.X R3, R76, R71, R72, 0x3, P1 ;  /* 0x000000474c037211 */ /* 0x000fe400008f1c48 */
[----:B-1----:R-:W-:-:S04]  /*2c30*/  LEA R68, P0, R74, R68, 0x3 ;  /* 0x000000444a447211 */ /* 0x002fc800078018ff */
[----:B------:R-:W-:Y:S01]  /*2c40*/  LEA.HI.X R69, R74, R69, R70, 0x3, P0 ;  /* 0x000000454a457211 */ /* 0x000fe200000f1c46 */
[----:B------:R-:W-:Y:S08]  /*2c50*/  BRA `(.L_x_10) ;  /* 0x0000000000187947 */ /* 0x000ff00003800000 */
.L_x_11:
[----:B------:R-:W2:Y:S08]  /*2c60*/  LDC.64 R2, c[0x0][0x4b0] ;  /* 0x00012c00ff027b82 */ /* 0x000eb00000000a00 */
[----:B-1-3--:R-:W1:Y:S01]  /*2c70*/  LDC.64 R68, c[0x0][0x4b8] ;  /* 0x00012e00ff447b82 */ /* 0x00ae620000000a00 */
[----:B--2---:R-:W-:-:S06]  /*2c80*/  IMAD.WIDE.U32 R2, R0, 0x8, R2 ;  /* 0x0000000800027825 */ /* 0x004fcc00078e0002 */
[----:B------:R-:W4:Y:S01]  /*2c90*/  LDG.E.64 R2, desc[UR14][R2.64] ;  /* 0x0000000e02027981 */ /* 0x000f22000c1e1b00 */
[----:B-1----:R-:W-:-:S06]  /*2ca0*/  IMAD.WIDE.U32 R68, R0, 0x8, R68 ;  /* 0x0000000800447825 */ /* 0x002fcc00078e0044 */
[----:B------:R-:W4:Y:S02]  /*2cb0*/  LDG.E.64 R68, desc[UR14][R68.64] ;  /* 0x0000000e44447981 */ /* 0x000f24000c1e1b00 */
.L_x_10:
[----:B------:R-:W1:Y:S01]  /*2cc0*/  LDC R70, c[0x0][0x394] ;  /* 0x0000e500ff467b82 */ /* 0x000e620000000800 */
[----:B------:R-:W3:Y:S01]  /*2cd0*/  LDCU.64 UR4, c[0x0][0x420] ;  /* 0x00008400ff0477ac */ /* 0x000ee20008000a00 */
[--C-:B------:R-:W-:Y:S02]  /*2ce0*/  SHF.R.U32.HI R73, RZ, 0x1, R80.reuse ;  /* 0x00000001ff497819 */ /* 0x100fe40000011650 */
[----:B------:R-:W-:Y:S01]  /*2cf0*/  LOP3.LUT R71, R80, 0x1f, RZ, 0xc0, !PT ;  /* 0x0000001f50477812 */ /* 0x000fe200078ec0ff */
[----:B------:R-:W2:Y:S01]  /*2d00*/  LDCU.64 UR12, c[0x0][0x3e0] ;  /* 0x00007c00ff0c77ac */ /* 0x000ea20008000a00 */
[----:B------:R-:W-:Y:S02]  /*2d10*/  SHF.R.U32.HI R72, RZ, 0x3, R80 ;  /* 0x00000003ff487819 */ /* 0x000fe40000011650 */
[----:B------:R-:W2:Y:S01]  /*2d20*/  S2UR UR19, SR_CgaCtaId ;  /* 0x00000000001379c3 */ /* 0x000ea20000008800 */
[----:B------:R-:W-:Y:S01]  /*2d30*/  LOP3.LUT R73, R73, 0x1e0, RZ, 0xc0, !PT ;  /* 0x000001e049497812 */ /* 0x000fe200078ec0ff */
[----:B------:R-:W-:Y:S01]  /*2d40*/  USHF.L.U32 UR21, UR7, 0x7, URZ ;  /* 0x0000000707157899 */ /* 0x000fe200080006ff */
[--C-:B------:R-:W-:Y:S01]  /*2d50*/  IMAD R92, R92, 0x40, R71.reuse ;  /* 0x000000405c5c7824 */ /* 0x100fe200078e0247 */
[----:B------:R-:W-:Y:S01]  /*2d60*/  ULEA UR17, UR18, UR17, 0x2 ;  /* 0x0000001112117291 */ /* 0x000fe2000f8e10ff */
[----:B------:R-:W-:Y:S01]  /*2d70*/  LOP3.LUT R94, R73, 0x4, R72, 0xf8, !PT ;  /* 0x00000004495e7812 */ /* 0x000fe200078ef848 */
[----:B------:R-:W2:Y:S01]  /*2d80*/  LDCU.64 UR10, c[0x0][0x3e0] ;  /* 0x00007c00ff0a77ac */ /* 0x000ea20008000a00 */
[----:B------:R-:W-:Y:S01]  /*2d90*/  IMAD.WIDE R84, R92, 0x8, RZ ;  /* 0x000000085c547825 */ /* 0x000fe200078e02ff */
[----:B------:R-:W-:Y:S01]  /*2da0*/  LOP3.LUT R93, R80, 0x3, RZ, 0xc0, !PT ;  /* 0x00000003505d7812 */ /* 0x000fe200078ec0ff */
[----:B------:R-:W2:Y:S01]  /*2db0*/  LDCU.64 UR8, c[0x0][0x3e8] ;  /* 0x00007d00ff0877ac */ /* 0x000ea20008000a00 */
[----:B------:R-:W-:Y:S01]  /*2dc0*/  IADD3 R94, PT, PT, R94, UR21, RZ ;  /* 0x000000155e5e7c10 */ /* 0x000fe2000fffe0ff */
[----:B------:R-:W-:Y:S01]  /*2dd0*/  IMAD.SHL.U32 R73, R80, 0x8, RZ ;  /* 0x0000000850497824 */ /* 0x000fe200078e00ff */
[----:B------:R-:W-:Y:S01]  /*2de0*/  SHF.R.U32.HI R76, RZ, 0x2, R71 ;  /* 0x00000002ff4c7819 */ /* 0x000fe20000011647 */
[----:B------:R-:W2:Y:S01]  /*2df0*/  LDCU.64 UR6, c[0x0][0x400] ;  /* 0x00008000ff0677ac */ /* 0x000ea20008000a00 */
[----:B---3--:R-:W-:Y:S01]  /*2e00*/  IMAD.U32 R77, RZ, RZ, UR4 ;  /* 0x00000004ff4d7e24 */ /* 0x008fe2000f8e00ff */
[----:B-1----:R-:W-:Y:S01]  /*2e10*/  ISETP.GT.AND P5, PT, R70, 0x1, PT ;  /* 0x000000014600780c */ /* 0x002fe20003fa4270 */
[----:B------:R-:W-:Y:S01]  /*2e20*/  IMAD.U32 R75, RZ, RZ, UR5 ;  /* 0x00000005ff4b7e24 */ /* 0x000fe2000f8e00ff */
[----:B------:R-:W-:Y:S01]  /*2e30*/  USHF.L.U32 UR16, UR16, 0x4, URZ ;  /* 0x0000000410107899 */ /* 0x000fe200080006ff */
[----:B--2---:R-:W-:Y:S01]  /*2e40*/  IMAD.WIDE.U32 R114, R94, UR12, R84 ;  /* 0x0000000c5e727c25 */ /* 0x004fe2000f8e0054 */
[----:B------:R-:W-:Y:S01]  /*2e50*/  USHF.L.U32 UR17, UR17, 0x3, URZ ;  /* 0x0000000311117899 */ /* 0x000fe200080006ff */
[----:B------:R-:W-:Y:S01]  /*2e60*/  ISETP.EQ.AND P5, PT, RZ, UR20, P5 ;  /* 0x00000014ff007c0c */ /* 0x000fe2000afa2270 */
[----:B------:R-:W-:Y:S01]  /*2e70*/  UMOV UR12, 0x400 ;  /* 0x00000400000c7882 */ /* 0x000fe20000000000 */
[----:B------:R-:W-:Y:S01]  /*2e80*/  IMAD R93, R76, 0x22, R93 ;  /* 0x000000224c5d7824 */ /* 0x000fe200078e025d */
[----:B------:R-:W-:Y:S01]  /*2e90*/  UIMAD UR16, UR17, 0x22, UR16 ;  /* 0x00000022111078a4 */ /* 0x000fe2000f8e0210 */
[----:B------:R-:W-:Y:S01]  /*2ea0*/  LOP3.LUT R74, R72, 0x7c, RZ, 0xc0, !PT ;  /* 0x0000007c484a7812 */ /* 0x000fe200078ec0ff */
[----:B------:R-:W-:Y:S01]  /*2eb0*/  ULEA UR12, UR19, UR12, 0x18 ;  /* 0x0000000c130c7291 */ /* 0x000fe2000f8ec0ff */
[----:B------:R-:W-:Y:S01]  /*2ec0*/  LOP3.LUT R73, R73, 0xf8, RZ, 0xc0, !PT ;  /* 0x000000f849497812 */ /* 0x000fe200078ec0ff */
[----:B------:R-:W-:Y:S01]  /*2ed0*/  IMAD.WIDE.U32 R84, R94, R77, R84 ;  /* 0x0000004d5e547225 */ /* 0x000fe200078e0054 */
[----:B----4-:R-:W-:-:S02]  /*2ee0*/  IADD3 R114, P1, PT, R2, R114, RZ ;  /* 0x0000007202727210 */ /* 0x010fc40007f3e0ff */
[----:B------:R-:W-:Y:S01]  /*2ef0*/  MOV R91, UR10 ;  /* 0x0000000a005b7c02 */ /* 0x000fe20008000f00 */
[----:B------:R-:W-:Y:S01]  /*2f00*/  IMAD R83, R94, R75, RZ ;  /* 0x0000004b5e537224 */ /* 0x000fe200078e02ff */
[----:B------:R-:W-:Y:S01]  /*2f10*/  IADD3 R78, P0, PT, R68, R84, RZ ;  /* 0x00000054444e7210 */ /* 0x000fe20007f1e0ff */
[----:B------:R-:W-:Y:S01]  /*2f20*/  VIADD R93, R93, UR16 ;  /* 0x000000105d5d7c36 */ /* 0x000fe20008000000 */
[----:B------:R-:W-:Y:S01]  /*2f30*/  MOV R71, UR9 ;  /* 0x0000000900477c02 */ /* 0x000fe20008000f00 */
[----:B------:R-:W-:Y:S01]  /*2f40*/  IMAD.IADD R83, R85, 0x1, R83 ;  /* 0x0000000155537824 */ /* 0x000fe200078e0253 */
[----:B------:R-:W-:Y:S01]  /*2f50*/  IADD3 R76, PT, PT, R92, 0x20, RZ ;  /* 0x000000205c4c7810 */ /* 0x000fe20007ffe0ff */
[----:B------:R-:W-:Y:S01]  /*2f60*/  IMAD R74, R74, 0x220, R73 ;  /* 0x000002204a4a7824 */ /* 0x000fe200078e0249 */
[----:B------:R-:W-:Y:S01]  /*2f70*/  MOV R73, UR7 ;  /* 0x0000000700497c02 */ /* 0x000fe20008000f00 */
[----:B------:R-:W-:Y:S01]  /*2f80*/  IMAD R82, R94, UR13, R115 ;  /* 0x0000000d5e527c24 */ /* 0x000fe2000f8e0273 */
[----:B------:R-:W-:Y:S01]  /*2f90*/  LEA R93, R93, UR12, 0x4 ;  /* 0x0000000c5d5d7c11 */ /* 0x000fe2000f8e20ff */
[----:B------:R-:W-:Y:S01]  /*2fa0*/  IMAD.U32 R90, RZ, RZ, UR11 ;  /* 0x0000000bff5a7e24 */ /* 0x000fe2000f8e00ff */
[----:B------:R-:W-:Y:S01]  /*2fb0*/  IADD3.X R79, PT, PT, R69, R83, RZ, P0, !PT ;  /* 0x00000053454f7210 */ /* 0x000fe200007fe4ff */
[----:B------:R-:W-:-:S02]  /*2fc0*/  IMAD.U32 R70, RZ, RZ, UR8 ;  /* 0x00000008ff467e24 */ /* 0x000fc4000f8e00ff */
[----:B------:R-:W-:Y:S02]  /*2fd0*/  IMAD.U32 R72, RZ, RZ, UR6 ;  /* 0x00000006ff487e24 */ /* 0x000fe4000f8e00ff */
[----:B------:R-:W-:Y:S01]  /*2fe0*/  IMAD.X R105, R82, 0x1, R3, P1 ;  /* 0x0000000152697824 */ /* 0x000fe200008e0603 */
[----:B------:R-:W-:Y:S06]  /*2ff0*/  @!P5 BRA `(.L_x_13) ;  /* 0x0000000000a4d947 */ /* 0x000fec0003800000 */
[----:B------:R-:W-:-:S13]  /*3000*/  ISETP.NE.AND P0, PT, R81, R0, PT ;  /* 0x000000005100720c */ /* 0x000fda0003f05270 */
[----:B------:R-:W-:Y:S06]  /*3010*/  BAR.RED.AND.DEFER_BLOCKING 0x0, P0 ;  /* 0x0000000000007b1d */ /* 0x000fec0000014400 */
[----:B------:R-:W1:Y:S02]  /*3020*/  B2R.RESULT RZ, P0 ;  /* 0x0000000000ff731c */ /* 0x000e640000004000 */
[----:B-1----:R-:W-:Y:S05]  /*3030*/  @!P0 BRA `(.L_x_14) ;  /* 0x0000000000288947 */ /* 0x002fea0003800000 */
[----:B------:R-:W-:-:S13]  /*3040*/  ISETP.NE.AND P1, PT, R80, RZ, PT ;  /* 0x000000ff5000720c */ /* 0x000fda0003f25270 */
.L_x_16:
[----:B------:R-:W-:Y:S05]  /*3050*/  YIELD ;  /* 0x0000000000007946 */ /* 0x000fea0003800000 */
[----:B-1---5:R-:W-:Y:S05]  /*3060*/  @P1 BRA `(.L_x_15) ;  /* 0x0000000000081947 */ /* 0x022fea0003800000 */
[----:B------:R1:W2:Y:S04]  /*3070*/  LDG.E.STRONG.GPU R81, desc[UR14][R108.64] ;  /* 0x0000000e6c517981 */ /* 0x0002a8000c1ef900 */
[----:B--2---:R-:W-:Y:S01]  /*3080*/  CCTL.IVALL ;  /* 0x00000000ff00798f */ /* 0x004fe20002000000 */
.L_x_15:
[----:B------:R-:W-:Y:S01]  /*3090*/  ISETP.NE.AND P0, PT, R81, R0, PT ;  /* 0x000000005100720c */ /* 0x000fe20003f05270 */
[----:B------:R-:W-:-:S12]  /*30a0*/  WARPSYNC.ALL ;  /* 0x0000000000007948 */ /* 0x000fd80003800000 */
[----:B------:R-:W-:Y:S06]  /*30b0*/  BAR.RED.AND.DEFER_BLOCKING 0x0, P0 ;  /* 0x0000000000007b1d */ /* 0x000fec0000014400 */
[----:B------:R-:W2:Y:S02]  /*30c0*/  B2R.RESULT RZ, P0 ;  /* 0x0000000000ff731c */ /* 0x000ea40000004000 */
[----:B--2---:R-:W-:Y:S05]  /*30d0*/  @P0 BRA `(.L_x_16) ;  /* 0xfffffffc00dc0947 */ /* 0x004fea000383ffff */
.L_x_14:
[----:B------:R-:W-:Y:S05]  /*30e0*/  WARPSYNC.ALL ;  /* 0x0000000000007948 */ /* 0x000fea0003800000 */
[----:B------:R-:W-:Y:S01]  /*30f0*/  ISETP.NE.AND P0, PT, R0, RZ, PT ;  /* 0x000000ff0000720c */ /* 0x000fe20003f05270 */
[----:B------:R-:W2:Y:S08]  /*3100*/  LDC.64 R70, c[0x0][0x3e8] ;  /* 0x0000fa00ff467b82 */ /* 0x000eb00000000a00 */
[----:B------:R-:W-:Y:S01]  /*3110*/  BAR.SYNC.DEFER_BLOCKING 0x0 ;  /* 0x0000000000007b1d */ /* 0x000fe20000010000 */
[----:B------:R-:W-:-:S02]  /*3120*/  SEL R114, R114, R78, !P0 ;  /* 0x0000004e72727207 */ /* 0x000fc40004000000 */
[----:B------:R-:W-:Y:S02]  /*3130*/  SEL R105, R105, R79, !P0 ;  /* 0x0000004f69697207 */ /* 0x000fe40004000000 */
[----:B------:R-:W-:Y:S01]  /*3140*/  SEL R2, R2, R68, !P0 ;  /* 0x0000004402027207 */ /* 0x000fe20004000000 */
[----:B------:R-:W3:Y:S02]  /*3150*/  LDCU.64 UR4, c[0x0][0x420] ;  /* 0x00008400ff0477ac */ /* 0x000ee40008000a00 */
[----:B------:R-:W4:Y:S01]  /*3160*/  LDC.64 R72, c[0x0][0x400] ;  /* 0x00010000ff487b82 */ /* 0x000f220000000a00 */
[----:B------:R-:W-:-:S07]  /*3170*/  SEL R3, R3, R69, !P0 ;  /* 0x0000004503037207 */ /* 0x000fce0004000000 */
[----:B------:R-:W1:Y:S08]  /*3180*/  LDC.64 R80, c[0x0][0x3e0] ;  /* 0x0000f800ff507b82 */ /* 0x000e700000000a00 */
[----:B--2---:R-:W2:Y:S01]  /*3190*/  @P0 LDC R70, c[0x0][0x428] ;  /* 0x00010a00ff460b82 */ /* 0x004ea20000000800 */
[----:B---3--:R-:W-:Y:S02]  /*31a0*/  IMAD.U32 R77, RZ, RZ, UR4 ;  /* 0x00000004ff4d7e24 */ /* 0x008fe4000f8e00ff */
[----:B------:R-:W-:-:S05]  /*31b0*/  IMAD.U32 R75, RZ, RZ, UR5 ;  /* 0x00000005ff4b7e24 */ /* 0x000fca000f8e00ff */
[----:B------:R-:W3:Y:S08]  /*31c0*/  @P0 LDC R71, c[0x0][0x42c] ;  /* 0x00010b00ff470b82 */ /* 0x000ef00000000800 */
[----:B----4-:R-:W2:Y:S01]  /*31d0*/  @P0 LDC R72, c[0x0][0x440] ;  /* 0x00011000ff480b82 */ /* 0x010ea20000000800 */
[----:B-1----:R-:W-:Y:S02]  /*31e0*/  SEL R91, R80, R77, !P0 ;  /* 0x0000004d505b7207 */ /* 0x002fe40004000000 */
[----:B------:R-:W-:-:S05]  /*31f0*/  SEL R90, R81, R75, !P0 ;  /* 0x0000004b515a7207 */ /* 0x000fca0004000000 */
[----:B------:R-:W1:Y:S01]  /*3200*/  @P0 LDC R73, c[0x0][0x444] ;  /* 0x00011100ff490b82 */ /* 0x000e620000000800 */
[----:B------:R-:W-:Y:S01]  /*3210*/  @!PT LDS RZ, [RZ] ;  /* 0x00000000fffff984 */ /* 0x000fe20000000800 */
[----:B------:R-:W-:Y:S01]  /*3220*/  @!PT LDS RZ, [RZ] ;  /* 0x00000000fffff984 */ /* 0x000fe20000000800 */
[----:B------:R-:W-:Y:S01]  /*3230*/  @!PT LDS RZ, [RZ] ;  /* 0x00000000fffff984 */ /* 0x000fe20000000800 */
[----:B------:R-:W-:Y:S01]  /*3240*/  @!PT LDS RZ, [RZ] ;  /* 0x00000000fffff984 */ /* 0x000fe20000000800 */
[----:B------:R-:W-:Y:S06]  /*3250*/  MEMBAR.SC.GPU ;  /* 0x0000000000007992 */ /* 0x000fec0000002000 */
[----:B------:R-:W-:-:S00]  /*3260*/  ERRBAR ;  /* 0x00000000000079ab */ /* 0x000fc00000000000 */
[----:B------:R-:W-:Y:S06]  /*3270*/  CGAERRBAR ;  /* 0x00000000000075ab */ /* 0x000fec0000000000 */
[----:B------:R-:W-:Y:S01]  /*3280*/  CCTL.IVALL ;  /* 0x00000000ff00798f */ /* 0x000fe20002000000 */
.L_x_13:
[----:B------:R-:W4:Y:S01]  /*3290*/  S2UR UR7, SR_CTAID.X ;  /* 0x00000000000779c3 */ /* 0x000f220000002500 */
[----:B------:R-:W3:Y:S01]  /*32a0*/  LDCU UR6, c[0x0][0x398] ;  /* 0x00007300ff0677ac */ /* 0x000ee20008000800 */
[----:B------:R-:W-:Y:S01]  /*32b0*/  DSETP.NEU.AND P0, PT, R110, RZ, PT ;  /* 0x000000ff6e00722a */ /* 0x000fe20003f0d000 */
[----:B------:R-:W-:Y:S01]  /*32c0*/  BSSY.RECONVERGENT B2, `(.L_x_17) ;  /* 0x0001669000027945 */ /* 0x000fe20003800200 */
[----:B------:R-:W-:-:S04]  /*32d0*/  UMOV UR5, 0xffffffff ;  /* 0xffffffff00057882 */ /* 0x000fc80000000000 */
[----:B------:R-:W2:Y:S08]  /*32e0*/  S2UR UR4, SR_CTAID.Y ;  /* 0x00000000000479c3 */ /* 0x000eb00000002600 */
[----:B------:R-:W1:Y:S01]  /*32f0*/  S2UR UR8, SR_CgaCtaId ;  /* 0x00000000000879c3 */ /* 0x000e620000008800 */
[----:B---3--:R-:W-:-:S04]  /*3300*/  USHF.L.U32 UR5, UR5, UR6, URZ ;  /* 0x0000000605057299 */ /* 0x008fc800080006ff */
[----:B----4-:R-:W-:Y:S02]  /*3310*/  ULOP3.LUT UR5, UR7, UR5, URZ, 0x30, !UPT ;  /* 0x0000000507057292 */ /* 0x010fe4000f8e30ff */
[----:B--2---:R-:W-:-:S04]  /*3320*/  USHF.L.U32 UR4, UR4, UR6, URZ ;  /* 0x0000000604047299 */ /* 0x004fc800080006ff */
[----:B------:R-:W-:-:S03]  /*3330*/  UIADD3 UR4, UPT, UPT, UR4, UR5, URZ ;  /* 0x0000000504047290 */ /* 0x000fc6000fffe0ff */
[----:B------:R-:W-:Y:S01]  /*3340*/  UMOV UR5, 0x400 ;  /* 0x0000040000057882 */ /* 0x000fe20000000000 */
[----:B------:R-:W-:Y:S02]  /*3350*/  ULEA UR9, UR4, 0x40, 0x6 ;  /* 0x0000004004097891 */ /* 0x000fe4000f8e30ff */
[----:B-1----:R-:W-:Y:S01]  /*3360*/  ULEA UR8, UR8, UR5, 0x18 ;  /* 0x0000000508087291 */ /* 0x002fe2000f8ec0ff */
[----:B------:R-:W-:Y:S11]  /*3370*/  @!P0 BRA `(.L_x_18) ;  /* 0x000000ec00888947 */ /* 0x000ff60003800000 */
[----:B------:R-:W-:Y:S01]  /*3380*/  UISETP.GE.AND UP0, UPT, UR21, UR9, UPT ;  /* 0x000000091500728c */ /* 0x000fe2000bf06270 */
[----:B------:R-:W-:Y:S08]  /*3390*/  BSSY.RECONVERGENT B1, `(.L_x_19) ;  /* 0x00001b6000017945 */ /* 0x000ff00003800200 */
[----:B------:R-:W-:Y:S05]  /*33a0*/  BRA.U !UP0, `(.L_x_20) ;  /* 0x0000000108a87547 */ /* 0x000fea000b800000 */
[----:B------:R-:W1:Y:S01]  /*33b0*/  LDCU.64 UR8, c[0x0][0x380] ;  /* 0x00007000ff0877ac */ /* 0x000e620008000a00 */
[----:B------:R-:W-:Y:S01]  /*33c0*/  CS2R R88, SRZ ;  /* 0x0000000000587805 */ /* 0x000fe2000001ff00 */
[----:B------:R-:W-:Y:S01]  /*33d0*/  VIADD R74, R94, 0x1 ;  /* 0x000000015e4a7836 */ /* 0x000fe20000000000 */
[----:B------:R-:W-:Y:S02]  /*33e0*/  CS2R R86, SRZ ;  /* 0x0000000000567805 */ /* 0x000fe4000001ff00 */
[----:B-1----:R-:W-:Y:S02]  /*33f0*/  ISETP.GE.AND P0, PT, R92, UR9, PT ;  /* 0x000000095c007c0c */ /* 0x002fe4000bf06270 */
[----:B------:R-:W-:Y:S02]  /*3400*/  ISETP.GE.AND P1, PT, R76, UR9, PT ;  /* 0x000000094c007c0c */ /* 0x000fe4000bf26270 */
[C---:B------:R-:W-:Y:S02]  /*3410*/  ISETP.LT.AND P3, PT, R94.reuse, UR8, !P0 ;  /* 0x000000085e007c0c */ /* 0x040fe4000c761270 */
[----:B------:R-:W-:-:S02]  /*3420*/  ISETP.LT.AND P2, PT, R94, UR8, !P1 ;  /* 0x000000085e007c0c */ /* 0x000fc4000cf41270 */
[C---:B------:R-:W-:Y:S02]  /*3430*/  ISETP.LT.AND P4, PT, R74.reuse, UR8, !P1 ;  /* 0x000000084a007c0c */ /* 0x040fe4000cf81270 */
[----:B------:R-:W-:-:S07]  /*3440*/  ISETP.LT.AND P6, PT, R74, UR8, !P0 ;  /* 0x000000084a007c0c */ /* 0x000fce000c7c1270 */
[----:B------:R-:W-:-:S05]  /*3450*/  @P3 IMAD.MOV.U32 R104, RZ, RZ, R114 ;  /* 0x000000ffff683224 */ /* 0x000fca00078e0072 */
[----:B------:R1:W4:Y:S01]  /*3460*/  @P3 LDG.E.LTC128B.64 R88, desc[UR14][R104.64] ;  /* 0x0000000e68583981 */ /* 0x000322000c1e1b20 */
[----:B------:R-:W-:Y:S01]  /*3470*/  VIADD R74, R94, 0x2 ;  /* 0x000000025e4a7836 */ /* 0x000fe20000000000 */
[----:B------:R-:W-:-:S04]  /*3480*/  CS2R R82, SRZ ;  /* 0x0000000000527805 */ /* 0x000fc8000001ff00 */
[----:B------:R-:W-:Y:S01]  /*3490*/  ISETP.LT.AND P3, PT, R74, UR8, !P0 ;  /* 0x000000084a007c0c */ /* 0x000fe2000c761270 */
[----:B-1----:R-:W-:-:S05]  /*34a0*/  @P2 IMAD.MOV.U32 R104, RZ, RZ, R114 ;  /* 0x000000ffff682224 */ /* 0x002fca00078e0072 */
[----:B------:R-:W4:Y:S01]  /*34b0*/  @P2 LDG.E.LTC128B.64 R86, desc[UR14][R104.64+0x100] ;  /* 0x0001000e68562981 */ /* 0x000f22000c1e1b20 */
[----:B------:R-:W-:Y:S02]  /*34c0*/  IADD3 R76, P2, PT, R70, R114, RZ ;  /* 0x00000072464c7210 */ /* 0x000fe40007f5e0ff */
[----:B------:R-:W-:-:S03]  /*34d0*/  CS2R R84, SRZ ;  /* 0x0000000000547805 */ /* 0x000fc6000001ff00 */
[----:B------:R-:W-:Y:S01]  /*34e0*/  IMAD.X R77, R71, 0x1, R105, P2 ;  /* 0x00000001474d7824 */ /* 0x000fe200010e0669 */
[----:B------:R-:W-:Y:S01]  /*34f0*/  ISETP.LT.AND P2, PT, R74, UR8, !P1 ;  /* 0x000000084a007c0c */ /* 0x000fe2000cf41270 */
[----:B------:R-:W-:Y:S02]  /*3500*/  @P4 IMAD.MOV.U32 R100, RZ, RZ, R76 ;  /* 0x000000ffff644224 */ /* 0x000fe400078e004c */
[----:B------:R-:W-:Y:S01]  /*3510*/  @P4 IMAD.MOV.U32 R101, RZ, RZ, R77 ;  /* 0x000000ffff654224 */ /* 0x000fe200078e004d */
[----:B------:R1:W4:Y:S01]  /*3520*/  @P6 LDG.E.LTC128B.64 R84, desc[UR14][R76.64] ;  /* 0x0000000e4c546981 */ /* 0x000322000c1e1b20 */
[----:B------:R-:W-:-:S03]  /*3530*/  VIADD R74, R94, 0x3 ;  /* 0x000000035e4a7836 */ /* 0x000fc60000000000 */
[----:B------:R2:W4:Y:S01]  /*3540*/  @P4 LDG.E.LTC128B.64 R82, desc[UR14][R100.64+0x100] ;  /* 0x0001000e64524981 */ /* 0x000522000c1e1b20 */
[----:B------:R-:W-:Y:S02]  /*3550*/  IADD3 R98, P4, PT, R70, R76, RZ ;  /* 0x0000004c46627210 */ /* 0x000fe40007f9e0ff */
[----:B------:R-:W-:Y:S02]  /*3560*/  CS2R R80, SRZ ;  /* 0x0000000000507805 */ /* 0x000fe4000001ff00 */
[----:B------:R-:W-:Y:S02]  /*3570*/  ISETP.LT.AND P0, PT, R74, UR8, !P0 ;  /* 0x000000084a007c0c */ /* 0x000fe4000c701270 */
[----:B------:R-:W-:Y:S01]  /*3580*/  CS2R R78, SRZ ;  /* 0x00000000004e7805 */ /* 0x000fe2000001ff00 */
[----:B------:R-:W-:Y:S01]  /*3590*/  IMAD.X R99, R71, 0x1, R77, P4 ;  /* 0x0000000147637824 */ /* 0x000fe200020e064d */
[----:B------:R-:W-:-:S04]  /*35a0*/  IADD3 R96, P4, PT, R70, R98, RZ ;  /* 0x0000006246607210 */ /* 0x000fc80007f9e0ff */
[----:B------:R2:W4:Y:S01]  /*35b0*/  @P3 LDG.E.LTC128B.64 R80, desc[UR14][R98.64] ;  /* 0x0000000e62503981 */ /* 0x000522000c1e1b20 */
[----:B------:R-:W-:-:S03]  /*35c0*/  IMAD.X R97, R71, 0x1, R99, P4 ;  /* 0x0000000147617824 */ /* 0x000fc600020e0663 */
[----:B------:R2:W4:Y:S01]  /*35d0*/  @P2 LDG.E.LTC128B.64 R78, desc[UR14][R98.64+0x100] ;  /* 0x0001000e624e2981 */ /* 0x000522000c1e1b20 */
[----:B-1----:R-:W-:-:S06]  /*35e0*/  CS2R R76, SRZ ;  /* 0x00000000004c7805 */ /* 0x002fcc000001ff00 */
[----:B------:R2:W4:Y:S01]  /*35f0*/  @P0 LDG.E.LTC128B.64 R76, desc[UR14][R96.64] ;  /* 0x0000000e604c0981 */ /* 0x000522000c1e1b20 */
[----:B------:R-:W-:Y:S02]  /*3600*/  ISETP.LT.AND P1, PT, R74, UR8, !P1 ;  /* 0x000000084a007c0c */ /* 0x000fe4000cf21270 */
[----:B------:R-:W-:-:S11]  /*3610*/  CS2R R74, SRZ ;  /* 0x00000000004a7805 */ /* 0x000fd6000001ff00 */
[----:B------:R-:W-:Y:S05]  /*3620*/  @!P1 BRA `(.L_x_21) ;  /* 0x0000001800309947 */ /* 0x000fea0003800000 */
[----:B------:R1:W4:Y:S01]  /*3630*/  LDG.E.LTC128B.64 R74, desc[UR14][R96.64+0x100] ;  /* 0x0001000e604a7981 */ /* 0x000322000c1e1b20 */
[----:B------:R-:W-:Y:S05]  /*3640*/  BRA `(.L_x_21) ;  /* 0x0000001800287947 */ /* 0x000fea0003800000 */
.L_x_20:
[----:B------:R-:W-:Y:S01]  /*3650*/  IADD3 R80, P0, PT, -R2, R114, RZ ;  /* 0x0000007202507210 */ /* 0x000fe20007f1e1ff */
[----:B------:R-:W-:Y:S04]  /*3660*/  BSSY.RECONVERGENT B0, `(.L_x_22) ;  /* 0x0000028000007945 */ /* 0x000fe80003800200 */
[----:B------:R-:W-:-:S05]  /*3670*/  IMAD.X R81, R105, 0x1, ~R3, P0 ;  /* 0x0000000169517824 */ /* 0x000fca00000e0e03 */
[----:B------:R-:W-:-:S04]  /*3680*/  LOP3.LUT R74, R81, R90, RZ, 0xfc, !PT ;  /* 0x0000005a514a7212 */ /* 0x000fc800078efcff */
[----:B------:R-:W-:-:S13]  /*3690*/  ISETP.NE.U32.AND P0, PT, R74, RZ, PT ;  /* 0x000000ff4a00720c */ /* 0x000fda0003f05070 */
[----:B------:R-:W-:Y:S05]  /*36a0*/  @P0 BRA `(.L_x_23) ;  /* 0x0000000000580947 */ /* 0x000fea0003800000 */
[----:B------:R-:W1:Y:S01]  /*36b0*/  I2F.U32.RP R79, R91 ;  /* 0x0000005b004f7306 */ /* 0x000e620000209000 */
[----:B------:R-:W-:Y:S01]  /*36c0*/  IMAD.MOV.U32 R82, RZ, RZ, RZ ;  /* 0x000000ffff527224 */ /* 0x000fe200078e00ff */
[----:B------:R-:W-:-:S06]  /*36d0*/  ISETP.NE.U32.AND P0, PT, R91, RZ, PT ;  /* 0x000000ff5b00720c */ /* 0x000fcc0003f05070 */
[----:B-1----:R-:W1:Y:S02]  /*36e0*/  MUFU.RCP R77, R79 ;  /* 0x0000004f004d7308 */ /* 0x002e640000001000 */
[----:B-1----:R-:W-:-:S06]  /*36f0*/  IADD3 R77, PT, PT, R77, 0xffffffe, RZ ;  /* 0x0ffffffe4d4d7810 */ /* 0x002fcc0007ffe0ff */
[----:B------:R-:W1:Y:S02]  /*3700*/  F2I.FTZ.U32.TRUNC.NTZ R83, R77 ;  /* 0x0000004d00537305 */ /* 0x000e64000021f000 */
[----:B-1----:R-:W-:-:S05]  /*3710*/  IADD3 R74, PT, PT, RZ, -R83, RZ ;  /* 0x80000053ff4a7210 */ /* 0x002fca0007ffe0ff */
[----:B------:R-:W-:-:S04]  /*3720*/  IMAD R74, R74, R91, RZ ;  /* 0x0000005b4a4a7224 */ /* 0x000fc800078e02ff */
[----:B------:R-:W-:-:S06]  /*3730*/  IMAD.HI.U32 R75, R83, R74, R82 ;  /* 0x0000004a534b7227 */ /* 0x000fcc00078e0052 */
[----:B------:R-:W-:-:S04]  /*3740*/  IMAD.HI.U32 R78, R75, R80, RZ ;  /* 0x000000504b4e7227 */ /* 0x000fc800078e00ff */
[----:B------:R-:W-:Y:S01]  /*3750*/  IMAD.MOV.U32 R75, RZ, RZ, RZ ;  /* 0x000000ffff4b7224 */ /* 0x000fe200078e00ff */
[----:B------:R-:W-:-:S05]  /*3760*/  IADD3 R74, PT, PT, -R78, RZ, RZ ;  /* 0x000000ff4e4a7210 */ /* 0x000fca0007ffe1ff */
[----:B------:R-:W-:-:S05]  /*3770*/  IMAD R74, R91, R74, R80 ;  /* 0x0000004a5b4a7224 */ /* 0x000fca00078e0250 */
[----:B------:R-:W-:-:S13]  /*3780*/  ISETP.GE.U32.AND P2, PT, R74, R91, PT ;  /* 0x0000005b4a00720c */ /* 0x000fda0003f46070 */
[----:B------:R-:W-:Y:S01]  /*3790*/  @P2 IMAD.IADD R74, R74, 0x1, -R91 ;  /* 0x000000014a4a2824 */ /* 0x000fe200078e0a5b */
[----:B------:R-:W-:-:S04]  /*37a0*/  @P2 IADD3 R78, PT, PT, R78, 0x1, RZ ;  /* 0x000000014e4e2810 */ /* 0x000fc80007ffe0ff */
[----:B------:R-:W-:-:S13]  /*37b0*/  ISETP.GE.U32.AND P1, PT, R74, R91, PT ;  /* 0x0000005b4a00720c */ /* 0x000fda0003f26070 */
[----:B------:R-:W-:Y:S01]  /*37c0*/  @P1 VIADD R78, R78, 0x1 ;  /* 0x000000014e4e1836 */ /* 0x000fe20000000000 */
[----:B------:R-:W-:-:S04]  /*37d0*/  @!P0 LOP3.LUT R78, RZ, R91, RZ, 0x33, !PT ;  /* 0x0000005bff4e8212 */ /* 0x000fc800078e33ff */
[----:B------:R-:W-:-:S05]  /*37e0*/  IADD3 R82, PT, PT, -R78, RZ, RZ ;  /* 0x000000ff4e527210 */ /* 0x000fca0007ffe1ff */
[----:B------:R-:W-:Y:S01]  /*37f0*/  IMAD R82, R91, R82, R80 ;  /* 0x000000525b527224 */ /* 0x000fe200078e0250 */
[----:B------:R-:W-:Y:S05]  /*3800*/  BRA `(.L_x_24) ;  /* 0x0000000000347947 */ /* 0x000fea0003800000 */
.L_x_23:
[----:B------:R-:W-:Y:S01]  /*3810*/  IMAD.MOV.U32 R96, RZ, RZ, R80 ;  /* 0x000000ffff607224 */ /* 0x000fe200078e0050 */
[----:B------:R-:W-:Y:S01]  /*3820*/  MOV R104, R91 ;  /* 0x0000005b00687202 */ /* 0x000fe20000000f00 */
[----:B------:R-:W-:Y:S01]  /*3830*/  IMAD.MOV.U32 R95, RZ, RZ, R81 ;  /* 0x000000ffff5f7224 */ /* 0x000fe200078e0051 */
[----:B------:R-:W-:Y:S02]  /*3840*/  MOV R102, R90 ;  /* 0x0000005a00667202 */ /* 0x000fe40000000f00 */
[----:B------:R-:W-:Y:S02]  /*3850*/  MOV R100, 0x3870 ;  /* 0x0000387000647802 */ /* 0x000fe40000000f00 */
[----:B-----5:R-:W-:Y:S05]  /*3860*/  CALL.REL.NOINC `($__internal_0_$__cuda_sm20_div_u64) ;  /* 0x0000016000847944 */ /* 0x020fea0003c00000 */
[-C--:B------:R-:W-:Y:S02]  /*3870*/  IADD3 R75, P0, PT, RZ, -R96.reuse, RZ ;  /* 0x80000060ff4b7210 */ /* 0x080fe40007f1e0ff */
[----:B------:R-:W-:Y:S02]  /*3880*/  MOV R78, R96 ;  /* 0x00000060004e7202 */ /* 0x000fe40000000f00 */
[----:B------:R-:W-:Y:S01]  /*3890*/  IADD3.X R74, PT, PT, RZ, ~R95, RZ, P0, !PT ;  /* 0x8000005fff4a7210 */ /* 0x000fe200007fe4ff */
[----:B------:R-:W-:-:S04]  /*38a0*/  IMAD.WIDE.U32 R82, R91, R75, R80 ;  /* 0x0000004b5b527225 */ /* 0x000fc800078e0050 */
[----:B------:R-:W-:-:S04]  /*38b0*/  IMAD R74, R74, R91, RZ ;  /* 0x0000005b4a4a7224 */ /* 0x000fc800078e02ff */
[----:B------:R-:W-:-:S05]  /*38c0*/  IMAD R74, R90, R75, R74 ;  /* 0x0000004b5a4a7224 */ /* 0x000fca00078e024a */
[----:B------:R-:W-:Y:S02]  /*38d0*/  IADD3 R75, PT, PT, R83, R74, RZ ;  /* 0x0000004a534b7210 */ /* 0x000fe40007ffe0ff */
.L_x_24:
[----:B------:R-:W-:Y:S05]  /*38e0*/  BSYNC.RECONVERGENT B0 ;  /* 0x0000000000007941 */ /* 0x000fea0003800200 */
.L_x_22:
[----:B------:R-:W1:Y:S01]  /*38f0*/  LDCU.64 UR4, c[0x0][0x380] ;  /* 0x00007000ff0477ac */ /* 0x000e620008000a00 */
[--C-:B------:R-:W-:Y:S02]  /*3900*/  SHF.R.U64 R77, R82, 0x3, R75.reuse ;  /* 0x00000003524d7819 */ /* 0x100fe4000000124b */
[----:B------:R-:W-:Y:S02]  /*3910*/  CS2R R88, SRZ ;  /* 0x0000000000587805 */ /* 0x000fe4000001ff00 */
[----:B------:R-:W-:Y:S02]  /*3920*/  SHF.R.U32.HI R74, RZ, 0x3, R75 ;  /* 0x00000003ff4a7819 */ /* 0x000fe4000001164b */
[----:B------:R-:W-:Y:S02]  /*3930*/  ISETP.GE.U32.AND P2, PT, R78, R77, PT ;  /* 0x0000004d4e00720c */ /* 0x000fe40003f46070 */
[----:B------:R-:W-:Y:S02]  /*3940*/  SHF.R.S32.HI R77, RZ, 0x1f, R78 ;  /* 0x0000001fff4d7819 */ /* 0x000fe4000001144e */
[----:B-1----:R-:W-:-:S04]  /*3950*/  ISETP.GE.AND P0, PT, R92, UR5, PT ;  /* 0x000000055c007c0c */ /* 0x002fc8000bf06270 */
[----:B------:R-:W-:-:S04]  /*3960*/  ISETP.LT.AND P1, PT, R94, UR4, !P0 ;  /* 0x000000045e007c0c */ /* 0x000fc8000c721270 */
[----:B------:R-:W-:-:S13]  /*3970*/  ISETP.GE.U32.AND.EX P1, PT, R77, R74, P1, P2 ;  /* 0x0000004a4d00720c */ /* 0x000fda0000f26120 */
[----:B------:R-:W-:-:S05]  /*3980*/  @P1 IMAD.MOV.U32 R104, RZ, RZ, R114 ;  /* 0x000000ffff681224 */ /* 0x000fca00078e0072 */
[----:B------:R1:W4:Y:S01]  /*3990*/  @P1 LDG.E.LTC128B.64 R88, desc[UR14][R104.64] ;  /* 0x0000000e68581981 */ /* 0x000322000c1e1b20 */
[----:B------:R-:W-:Y:S01]  /*39a0*/  IADD3 R75, P1, PT, R80, 0x100, RZ ;  /* 0x00000100504b7810 */ /* 0x000fe20007f3e0ff */
[----:B------:R-:W-:Y:S04]  /*39b0*/  BSSY.RECONVERGENT B0, `(.L_x_25) ;  /* 0x0000020000007945 */ /* 0x000fe80003800200 */
[----:B------:R-:W-:Y:S01]  /*39c0*/  IMAD.X R74, RZ, RZ, R81, P1 ;  /* 0x000000ffff4a7224 */ /* 0x000fe200008e0651 */
[----:B------:R-:W-:-:S04]  /*39d0*/  ISETP.GE.AND P1, PT, R94, UR4, PT ;  /* 0x000000045e007c0c */ /* 0x000fc8000bf26270 */
[----:B------:R-:W-:-:S04]  /*39e0*/  LOP3.LUT R79, R74, R90, RZ, 0xfc, !PT ;  /* 0x0000005a4a4f7212 */ /* 0x000fc800078efcff */
[----:B------:R-:W-:-:S13]  /*39f0*/  ISETP.NE.U32.AND P2, PT, R79, RZ, PT ;  /* 0x000000ff4f00720c */ /* 0x000fda0003f45070 */
[----:B-1----:R-:W-:Y:S05]  /*3a00*/  @P2 BRA `(.L_x_26) ;  /* 0x0000000000502947 */ /* 0x002fea0003800000 */
[----:B------:R-:W1:Y:S01]  /*3a10*/  I2F.U32.RP R82, R91 ;  /* 0x0000005b00527306 */ /* 0x000e620000209000 */
[----:B------:R-:W-:Y:S02]  /*3a20*/  MOV R80, RZ ;  /* 0x000000ff00507202 */ /* 0x000fe40000000f00 */
[----:B------:R-:W-:-:S05]  /*3a30*/  MOV R103, RZ ;  /* 0x000000ff00677202 */ /* 0x000fca0000000f00 */
[----:B-1----:R-:W1:Y:S02]  /*3a40*/  MUFU.RCP R81, R82 ;  /* 0x0000005200517308 */ /* 0x002e640000001000 */
[----:B-1----:R-:W-:-:S06]  /*3a50*/  VIADD R81, R81, 0xffffffe ;  /* 0x0ffffffe51517836 */ /* 0x002fcc0000000000 */
[----:B------:R-:W1:Y:S02]  /*3a60*/  F2I.FTZ.U32.TRUNC.NTZ R81, R81 ;  /* 0x0000005100517305 */ /* 0x000e64000021f000 */
[----:B-1----:R-:W-:-:S04]  /*3a70*/  IMAD.MOV R79, RZ, RZ, -R81 ;  /* 0x000000ffff4f7224 */ /* 0x002fc800078e0a51 */
[----:B------:R-:W-:-:S04]  /*3a80*/  IMAD R79, R79, R91, RZ ;  /* 0x0000005b4f4f7224 */ /* 0x000fc800078e02ff */
[----:B------:R-:W-:-:S06]  /*3a90*/  IMAD.HI.U32 R80, R81, R79, R80 ;  /* 0x0000004f51507227 */ /* 0x000fcc00078e0050 */
[----:B------:R-:W-:-:S04]  /*3aa0*/  IMAD.HI.U32 R80, R80, R75, RZ ;  /* 0x0000004b50507227 */ /* 0x000fc800078e00ff */
[----:B------:R-:W-:-:S04]  /*3ab0*/  IMAD.MOV R80, RZ, RZ, -R80 ;  /* 0x000000ffff507224 */ /* 0x000fc800078e0a50 */
[----:B------:R-:W-:-:S05]  /*3ac0*/  IMAD R80, R91, R80, R75 ;  /* 0x000000505b507224 */ /* 0x000fca00078e024b */
[----:B------:R-:W-:-:S13]  /*3ad0*/  ISETP.GE.U32.AND P2, PT, R80, R91, PT ;  /* 0x0000005b5000720c */ /* 0x000fda0003f46070 */
[-C--:B------:R-:W-:Y:S02]  /*3ae0*/  @P2 IADD3 R80, PT, PT, R80, -R91.reuse, RZ ;  /* 0x8000005b50502210 */ /* 0x080fe40007ffe0ff */
[----:B------:R-:W-:Y:S02]  /*3af0*/  ISETP.NE.U32.AND P2, PT, R91, RZ, PT ;  /* 0x000000ff5b00720c */ /* 0x000fe40003f45070 */
[----:B------:R-:W-:-:S13]  /*3b00*/  ISETP.GE.U32.AND P3, PT, R80, R91, PT ;  /* 0x0000005b5000720c */ /* 0x000fda0003f66070 */
[----:B------:R-:W-:Y:S01]  /*3b10*/  @P3 IMAD.IADD R80, R80, 0x1, -R91 ;  /* 0x0000000150503824 */ /* 0x000fe200078e0a5b */
[----:B------:R-:W-:-:S04]  /*3b20*/  @!P2 LOP3.LUT R80, RZ, R91, RZ, 0x33, !PT ;  /* 0x0000005bff50a212 */ /* 0x000fc800078e33ff */
[----:B------:R-:W-:Y:S01]  /*3b30*/  MOV R102, R80 ;  /* 0x0000005000667202 */ /* 0x000fe20000000f00 */
[----:B------:R-:W-:Y:S05]  /*3b40*/  BRA `(.L_x_27) ;  /* 0x0000000000187947 */ /* 0x000fea0003800000 */
.L_x_26:
[----:B------:R-:W-:Y:S01]  /*3b50*/  IMAD.MOV.U32 R101, RZ, RZ, R75 ;  /* 0x000000ffff657224 */ /* 0x000fe200078e004b */
[----:B------:R-:W-:Y:S01]  /*3b60*/  MOV R100, R91 ;  /* 0x0000005b00647202 */ /* 0x000fe20000000f00 */
[----:B------:R-:W-:Y:S01]  /*3b70*/  IMAD.MOV.U32 R99, RZ, RZ, R74 ;  /* 0x000000ffff637224 */ /* 0x000fe200078e004a */
[----:B------:R-:W-:Y:S02]  /*3b80*/  MOV R97, R90 ;  /* 0x0000005a00617202 */ /* 0x000fe40000000f00 */
[----:B------:R-:W-:Y:S02]  /*3b90*/  MOV R98, 0x3bb0 ;  /* 0x00003bb000627802 */ /* 0x000fe40000000f00 */
[----:B----45:R-:W-:Y:S05]  /*3ba0*/  CALL.REL.NOINC `($__internal_1_$__cuda_sm20_rem_u64) ;  /* 0x0000016000c87944 */ /* 0x030fea0003c00000 */
.L_x_27:
[----:B------:R-:W-:Y:S05]  /*3bb0*/  BSYNC.RECONVERGENT B0 ;  /* 0x0000000000007941 */ /* 0x000fea0003800200 */
.L_x_25:
[----:B------:R-:W1:Y:S01]  /*3bc0*/  LDCU UR4, c[0x0][0x384] ;  /* 0x00007080ff0477ac */ /* 0x000e620008000800 */
[--C-:B------:R-:W-:Y:S02]  /*3bd0*/  SHF.R.U64 R79, R102, 0x3, R103.reuse ;  /* 0x00000003664f7819 */ /* 0x100fe40000001267 */
[----:B------:R-:W-:Y:S02]  /*3be0*/  CS2R R86, SRZ ;  /* 0x0000000000567805 */ /* 0x000fe4000001ff00 */
[----:B------:R-:W-:Y:S02]  /*3bf0*/  SHF.R.U32.HI R80, RZ, 0x3, R103 ;  /* 0x00000003ff507819 */ /* 0x000fe40000011667 */
[----:B------:R-:W-:Y:S02]  /*3c00*/  ISETP.GE.U32.AND P2, PT, R78, R79, PT ;  /* 0x0000004f4e00720c */ /* 0x000fe40003f46070 */
[----:B-1----:R-:W-:-:S04]  /*3c10*/  ISETP.LT.AND P1, PT, R76, UR4, !P1 ;  /* 0x000000044c007c0c */ /* 0x002fc8000cf21270 */
[----:B------:R-:W-:-:S13]  /*3c20*/  ISETP.GE.U32.AND.EX P1, PT, R77, R80, P1, P2 ;  /* 0x000000504d00720c */ /* 0x000fda0000f26120 */
[----:B------:R-:W-:-:S05]  /*3c30*/  @P1 IMAD.MOV.U32 R104, RZ, RZ, R114 ;  /* 0x000000ffff681224 */ /* 0x000fca00078e0072 */
[----:B------:R1:W4:Y:S01]  /*3c40*/  @P1 LDG.E.LTC128B.64 R86, desc[UR14][R104.64+0x100] ;  /* 0x0001000e68561981 */ /* 0x000322000c1e1b20 */
[----:B------:R-:W-:Y:S01]  /*3c50*/  IADD3 R76, P1, PT, R70, R114, RZ ;  /* 0x00000072464c7210 */ /* 0x000fe20007f3e0ff */
[----:B------:R-:W-:Y:S04]  /*3c60*/  BSSY.RECONVERGENT B0, `(.L_x_28) ;  /* 0x000002b000007945 */ /* 0x000fe80003800200 */
[----:B------:R-:W-:Y:S01]  /*3c70*/  IMAD.X R77, R71, 0x1, R105, P1 ;  /* 0x00000001474d7824 */ /* 0x000fe200008e0669 */
[----:B------:R-:W-:-:S05]  /*3c80*/  IADD3 R78, P1, PT, -R2, R76, RZ ;  /* 0x0000004c024e7210 */ /* 0x000fca0007f3e1ff */
[----:B------:R-:W-:-:S05]  /*3c90*/  IMAD.X R79, R77, 0x1, ~R3, P1 ;  /* 0x000000014d4f7824 */ /* 0x000fca00008e0e03 */
[----:B------:R-:W-:-:S04]  /*3ca0*/  LOP3.LUT R80, R79, R90, RZ, 0xfc, !PT ;  /* 0x0000005a4f507212 */ /* 0x000fc800078efcff */
[----:B------:R-:W-:-:S13]  /*3cb0*/  ISETP.NE.U32.AND P1, PT, R80, RZ, PT ;  /* 0x000000ff5000720c */ /* 0x000fda0003f25070 */
[----:B-1----:R-:W-:Y:S05]  /*3cc0*/  @P1 BRA `(.L_x_29) ;  /* 0x0000000000581947 */ /* 0x002fea0003800000 */
        /* <DEDUP_REMOVED lines=8> */
[----:B------:R-:W-:-:S04]  /*3d50*/  IMAD.HI.U32 R79, R81, R79, R80 ;  /* 0x0000004f514f7227 */ /* 0x000fc800078e0050 */
[----:B------:R-:W-:Y:S02]  /*3d60*/  IMAD.MOV.U32 R81, RZ, RZ, RZ ;  /* 0x000000ffff517224 */ /* 0x000fe400078e00ff */
[----:B------:R-:W-:-:S05]  /*3d70*/  IMAD.HI.U32 R79, R79, R78, RZ ;  /* 0x0000004e4f4f7227 */ /* 0x000fca00078e00ff */
        /* <DEDUP_REMOVED lines=11> */
.L_x_29:
[----:B------:R-:W-:Y:S01]  /*3e30*/  IMAD.MOV.U32 R96, RZ, RZ, R78 ;  /* 0x000000ffff607224 */ /* 0x000fe200078e004e */
[----:B------:R-:W-:Y:S01]  /*3e40*/  MOV R104, R91 ;  /* 0x0000005b00687202 */ /* 0x000fe20000000f00 */
[----:B------:R-:W-:Y:S01]  /*3e50*/  IMAD.MOV.U32 R95, RZ, RZ, R79 ;  /* 0x000000ffff5f7224 */ /* 0x000fe200078e004f */
[----:B------:R-:W-:Y:S02]  /*3e60*/  MOV R102, R90 ;  /* 0x0000005a00667202 */ /* 0x000fe40000000f00 */
[----:B------:R-:W-:Y:S02]  /*3e70*/  MOV R100, 0x3e90 ;  /* 0x00003e9000647802 */ /* 0x000fe40000000f00 */
[----:B----45:R-:W-:Y:S05]  /*3e80*/  CALL.REL.NOINC `($__internal_0_$__cuda_sm20_div_u64) ;  /* 0x0000015800fc7944 */ /* 0x030fea0003c00000 */
[----:B------:R-:W-:-:S04]  /*3e90*/  IADD3 R81, P1, PT, RZ, -R96, RZ ;  /* 0x80000060ff517210 */ /* 0x000fc80007f3e0ff */
[----:B------:R-:W-:Y:S01]  /*3ea0*/  IADD3.X R80, PT, PT, RZ, ~R95, RZ, P1, !PT ;  /* 0x8000005fff507210 */ /* 0x000fe20000ffe4ff */
[----:B------:R-:W-:Y:S01]  /*3eb0*/  IMAD.WIDE.U32 R82, R91, R81, R78 ;  /* 0x000000515b527225 */ /* 0x000fe200078e004e */
[----:B------:R-:W-:-:S03]  /*3ec0*/  MOV R79, R96 ;  /* 0x00000060004f7202 */ /* 0x000fc60000000f00 */
[----:B------:R-:W-:Y:S01]  /*3ed0*/  IMAD R80, R80, R91, RZ ;  /* 0x0000005b50507224 */ /* 0x000fe200078e02ff */
[----:B------:R-:W-:-:S03]  /*3ee0*/  MOV R78, R82 ;  /* 0x00000052004e7202 */ /* 0x000fc60000000f00 */
[----:B------:R-:W-:-:S05]  /*3ef0*/  IMAD R80, R90, R81, R80 ;  /* 0x000000515a507224 */ /* 0x000fca00078e0250 */
[----:B------:R-:W-:Y:S02]  /*3f00*/  IADD3 R81, PT, PT, R80, R83, RZ ;  /* 0x0000005350517210 */ /* 0x000fe40007ffe0ff */
.L_x_30:
[----:B------:R-:W-:Y:S05]  /*3f10*/  BSYNC.RECONVERGENT B0 ;  /* 0x0000000000007941 */ /* 0x000fea0003800200 */
.L_x_28:
[----:B------:R-:W1:Y:S01]  /*3f20*/  LDCU UR4, c[0x0][0x380] ;  /* 0x00007000ff0477ac */ /* 0x000e620008000800 */
[--C-:B------:R-:W-:Y:S01]  /*3f30*/  SHF.R.U64 R78, R78, 0x3, R81.reuse ;  /* 0x000000034e4e7819 */ /* 0x100fe20000001251 */
[----:B------:R-:W-:Y:S01]  /*3f40*/  VIADD R80, R94, 0x1 ;  /* 0x000000015e507836 */ /* 0x000fe20000000000 */
[----:B------:R-:W-:Y:S02]  /*3f50*/  SHF.R.U32.HI R81, RZ, 0x3, R81 ;  /* 0x00000003ff517819 */ /* 0x000fe40000011651 */
[----:B------:R-:W-:Y:S02]  /*3f60*/  CS2R R84, SRZ ;  /* 0x0000000000547805 */ /* 0x000fe4000001ff00 */
[----:B------:R-:W-:Y:S02]  /*3f70*/  ISETP.GE.U32.AND P2, PT, R79, R78, PT ;  /* 0x0000004e4f00720c */ /* 0x000fe40003f46070 */
[----:B------:R-:W-:Y:S02]  /*3f80*/  SHF.R.S32.HI R78, RZ, 0x1f, R79 ;  /* 0x0000001fff4e7819 */ /* 0x000fe4000001144f */
[----:B-1----:R-:W-:-:S04]  /*3f90*/  ISETP.LT.AND P1, PT, R80, UR4, !P0 ;  /* 0x0000000450007c0c */ /* 0x002fc8000c721270 */
[----:B------:R-:W-:-:S13]  /*3fa0*/  ISETP.GE.U32.AND.EX P1, PT, R78, R81, P1, P2 ;  /* 0x000000514e00720c */ /* 0x000fda0000f26120 */
[----:B------:R1:W4:Y:S01]  /*3fb0*/  @P1 LDG.E.LTC128B.64 R84, desc[UR14][R76.64] ;  /* 0x0000000e4c541981 */ /* 0x000322000c1e1b20 */
[----:B------:R-:W-:Y:S01]  /*3fc0*/  IADD3 R75, P1, PT, R70, R75, RZ ;  /* 0x0000004b464b7210 */ /* 0x000fe20007f3e0ff */
[----:B------:R-:W-:Y:S04]  /*3fd0*/  BSSY.RECONVERGENT B0, `(.L_x_31) ;  /* 0x0000020000007945 */ /* 0x000fe80003800200 */
[----:B------:R-:W-:Y:S01]  /*3fe0*/  IMAD.X R74, R71, 0x1, R74, P1 ;  /* 0x00000001474a7824 */ /* 0x000fe200008e064a */
        /* <DEDUP_REMOVED lines=24> */
.L_x_32:
[----:B------:R-:W-:Y:S01]  /*4170*/  IMAD.MOV.U32 R101, RZ, RZ, R75 ;  /* 0x000000ffff657224 */ /* 0x000fe200078e004b */
[----:B------:R-:W-:Y:S01]  /*4180*/  MOV R100, R91 ;  /* 0x0000005b00647202 */ /* 0x000fe20000000f00 */
[----:B------:R-:W-:Y:S01]  /*4190*/  IMAD.MOV.U32 R99, RZ, RZ, R74 ;  /* 0x000000ffff637224 */ /* 0x000fe200078e004a */
[----:B------:R-:W-:Y:S02]  /*41a0*/  MOV R97, R90 ;  /* 0x0000005a00617202 */ /* 0x000fe40000000f00 */
[----:B------:R-:W-:Y:S02]  /*41b0*/  MOV R98, 0x41d0 ;  /* 0x000041d000627802 */ /* 0x000fe40000000f00 */
[----:B----45:R-:W-:Y:S05]  /*41c0*/  CALL.REL.NOINC `($__internal_1_$__cuda_sm20_rem_u64) ;  /* 0x0000015c00407944 */ /* 0x030fea0003c00000 */
.L_x_33:
[----:B------:R-:W-:Y:S05]  /*41d0*/  BSYNC.RECONVERGENT B0 ;  /* 0x0000000000007941 */ /* 0x000fea0003800200 */
.L_x_31:
[----:B------:R-:W1:Y:S01]  /*41e0*/  LDCU UR4, c[0x0][0x384] ;  /* 0x00007080ff0477ac */ /* 0x000e620008000800 */
[----:B------:R-:W-:Y:S01]  /*41f0*/  VIADD R80, R92, 0x20 ;  /* 0x000000205c507836 */ /* 0x000fe20000000000 */
[--C-:B------:R-:W-:Y:S02]  /*4200*/  SHF.R.U64 R82, R102, 0x3, R103.reuse ;  /* 0x0000000366527819 */ /* 0x100fe40000001267 */
[----:B------:R-:W-:Y:S02]  /*4210*/  SHF.R.U32.HI R81, RZ, 0x3, R103 ;  /* 0x00000003ff517819 */ /* 0x000fe40000011667 */
[----:B------:R-:W-:Y:S02]  /*4220*/  ISETP.GE.U32.AND P2, PT, R79, R82, PT ;  /* 0x000000524f00720c */ /* 0x000fe40003f46070 */
[----:B------:R-:W-:Y:S02]  /*4230*/  CS2R R82, SRZ ;  /* 0x0000000000527805 */ /* 0x000fe4000001ff00 */
[----:B-1----:R-:W-:-:S04]  /*4240*/  ISETP.LT.AND P1, PT, R80, UR4, !P1 ;  /* 0x0000000450007c0c */ /* 0x002fc8000cf21270 */
[----:B------:R-:W-:-:S13]  /*4250*/  ISETP.GE.U32.AND.EX P1, PT, R78, R81, P1, P2 ;  /* 0x000000514e00720c */ /* 0x000fda0000f26120 */
[----:B------:R-:W-:Y:S02]  /*4260*/  @P1 IMAD.MOV.U32 R96, RZ, RZ, R76 ;  /* 0x000000ffff601224 */ /* 0x000fe400078e004c */
        /* <DEDUP_REMOVED lines=19> */
[----:B------:R-:W-:-:S05]  /*43a0*/  IMAD.HI.U32 R79, R79, R78, RZ ;  /* 0x0000004e4f4f7227 */ /* 0x000fca00078e00ff */
[----:B------:R-:W-:-:S05]  /*43b0*/  IADD3 R80, PT, PT, -R79, RZ, RZ ;  /* 0x000000ff4f507210 */ /* 0x000fca0007ffe1ff */
[----:B------:R-:W-:-:S05]  /*43c0*/  IMAD R80, R91, R80, R78 ;  /* 0x000000505b507224 */ /* 0x000fca00078e024e */
[----:B------:R-:W-:-:S13]  /*43d0*/  ISETP.GE.U32.AND P3, PT, R80, R91, PT ;  /* 0x0000005b5000720c */ /* 0x000fda0003f66070 */
[----:B------:R-:W-:Y:S01]  /*43e0*/  @P3 IMAD.IADD R80, R80, 0x1, -R91 ;  /* 0x0000000150503824 */ /* 0x000fe200078e0a5b */
[----:B------:R-:W-:-:S04]  /*43f0*/  @P3 IADD3 R79, PT, PT, R79, 0x1, RZ ;  /* 0x000000014f4f3810 */ /* 0x000fc80007ffe0ff */
[----:B------:R-:W-:Y:S01]  /*4400*/  ISETP.GE.U32.AND P2, PT, R80, R91, PT ;  /* 0x0000005b5000720c */ /* 0x000fe20003f46070 */
[----:B------:R-:W-:-:S12]  /*4410*/  IMAD.MOV.U32 R80, RZ, RZ, RZ ;  /* 0x000000ffff507224 */ /* 0x000fd800078e00ff */
[----:B------:R-:W-:Y:S01]  /*4420*/  @P2 VIADD R79, R79, 0x1 ;  /* 0x000000014f4f2836 */ /* 0x000fe20000000000 */
[----:B------:R-:W-:-:S04]  /*4430*/  @!P1 LOP3.LUT R79, RZ, R91, RZ, 0x33, !PT ;  /* 0x0000005bff4f9212 */ /* 0x000fc800078e33ff */
[----:B------:R-:W-:-:S05]  /*4440*/  IADD3 R81, PT, PT, -R79, RZ, RZ ;  /* 0x000000ff4f517210 */ /* 0x000fca0007ffe1ff */
[----:B------:R-:W-:Y:S01]  /*4450*/  IMAD R78, R91, R81, R78 ;  /* 0x000000515b4e7224 */ /* 0x000fe200078e024e */
[----:B------:R-:W-:Y:S05]  /*4460*/  BRA `(.L_x_36) ;  /* 0x0000000000387947 */ /* 0x000fea0003800000 */
.L_x_35:
        /* <DEDUP_REMOVED lines=14> */
.L_x_36:
[----:B------:R-:W-:Y:S05]  /*4550*/  BSYNC.RECONVERGENT B0 ;  /* 0x0000000000007941 */ /* 0x000fea0003800200 */
.L_x_34:
[----:B------:R-:W1:Y:S01]  /*4560*/  LDCU UR4, c[0x0][0x380] ;  /* 0x00007000ff0477ac */ /* 0x000e620008000800 */
[--C-:B------:R-:W-:Y:S01]  /*4570*/  SHF.R.U64 R78, R78, 0x3, R80.reuse ;  /* 0x000000034e4e7819 */ /* 0x100fe20000001250 */
[----:B------:R-:W-:Y:S01]  /*4580*/  VIADD R95, R94, 0x2 ;  /* 0x000000025e5f7836 */ /* 0x000fe20000000000 */
[----:B------:R-:W-:Y:S02]  /*4590*/  SHF.R.U32.HI R81, RZ, 0x3, R80 ;  /* 0x00000003ff517819 */ /* 0x000fe40000011650 */
[----:B------:R-:W-:Y:S02]  /*45a0*/  ISETP.GE.U32.AND P2, PT, R79, R78, PT ;  /* 0x0000004e4f00720c */ /* 0x000fe40003f46070 */
[----:B------:R-:W-:Y:S02]  /*45b0*/  SHF.R.S32.HI R78, RZ, 0x1f, R79 ;  /* 0x0000001fff4e7819 */ /* 0x000fe4000001144f */
[----:B-1----:R-:W-:-:S04]  /*45c0*/  ISETP.LT.AND P1, PT, R95, UR4, !P0 ;  /* 0x000000045f007c0c */ /* 0x002fc8000c721270 */
[----:B------:R-:W-:Y:S02]  /*45d0*/  ISETP.GE.U32.AND.EX P1, PT, R78, R81, P1, P2 ;  /* 0x000000514e00720c */ /* 0x000fe40000f26120 */
[----:B------:R-:W-:-:S11]  /*45e0*/  CS2R R80, SRZ ;  /* 0x0000000000507805 */ /* 0x000fd6000001ff00 */
        /* <DEDUP_REMOVED lines=28> */
.L_x_38:
[----:B------:R-:W-:Y:S01]  /*47b0*/  IMAD.MOV.U32 R101, RZ, RZ, R75 ;  /* 0x000000ffff657224 */ /* 0x000fe200078e004b */
[----:B------:R-:W-:Y:S01]  /*47c0*/  MOV R100, R91 ;  /* 0x0000005b00647202 */ /* 0x000fe20000000f00 */
[----:B------:R-:W-:Y:S01]  /*47d0*/  IMAD.MOV.U32 R99, RZ, RZ, R74 ;  /* 0x000000ffff637224 */ /* 0x000fe200078e004a */
[----:B------:R-:W-:Y:S02]  /*47e0*/  MOV R97, R90 ;  /* 0x0000005a00617202 */ /* 0x000fe40000000f00 */
[----:B------:R-:W-:Y:S02]  /*47f0*/  MOV R98, 0x4810 ;  /* 0x0000481000627802 */ /* 0x000fe40000000f00 */
[----:B----45:R-:W-:Y:S05]  /*4800*/  CALL.REL.NOINC `($__internal_1_$__cuda_sm20_rem_u64) ;  /* 0x0000015400b07944 */ /* 0x030fea0003c00000 */
.L_x_39:
[----:B------:R-:W-:Y:S05]  /*4810*/  BSYNC.RECONVERGENT B0 ;  /* 0x0000000000007941 */ /* 0x000fea0003800200 */
.L_x_37:
[----:B------:R-:W1:Y:S01]  /*4820*/  LDCU UR4, c[0x0][0x384] ;  /* 0x00007080ff0477ac */ /* 0x000e620008000800 */
[----:B------:R-:W-:Y:S01]  /*4830*/  VIADD R95, R92, 0x20 ;  /* 0x000000205c5f7836 */ /* 0x000fe20000000000 */
[--C-:B------:R-:W-:Y:S02]  /*4840*/  SHF.R.U64 R96, R102, 0x3, R103.reuse ;  /* 0x0000000366607819 */ /* 0x100fe40000001267 */
[----:B------:R-:W-:Y:S02]  /*4850*/  SHF.R.U32.HI R97, RZ, 0x3, R103 ;  /* 0x00000003ff617819 */ /* 0x000fe40000011667 */
[----:B------:R-:W-:Y:S02]  /*4860*/  ISETP.GE.U32.AND P2, PT, R79, R96, PT ;  /* 0x000000604f00720c */ /* 0x000fe40003f46070 */
[----:B-1----:R-:W-:-:S04]  /*4870*/  ISETP.LT.AND P1, PT, R95, UR4, !P1 ;  /* 0x000000045f007c0c */ /* 0x002fc8000cf21270 */
[----:B------:R-:W-:Y:S02]  /*4880*/  ISETP.GE.U32.AND.EX P1, PT, R78, R97, P1, P2 ;  /* 0x000000614e00720c */ /* 0x000fe40000f26120 */
[----:B------:R-:W-:-:S11]  /*4890*/  CS2R R78, SRZ ;  /* 0x00000000004e7805 */ /* 0x000fd6000001ff00 */
        /* <DEDUP_REMOVED lines=22> */
[----:B------:R-:W-:Y:S02]  /*4a00*/  IMAD R96, R91, R77, R76 ;  /* 0x0000004d5b607224 */ /* 0x000fe400078e024c */
[----:B------:R-:W-:-:S03]  /*4a10*/  IMAD.MOV.U32 R77, RZ, RZ, RZ ;  /* 0x000000ffff4d7224 */ /* 0x000fc600078e00ff */
        /* <DEDUP_REMOVED lines=9> */
.L_x_41:
[----:B------:R-:W-:Y:S01]  /*4ab0*/  IMAD.MOV.U32 R96, RZ, RZ, R76 ;  /* 0x000000ffff607224 */ /* 0x000fe200078e004c */
[----:B------:R-:W-:Y:S01]  /*4ac0*/  MOV R104, R91 ;  /* 0x0000005b00687202 */ /* 0x000fe20000000f00 */
[----:B------:R-:W-:Y:S01]  /*4ad0*/  IMAD.MOV.U32 R95, RZ, RZ, R77 ;  /* 0x000000ffff5f7224 */ /* 0x000fe200078e004d */
[----:B------:R-:W-:Y:S02]  /*4ae0*/  MOV R102, R90 ;  /* 0x0000005a00667202 */ /* 0x000fe40000000f00 */
[----:B------:R-:W-:Y:S02]  /*4af0*/  MOV R100, 0x4b10 ;  /* 0x00004b1000647802 */ /* 0x000fe40000000f00 */
[----:B----45:R-:W-:Y:S05]  /*4b00*/  CALL.REL.NOINC `($__internal_0_$__cuda_sm20_div_u64) ;  /* 0x0000014c00dc7944 */ /* 0x030fea0003c00000 */
[-C--:B------:R-:W-:Y:S02]  /*4b10*/  IADD3 R97, P1, PT, RZ, -R96.reuse, RZ ;  /* 0x80000060ff617210 */ /* 0x080fe40007f3e0ff */
[----:B------:R-:W-:Y:S02]  /*4b20*/  MOV R122, R96 ;  /* 0x00000060007a7202 */ /* 0x000fe40000000f00 */
[----:B------:R-:W-:Y:S01]  /*4b30*/  IADD3.X R98, PT, PT, RZ, ~R95, RZ, P1, !PT ;  /* 0x8000005fff627210 */ /* 0x000fe20000ffe4ff */
[----:B------:R-:W-:-:S04]  /*4b40*/  IMAD.WIDE.U32 R76, R91, R97, R76 ;  /* 0x000000615b4c7225 */ /* 0x000fc800078e004c */
[----:B------:R-:W-:-:S04]  /*4b50*/  IMAD R95, R98, R91, RZ ;  /* 0x0000005b625f7224 */ /* 0x000fc800078e02ff */
[----:B------:R-:W-:-:S05]  /*4b60*/  IMAD R95, R90, R97, R95 ;  /* 0x000000615a5f7224 */ /* 0x000fca00078e025f */
[----:B------:R-:W-:Y:S02]  /*4b70*/  IADD3 R77, PT, PT, R95, R77, RZ ;  /* 0x0000004d5f4d7210 */ /* 0x000fe40007ffe0ff */
.L_x_42:
[----:B------:R-:W-:Y:S05]  /*4b80*/  BSYNC.RECONVERGENT B0 ;  /* 0x0000000000007941 */ /* 0x000fea0003800200 */
.L_x_40:
[----:B------:R-:W1:Y:S01]  /*4b90*/  LDCU UR4, c[0x0][0x380] ;  /* 0x00007000ff0477ac */ /* 0x000e620008000800 */
[----:B------:R-:W-:Y:S01]  /*4ba0*/  VIADD R95, R94, 0x3 ;  /* 0x000000035e5f7836 */ /* 0x000fe20000000000 */
[--C-:B------:R-:W-:Y:S02]  /*4bb0*/  SHF.R.U64 R97, R76, 0x3, R77.reuse ;  /* 0x000000034c617819 */ /* 0x100fe4000000124d */
        /* <DEDUP_REMOVED lines=34> */
.L_x_44:
[----:B------:R-:W-:Y:S01]  /*4de0*/  IMAD.MOV.U32 R100, RZ, RZ, R91 ;  /* 0x000000ffff647224 */ /* 0x000fe200078e005b */
[----:B------:R-:W-:Y:S02]  /*4df0*/  MOV R97, R90 ;  /* 0x0000005a00617202 */ /* 0x000fe40000000f00 */
[----:B------:R-:W-:Y:S02]  /*4e00*/  MOV R98, 0x4e20 ;  /* 0x00004e2000627802 */ /* 0x000fe40000000f00 */
[----:B----45:R-:W-:Y:S05]  /*4e10*/  CALL.REL.NOINC `($__internal_1_$__cuda_sm20_rem_u64) ;  /* 0x00000150002c7944 */ /* 0x030fea0003c00000 */
.L_x_45:
[----:B------:R-:W-:Y:S05]  /*4e20*/  BSYNC.RECONVERGENT B0 ;  /* 0x0000000000007941 */ /* 0x000fea0003800200 */
.L_x_43:
[----:B------:R-:W1:Y:S01]  /*4e30*/  LDCU UR9, c[0x0][0x384] ;  /* 0x00007080ff0977ac */ /* 0x000e620008000800 */
[----:B------:R-:W-:Y:S01]  /*4e40*/  VIADD R74, R92, 0x20 ;  /* 0x000000205c4a7836 */ /* 0x000fe20000000000 */
[--C-:B------:R-:W-:Y:S02]  /*4e50*/  SHF.R.U64 R75, R102, 0x3, R103.reuse ;  /* 0x00000003664b7819 */ /* 0x100fe40000001267 */
[----:B------:R-:W-:Y:S02]  /*4e60*/  SHF.R.U32.HI R96, RZ, 0x3, R103 ;  /* 0x00000003ff607819 */ /* 0x000fe40000011667 */
[----:B------:R-:W-:Y:S02]  /*4e70*/  ISETP.GE.U32.AND P1, PT, R122, R75, PT ;  /* 0x0000004b7a00720c */ /* 0x000fe40003f26070 */
[----:B-1----:R-:W-:Y:S02]  /*4e80*/  ISETP.LT.AND P0, PT, R74, UR9, !P0 ;  /* 0x000000094a007c0c */ /* 0x002fe4000c701270 */
[----:B------:R-:W-:-:S02]  /*4e90*/  CS2R R74, SRZ ;  /* 0x00000000004a7805 */ /* 0x000fc4000001ff00 */
[----:B------:R-:W-:-:S13]  /*4ea0*/  ISETP.GE.U32.AND.EX P0, PT, R115, R96, P0, P1 ;  /* 0x000000607300720c */ /* 0x000fda0000706110 */
[----:B------:R-:W-:Y:S05]  /*4eb0*/  @!P0 BRA `(.L_x_21) ;  /* 0x00000000000c8947 */ /* 0x000fea0003800000 */
[----:B------:R-:W-:Y:S02]  /*4ec0*/  MOV R74, R116 ;  /* 0x00000074004a7202 */ /* 0x000fe40000000f00 */
[----:B------:R-:W-:-:S06]  /*4ed0*/  MOV R75, R117 ;  /* 0x00000075004b7202 */ /* 0x000fcc0000000f00 */
[----:B------:R-:W4:Y:S02]  /*4ee0*/  LDG.E.LTC128B.64 R74, desc[UR14][R74.64+0x100] ;  /* 0x0001000e4a4a7981 */ /* 0x000f24000c1e1b20 */
.L_x_21:
[----:B------:R-:W-:Y:S05]  /*4ef0*/  BSYNC.RECONVERGENT B1 ;  /* 0x0000000000017941 */ /* 0x000fea0003800200 */
.L_x_19:
[----:B------:R-:W-:Y:S08]  /*4f00*/  BAR.SYNC.DEFER_BLOCKING 0x0 ;  /* 0x0000000000007b1d */ /* 0x000ff00000010000 */
[----:B------:R-:W3:Y:S01]  /*4f10*/  S2UR UR4, SR_CgaCtaId ;  /* 0x00000000000479c3 */ /* 0x000ee20000008800 */
[----:B------:R-:W-:Y:S01]  /*4f20*/  UMOV UR5, 0x400 ;  /* 0x0000040000057882 */ /* 0x000fe20000000000 */
[----:B------:R-:W1:Y:S01]  /*4f30*/  S2R R95, SR_TID.X ;  /* 0x00000000005f7919 */ /* 0x000e620000002100 */
[----:B------:R-:W2:Y:S01]  /*4f40*/  LDCU UR6, c[0x0][0x398] ;  /* 0x00007300ff0677ac */ /* 0x000ea20008000800 */
[----:B------:R-:W-:Y:S04]  /*4f50*/  BSSY.RECONVERGENT B1, `(.L_x_46) ;  /* 0x0000248000017945 */ /* 0x000fe80003800200 */
[----:B------:R-:W1:Y:S01]  /*4f60*/  S2UR UR7, SR_CTAID.X ;  /* 0x00000000000779c3 */ /* 0x000e620000002500 */
[----:B------:R-:W-:-:S04]  /*4f70*/  DEPBAR.LE SB5, 0xe ;  /* 0x0000d3800000791a */ /* 0x000fc80000000000 */
[----:B------:R-:W-:Y:S04]  /*4f80*/  STS.128 [R93], R4 ;  /* 0x000000045d007388 */ /* 0x000fe80000000c00 */
[----:B------:R-:W-:Y:S01]  /*4f90*/  STS.128 [R93+0x40], R8 ;  /* 0x000040085d007388 */ /* 0x000fe20000000c00 */
[----:B---3--:R-:W-:Y:S01]  /*4fa0*/  ULEA UR4, UR4, UR5, 0x18 ;  /* 0x0000000504047291 */ /* 0x008fe2000f8ec0ff */
[----:B------:R-:W-:-:S04]  /*4fb0*/  DEPBAR.LE SB5, 0xd ;  /* 0x0000d3400000791a */ /* 0x000fc80000000000 */
[----:B------:R-:W-:Y:S01]  /*4fc0*/  STS.128 [R93+0x80], R12 ;  /* 0x0000800c5d007388 */ /* 0x000fe20000000c00 */
[----:B------:R-:W-:Y:S02]  /*4fd0*/  UMOV UR5, 0xffffffff ;  /* 0xffffffff00057882 */ /* 0x000fe40000000000 */
[----:B--2---:R-:W-:Y:S01]  /*4fe0*/  USHF.L.U32 UR5, UR5, UR6, URZ ;  /* 0x0000000605057299 */ /* 0x004fe200080006ff */
[----:B------:R-:W-:-:S04]  /*4ff0*/  DEPBAR.LE SB5, 0xc ;  /* 0x0000d3000000791a */ /* 0x000fc80000000000 */
[----:B------:R-:W-:Y:S01]  /*5000*/  STS.128 [R93+0xc0], R16 ;  /* 0x0000c0105d007388 */ /* 0x000fe20000000c00 */
[----:B-1----:R-:W-:Y:S01]  /*5010*/  ULOP3.LUT UR5, UR7, UR5, URZ, 0x30, !UPT ;  /* 0x0000000507057292 */ /* 0x002fe2000f8e30ff */
[----:B------:R-:W-:Y:S01]  /*5020*/  IMAD.SHL.U32 R96, R95, 0x8, RZ ;  /* 0x000000085f607824 */ /* 0x000fe200078e00ff */
[----:B------:R-:W-:-:S04]  /*5030*/  SHF.R.U32.HI R95, RZ, 0x3, R95 ;  /* 0x00000003ff5f7819 */ /* 0x000fc8000001165f */
[----:B------:R-:W-:Y:S02]  /*5040*/  LOP3.LUT R96, R96, 0xf8, RZ, 0xc0, !PT ;  /* 0x000000f860607812 */ /* 0x000fe400078ec0ff */
[----:B------:R-:W-:-:S05]  /*5050*/  LOP3.LUT R95, R95, 0x7c, RZ, 0xc0, !PT ;  /* 0x0000007c5f5f7812 */ /* 0x000fca00078ec0ff */
[----:B------:R-:W-:Y:S01]  /*5060*/  IMAD R95, R95, 0x220, R96 ;  /* 0x000002205f5f7824 */ /* 0x000fe200078e0260 */
[----:B------:R-:W-:Y:S06]  /*5070*/  BAR.SYNC.DEFER_BLOCKING 0x0 ;  /* 0x0000000000007b1d */ /* 0x000fec0000010000 */
[----:B------:R-:W1:Y:S04]  /*5080*/  LDS.64 R118, [R95+UR4+0x760] ;  /* 0x000760045f767984 */ /* 0x000e680008000a00 */
[----:B------:R-:W2:Y:S04]  /*5090*/  LDS.64 R106, [R95+UR4+0x660] ;  /* 0x000660045f6a7984 */ /* 0x000ea80008000a00 */
[----:B------:R-:W3:Y:S04]  /*50a0*/  LDS.64 R102, [R95+UR4+0x540] ;  /* 0x000540045f667984 */ /* 0x000ee80008000a00 */
[----:B------:R-:W3:Y:S04]  /*50b0*/  LDS.64 R100, [R95+UR4+0x440] ;  /* 0x000440045f647984 */ /* 0x000ee80008000a00 */
[----:B------:R-:W3:Y:S04]  /*50c0*/  LDS.64 R98, [R95+UR4+0x320] ;  /* 0x000320045f627984 */ /* 0x000ee80008000a00 */
[----:B------:R-:W3:Y:S04]  /*50d0*/  LDS.64 R96, [R95+UR4+0x220] ;  /* 0x000220045f607984 */ /* 0x000ee80008000a00 */
[----:B------:R-:W3:Y:S04]  /*50e0*/  LDS.64 R4, [R95+UR4+0x100] ;  /* 0x000100045f047984 */ /* 0x000ee80008000a00 */
[----:B------:R-:W3:Y:S01]  /*50f0*/  LDS.64 R116, [R95+UR4] ;  /* 0x000000045f747984 */ /* 0x000ee20008000a00 */
[----:B------:R-:W3:Y:S01]  /*5100*/  S2UR UR4, SR_CTAID.Y ;  /* 0x00000000000479c3 */ /* 0x000ee20000002600 */
[----:B-1----:R-:W-:-:S02]  /*5110*/  DMUL R6, R118, R112 ;  /* 0x0000007076067228 */ /* 0x002fc40000000000 */
[-C--:B--2---:R-:W-:Y:S02]  /*5120*/  DMUL R8, R106, R112.reuse ;  /* 0x000000706a087228 */ /* 0x084fe40000000000 */
[----:B---3--:R-:W-:-:S04]  /*5130*/  DMUL R10, R102, R112 ;  /* 0x00000070660a7228 */ /* 0x008fc80000000000 */
[----:B----4-:R-:W-:Y:S02]  /*5140*/  DFMA R6, R74, R110, R6 ;  /* 0x0000006e4a06722b */ /* 0x010fe40000000006 */
[----:B------:R-:W-:Y:S01]  /*5150*/  DMUL R12, R100, R112 ;  /* 0x00000070640c7228 */ /* 0x000fe20000000000 */
[----:B------:R-:W-:Y:S01]  /*5160*/  USHF.L.U32 UR4, UR4, UR6, URZ ;  /* 0x0000000604047299 */ /* 0x000fe200080006ff */
[----:B------:R-:W-:Y:S01]  /*5170*/  DFMA R8, R76, R110, R8 ;  /* 0x0000006e4c08722b */ /* 0x000fe20000000008 */
[----:B------:R-:W-:Y:S01]  /*5180*/  USHF.R.U32.HI UR6, URZ, UR6, UR7 ;  /* 0x00000006ff067299 */ /* 0x000fe20008011607 */
[----:B------:R-:W-:Y:S01]  /*5190*/  DMUL R14, R98, R112 ;  /* 0x00000070620e7228 */ /* 0x000fe20000000000 */
[----:B------:R-:W-:Y:S01]  /*51a0*/  UIADD3 UR4, UPT, UPT, UR4, UR5, URZ ;  /* 0x0000000504047290 */ /* 0x000fe2000fffe0ff */
[----:B------:R-:W-:Y:S01]  /*51b0*/  DFMA R10, R78, R110, R10 ;  /* 0x0000006e4e0a722b */ /* 0x000fe2000000000a */
[----:B------:R-:W-:Y:S01]  /*51c0*/  USHF.L.U32 UR6, UR6, 0x7, URZ ;  /* 0x0000000706067899 */ /* 0x000fe200080006ff */
[----:B------:R-:W-:Y:S01]  /*51d0*/  DMUL R16, R96, R112 ;  /* 0x0000007060107228 */ /* 0x000fe20000000000 */
[----:B------:R-:W-:Y:S01]  /*51e0*/  ULEA UR4, UR4, 0x40, 0x6 ;  /* 0x0000004004047891 */ /* 0x000fe2000f8e30ff */
[----:B------:R-:W-:-:S02]  /*51f0*/  DFMA R12, R80, R110, R12 ;  /* 0x0000006e500c722b */ /* 0x000fc4000000000c */
[----:B------:R-:W-:Y:S01]  /*5200*/  DMUL R18, R4, R112 ;  /* 0x0000007004127228 */ /* 0x000fe20000000000 */
[----:B------:R-:W-:Y:S01]  /*5210*/  UISETP.GE.AND UP0, UPT, UR6, UR4, UPT ;  /* 0x000000040600728c */ /* 0x000fe2000bf06270 */
[----:B------:R-:W-:Y:S02]  /*5220*/  DFMA R14, R82, R110, R14 ;  /* 0x0000006e520e722b */ /* 0x000fe4000000000e */
[----:B------:R-:W-:Y:S02]  /*5230*/  DMUL R116, R116, R112 ;  /* 0x0000007074747228 */ /* 0x000fe40000000000 */
[-C--:B------:R-:W-:Y:S02]  /*5240*/  DFMA R16, R84, R110.reuse, R16 ;  /* 0x0000006e5410722b */ /* 0x080fe40000000010 */
[----:B------:R-:W-:-:S04]  /*5250*/  DFMA R18, R86, R110, R18 ;  /* 0x0000006e5612722b */ /* 0x000fc80000000012 */
[----:B------:R-:W-:Y:S01]  /*5260*/  DFMA R116, R88, R110, R116 ;  /* 0x0000006e5874722b */ /* 0x000fe20000000074 */
[----:B------:R-:W-:Y:S10]  /*5270*/  BRA.U !UP0, `(.L_x_47) ;  /* 0x0000000108a07547 */ /* 0x000ff4000b800000 */
[----:B------:R-:W1:Y:S01]  /*5280*/  LDCU.64 UR6, c[0x0][0x420] ;  /* 0x00008400ff0677ac */ /* 0x000e620008000a00 */
[C---:B------:R-:W-:Y:S01]  /*5290*/  IMAD.WIDE R98, R92.reuse, 0x8, RZ ;  /* 0x000000085c627825 */ /* 0x040fe200078e02ff */
[C---:B------:R-:W-:Y:S01]  /*52a0*/  ISETP.GE.AND P0, PT, R92.reuse, UR9, PT ;  /* 0x000000095c007c0c */ /* 0x040fe2000bf06270 */
[----:B------:R-:W2:Y:S02]  /*52b0*/  LDCU UR8, c[0x0][0x380] ;  /* 0x00007000ff0877ac */ /* 0x000ea40008000800 */
[----:B------:R-:W-:Y:S02]  /*52c0*/  VIADD R4, R92, 0x20 ;  /* 0x000000205c047836 */ /* 0x000fe40000000000 */
[C---:B------:R-:W-:Y:S01]  /*52d0*/  VIADD R5, R94.reuse, 0x1 ;  /* 0x000000015e057836 */ /* 0x040fe20000000000 */
[----:B------:R-:W3:Y:S01]  /*52e0*/  LDCU.64 UR4, c[0x0][0x428] ;  /* 0x00008500ff0477ac */ /* 0x000ee20008000a00 */
[----:B------:R-:W-:Y:S01]  /*52f0*/  VIADD R95, R94, 0x3 ;  /* 0x000000035e5f7836 */ /* 0x000fe20000000000 */
[----:B------:R-:W-:Y:S01]  /*5300*/  ISETP.GE.AND P4, PT, R4, UR9, PT ;  /* 0x0000000904007c0c */ /* 0x000fe2000bf86270 */
[----:B-1----:R-:W-:-:S03]  /*5310*/  IMAD.WIDE.U32 R98, R94, UR6, R98 ;  /* 0x000000065e627c25 */ /* 0x002fc6000f8e0062 */
[C---:B--2---:R-:W-:Y:S01]  /*5320*/  ISETP.LT.AND P2, PT, R94.reuse, UR8, !P4 ;  /* 0x000000085e007c0c */ /* 0x044fe2000e741270 */
[----:B------:R-:W-:Y:S01]  /*5330*/  IMAD R96, R94, UR7, R99 ;  /* 0x000000075e607c24 */ /* 0x000fe2000f8e0263 */
[----:B------:R-:W-:Y:S02]  /*5340*/  IADD3 R98, P3, PT, R68, R98, RZ ;  /* 0x0000006244627210 */ /* 0x000fe40007f7e0ff */
[----:B------:R-:W-:Y:S02]  /*5350*/  ISETP.LT.AND P6, PT, R94, UR8, !P0 ;  /* 0x000000085e007c0c */ /* 0x000fe4000c7c1270 */
[----:B------:R-:W-:Y:S01]  /*5360*/  ISETP.LT.AND P1, PT, R5, UR8, !P0 ;  /* 0x0000000805007c0c */ /* 0x000fe2000c721270 */
[----:B------:R-:W-:Y:S01]  /*5370*/  IMAD.X R99, R69, 0x1, R96, P3 ;  /* 0x0000000145637824 */ /* 0x000fe200018e0660 */
[----:B---3--:R-:W-:-:S04]  /*5380*/  IADD3 R96, P3, PT, R98, UR4, RZ ;  /* 0x0000000462607c10 */ /* 0x008fc8000ff7e0ff */
[----:B------:R-:W-:Y:S01]  /*5390*/  IADD3.X R97, PT, PT, R99, UR5, RZ, P3, !PT ;  /* 0x0000000563617c10 */ /* 0x000fe20009ffe4ff */
[----:B------:R-:W-:Y:S01]  /*53a0*/  @P2 IMAD.MOV.U32 R102, RZ, RZ, R98 ;  /* 0x000000ffff662224 */ /* 0x000fe200078e0062 */
[----:B------:R-:W-:Y:S01]  /*53b0*/  ISETP.LT.AND P3, PT, R5, UR8, !P4 ;  /* 0x0000000805007c0c */ /* 0x000fe2000e761270 */
[----:B------:R-:W-:Y:S02]  /*53c0*/  @P2 IMAD.MOV.U32 R103, RZ, RZ, R99 ;  /* 0x000000ffff672224 */ /* 0x000fe400078e0063 */
[----:B------:R-:W-:Y:S01]  /*53d0*/  VIADD R5, R94, 0x2 ;  /* 0x000000025e057836 */ /* 0x000fe20000000000 */
[----:B------:R1:W-:Y:S01]  /*53e0*/  @P6 STG.E.64 desc[UR14][R98.64], R116 ;  /* 0x0000007462006986 */ /* 0x0003e2000c101b0e */
[----:B------:R-:W-:-:S03]  /*53f0*/  IADD3 R100, P6, PT, R96, UR4, RZ ;  /* 0x0000000460647c10 */ /* 0x000fc6000ffde0ff */
[----:B------:R2:W-:Y:S01]  /*5400*/  @P2 STG.E.64 desc[UR14][R102.64+0x100], R18 ;  /* 0x0001001266002986 */ /* 0x0005e2000c101b0e */
[----:B------:R-:W-:Y:S02]  /*5410*/  ISETP.LT.AND P2, PT, R5, UR8, !P0 ;  /* 0x0000000805007c0c */ /* 0x000fe4000c741270 */
[----:B------:R-:W-:Y:S01]  /*5420*/  ISETP.LT.AND P0, PT, R95, UR8, !P0 ;  /* 0x000000085f007c0c */ /* 0x000fe2000c701270 */
[----:B------:R2:W-:Y:S01]  /*5430*/  @P1 STG.E.64 desc[UR14][R96.64], R16 ;  /* 0x0000001060001986 */ /* 0x0005e2000c101b0e */
[----:B------:R-:W-:Y:S02]  /*5440*/  ISETP.LT.AND P1, PT, R5, UR8, !P4 ;  /* 0x0000000805007c0c */ /* 0x000fe4000e721270 */
[----:B------:R-:W-:Y:S01]  /*5450*/  IADD3.X R101, PT, PT, R97, UR5, RZ, P6, !PT ;  /* 0x0000000561657c10 */ /* 0x000fe2000b7fe4ff */
[----:B------:R2:W-:Y:S01]  /*5460*/  @P3 STG.E.64 desc[UR14][R96.64+0x100], R14 ;  /* 0x0001000e60003986 */ /* 0x0005e2000c101b0e */
[----:B------:R-:W-:-:S05]  /*5470*/  ISETP.LT.AND P4, PT, R95, UR8, !P4 ;  /* 0x000000085f007c0c */ /* 0x000fca000e781270 */
[----:B------:R2:W-:Y:S04]  /*5480*/  @P2 STG.E.64 desc[UR14][R100.64], R12 ;  /* 0x0000000c64002986 */ /* 0x0005e8000c101b0e */
[----:B------:R2:W-:Y:S01]  /*5490*/  @P1 STG.E.64 desc[UR14][R100.64+0x100], R10 ;  /* 0x0001000a64001986 */ /* 0x0005e2000c101b0e */
[----:B-1----:R-:W-:-:S04]  /*54a0*/  IADD3 R98, P6, PT, R100, UR4, RZ ;  /* 0x0000000464627c10 */ /* 0x002fc8000ffde0ff */
[----:B------:R-:W-:-:S05]  /*54b0*/  IADD3.X R99, PT, PT, R101, UR5, RZ, P6, !PT ;  /* 0x0000000565637c10 */ /* 0x000fca000b7fe4ff */
[----:B------:R2:W-:Y:S01]  /*54c0*/  @P0 STG.E.64 desc[UR14][R98.64], R8 ;  /* 0x0000000862000986 */ /* 0x0005e2000c101b0e */
[----:B------:R-:W-:Y:S05]  /*54d0*/  @!P4 BRA `(.L_x_48) ;  /* 0x0000001c00bcc947 */ /* 0x000fea0003800000 */
[----:B------:R3:W-:Y:S01]  /*54e0*/  STG.E.64 desc[UR14][R98.64+0x100], R6 ;  /* 0x0001000662007986 */ /* 0x0007e2000c101b0e */
[----:B------:R-:W-:Y:S05]  /*54f0*/  BRA `(.L_x_48) ;  /* 0x0000001c00b47947 */ /* 0x000fea0003800000 */
.L_x_47:
[----:B------:R-:W1:Y:S01]  /*5500*/  LDCU.64 UR4, c[0x0][0x420] ;  /* 0x00008400ff0477ac */ /* 0x000e620008000a00 */
[----:B------:R-:W-:Y:S01]  /*5510*/  IMAD.WIDE R4, R92, 0x8, RZ ;  /* 0x000000085c047825 */ /* 0x000fe200078e02ff */
[----:B------:R-:W-:Y:S01]  /*5520*/  BSSY.RECONVERGENT B0, `(.L_x_49) ;  /* 0x0000034000007945 */ /* 0x000fe20003800200 */
[----:B-1----:R-:W-:Y:S02]  /*5530*/  MOV R97, UR4 ;  /* 0x0000000400617c02 */ /* 0x002fe40008000f00 */
[----:B------:R-:W-:-:S03]  /*5540*/  MOV R95, UR5 ;  /* 0x00000005005f7c02 */ /* 0x000fc60008000f00 */
[----:B------:R-:W-:-:S04]  /*5550*/  IMAD.WIDE.U32 R4, R94, R97, R4 ;  /* 0x000000615e047225 */ /* 0x000fc800078e0004 */
[----:B------:R-:W-:-:S05]  /*5560*/  IMAD R125, R94, R95, RZ ;  /* 0x0000005f5e7d7224 */ /* 0x000fca00078e02ff */
[----:B------:R-:W-:-:S04]  /*5570*/  IADD3 R125, PT, PT, R5, R125, RZ ;  /* 0x0000007d057d7210 */ /* 0x000fc80007ffe0ff */
[----:B------:R-:W-:-:S04]  /*5580*/  LOP3.LUT R96, R125, R95, RZ, 0xfc, !PT ;  /* 0x0000005f7d607212 */ /* 0x000fc800078efcff */
[----:B------:R-:W-:-:S13]  /*5590*/  ISETP.NE.U32.AND P0, PT, R96, RZ, PT ;  /* 0x000000ff6000720c */ /* 0x000fda0003f05070 */
[----:B------:R-:W-:Y:S05]  /*55a0*/  @P0 BRA `(.L_x_50) ;  /* 0x0000000000600947 */ /* 0x000fea0003800000 */
[----:B------:R-:W1:Y:S01]  /*55b0*/  I2F.U32.RP R99, R97 ;  /* 0x0000006100637306 */ /* 0x000e620000209000 */
[----:B------:R-:W-:Y:S01]  /*55c0*/  IMAD.MOV.U32 R100, RZ, RZ, RZ ;  /* 0x000000ffff647224 */ /* 0x000fe200078e00ff */
[----:B------:R-:W-:Y:S02]  /*55d0*/  SHF.L.U32 R96, R92, 0x3, RZ ;  /* 0x000000035c607819 */ /* 0x000fe400000006ff */
[----:B------:R-:W-:-:S03]  /*55e0*/  ISETP.NE.U32.AND P0, PT, R97, RZ, PT ;  /* 0x000000ff6100720c */ /* 0x000fc60003f05070 */
[----:B------:R-:W-:Y:S01]  /*55f0*/  IMAD R96, R94, R97, R96 ;  /* 0x000000615e607224 */ /* 0x000fe200078e0260 */
[----:B-1----:R-:W1:Y:S02]  /*5600*/  MUFU.RCP R98, R99 ;  /* 0x0000006300627308 */ /* 0x002e640000001000 */
[----:B-1----:R-:W-:Y:S02]  /*5610*/  IADD3 R98, PT, PT, R98, 0xffffffe, RZ ;  /* 0x0ffffffe62627810 */ /* 0x002fe40007ffe0ff */
[----:B------:R-:W-:-:S04]  /*5620*/  MOV R99, RZ ;  /* 0x000000ff00637202 */ /* 0x000fc80000000f00 */
[----:B------:R-:W1:Y:S02]  /*5630*/  F2I.FTZ.U32.TRUNC.NTZ R101, R98 ;  /* 0x0000006200657305 */ /* 0x000e64000021f000 */
[----:B-1----:R-:W-:-:S04]  /*5640*/  IMAD.MOV R4, RZ, RZ, -R101 ;  /* 0x000000ffff047224 */ /* 0x002fc800078e0a65 */
        /* <DEDUP_REMOVED lines=14> */
.L_x_50:
[----:B------:R-:W1:Y:S01]  /*5730*/  LDCU.64 UR4, c[0x0][0x420] ;  /* 0x00008400ff0477ac */ /* 0x000e620008000a00 */
[----:B------:R-:W-:Y:S01]  /*5740*/  IMAD.MOV.U32 R96, RZ, RZ, R4 ;  /* 0x000000ffff607224 */ /* 0x000fe200078e0004 */
[----:B------:R-:W-:Y:S02]  /*5750*/  MOV R95, R125 ;  /* 0x0000007d005f7202 */ /* 0x000fe40000000f00 */
[----:B------:R-:W-:Y:S01]  /*5760*/  MOV R100, 0x57a0 ;  /* 0x000057a000647802 */ /* 0x000fe20000000f00 */
[----:B-1----:R-:W-:Y:S01]  /*5770*/  IMAD.U32 R104, RZ, RZ, UR4 ;  /* 0x00000004ff687e24 */ /* 0x002fe2000f8e00ff */
[----:B------:R-:W-:Y:S02]  /*5780*/  MOV R102, UR5 ;  /* 0x0000000500667c02 */ /* 0x000fe40008000f00 */
[----:B-----5:R-:W-:Y:S05]  /*5790*/  CALL.REL.NOINC `($__internal_0_$__cuda_sm20_div_u64) ;  /* 0x0000014000b87944 */ /* 0x020fea0003c00000 */
[----:B------:R-:W1:Y:S01]  /*57a0*/  LDCU.64 UR4, c[0x0][0x420] ;  /* 0x00008400ff0477ac */ /* 0x000e620008000a00 */
[----:B------:R-:W-:Y:S01]  /*57b0*/  IADD3 R98, P0, PT, RZ, -R96, RZ ;  /* 0x80000060ff627210 */ /* 0x000fe20007f1e0ff */
[----:B------:R-:W-:Y:S01]  /*57c0*/  IMAD.MOV.U32 R5, RZ, RZ, R96 ;  /* 0x000000ffff057224 */ /* 0x000fe200078e0060 */
[----:B------:R-:W-:Y:S02]  /*57d0*/  MOV R124, R4 ;  /* 0x00000004007c7202 */ /* 0x000fe40000000f00 */
[----:B------:R-:W-:Y:S02]  /*57e0*/  IADD3.X R100, PT, PT, RZ, ~R95, RZ, P0, !PT ;  /* 0x8000005fff647210 */ /* 0x000fe400007fe4ff */
[----:B-1----:R-:W-:Y:S01]  /*57f0*/  MOV R97, UR4 ;  /* 0x0000000400617c02 */ /* 0x002fe20008000f00 */
[----:B------:R-:W-:-:S04]  /*5800*/  IMAD.U32 R95, RZ, RZ, UR5 ;  /* 0x00000005ff5f7e24 */ /* 0x000fc8000f8e00ff */
[-C--:B------:R-:W-:Y:S02]  /*5810*/  IMAD R100, R100, R97.reuse, RZ ;  /* 0x0000006164647224 */ /* 0x080fe400078e02ff */
[----:B------:R-:W-:-:S04]  /*5820*/  IMAD.WIDE.U32 R124, R98, R97, R124 ;  /* 0x00000061627c7225 */ /* 0x000fc800078e007c */
[----:B------:R-:W-:Y:S01]  /*5830*/  IMAD R100, R98, R95, R100 ;  /* 0x0000005f62647224 */ /* 0x000fe200078e0264 */
[----:B------:R-:W-:-:S04]  /*5840*/  MOV R4, R124 ;  /* 0x0000007c00047202 */ /* 0x000fc80000000f00 */
[----:B------:R-:W-:Y:S02]  /*5850*/  IADD3 R99, PT, PT, R125, R100, RZ ;  /* 0x000000647d637210 */ /* 0x000fe40007ffe0ff */
.L_x_51:
[----:B------:R-:W-:Y:S05]  /*5860*/  BSYNC.RECONVERGENT B0 ;  /* 0x0000000000007941 */ /* 0x000fea0003800200 */
.L_x_49:
[----:B------:R-:W1:Y:S01]  /*5870*/  LDCU.64 UR4, c[0x0][0x380] ;  /* 0x00007000ff0477ac */ /* 0x000e620008000a00 */
[----:B------:R-:W-:Y:S01]  /*5880*/  IMAD.WIDE R100, R92, 0x8, RZ ;  /* 0x000000085c647825 */ /* 0x000fe200078e02ff */
[--C-:B------:R-:W-:Y:S01]  /*5890*/  SHF.R.U64 R4, R4, 0x3, R99.reuse ;  /* 0x0000000304047819 */ /* 0x100fe20000001263 */
[----:B------:R-:W-:Y:S01]  /*58a0*/  BSSY.RECONVERGENT B0, `(.L_x_52) ;  /* 0x000002d000007945 */ /* 0x000fe20003800200 */
[----:B------:R-:W-:Y:S02]  /*58b0*/  SHF.R.U32.HI R99, RZ, 0x3, R99 ;  /* 0x00000003ff637819 */ /* 0x000fe40000011663 */
[----:B------:R-:W-:Y:S01]  /*58c0*/  ISETP.GE.U32.AND P2, PT, R5, R4, PT ;  /* 0x000000040500720c */ /* 0x000fe20003f46070 */
[----:B------:R-:W-:Y:S01]  /*58d0*/  IMAD.WIDE.U32 R100, R94, R97, R100 ;  /* 0x000000615e647225 */ /* 0x000fe200078e0064 */
[----:B------:R-:W-:-:S03]  /*58e0*/  SHF.R.S32.HI R4, RZ, 0x1f, R5 ;  /* 0x0000001fff047819 */ /* 0x000fc60000011405 */
[C---:B------:R-:W-:Y:S01]  /*58f0*/  IMAD R96, R94.reuse, R95, R101 ;  /* 0x0000005f5e607224 */ /* 0x040fe200078e0265 */
[----:B-1----:R-:W-:-:S04]  /*5900*/  ISETP.GE.AND P0, PT, R94, UR4, PT ;  /* 0x000000045e007c0c */ /* 0x002fc8000bf06270 */
[----:B------:R-:W-:-:S04]  /*5910*/  ISETP.LT.AND P1, PT, R92, UR5, !P0 ;  /* 0x000000055c007c0c */ /* 0x000fc8000c721270 */
[----:B------:R-:W-:Y:S02]  /*5920*/  ISETP.GE.U32.AND.EX P2, PT, R4, R99, P1, P2 ;  /* 0x000000630400720c */ /* 0x000fe40000f46120 */
[----:B------:R-:W-:-:S05]  /*5930*/  IADD3 R102, P1, PT, R68, R100, RZ ;  /* 0x0000006444667210 */ /* 0x000fca0007f3e0ff */
[----:B------:R-:W-:Y:S01]  /*5940*/  IMAD.X R103, R69, 0x1, R96, P1 ;  /* 0x0000000145677824 */ /* 0x000fe200008e0660 */
[----:B------:R-:W-:-:S05]  /*5950*/  IADD3 R101, P1, PT, R100, 0x100, RZ ;  /* 0x0000010064657810 */ /* 0x000fca0007f3e0ff */
[----:B------:R-:W-:Y:S01]  /*5960*/  IMAD.X R99, RZ, RZ, R96, P1 ;  /* 0x000000ffff637224 */ /* 0x000fe200008e0660 */
[----:B------:R1:W-:Y:S04]  /*5970*/  @P2 STG.E.64 desc[UR14][R102.64], R116 ;  /* 0x0000007466002986 */ /* 0x0003e8000c101b0e */
[----:B------:R-:W-:-:S04]  /*5980*/  LOP3.LUT R95, R99, R95, RZ, 0xfc, !PT ;  /* 0x0000005f635f7212 */ /* 0x000fc800078efcff */
[----:B------:R-:W-:-:S13]  /*5990*/  ISETP.NE.U32.AND P1, PT, R95, RZ, PT ;  /* 0x000000ff5f00720c */ /* 0x000fda0003f25070 */
[----:B------:R-:W-:Y:S05]  /*59a0*/  @P1 BRA `(.L_x_53) ;  /* 0x00000000005c1947 */ /* 0x000fea0003800000 */
[----:B------:R-:W2:Y:S01]  /*59b0*/  I2F.U32.RP R99, R97 ;  /* 0x0000006100637306 */ /* 0x000ea20000209000 */
[----:B------:R-:W-:Y:S01]  /*59c0*/  SHF.L.U32 R96, R92, 0x3, RZ ;  /* 0x000000035c607819 */ /* 0x000fe200000006ff */
[----:B------:R-:W-:Y:S01]  /*59d0*/  IMAD.MOV.U32 R100, RZ, RZ, RZ ;  /* 0x000000ffff647224 */ /* 0x000fe200078e00ff */
[----:B-1----:R-:W-:-:S03]  /*59e0*/  MOV R103, RZ ;  /* 0x000000ff00677202 */ /* 0x002fc60000000f00 */
[----:B------:R-:W-:-:S05]  /*59f0*/  IMAD R96, R94, R97, R96 ;  /* 0x000000615e607224 */ /* 0x000fca00078e0260 */
[----:B------:R-:W-:Y:S01]  /*5a00*/  IADD3 R96, PT, PT, R96, 0x100, RZ ;  /* 0x0000010060607810 */ /* 0x000fe20007ffe0ff */
[----:B--2---:R-:W1:Y:S02]  /*5a10*/  MUFU.RCP R98, R99 ;  /* 0x0000006300627308 */ /* 0x004e640000001000 */
[----:B-1----:R-:W-:-:S06]  /*5a20*/  IADD3 R98, PT, PT, R98, 0xffffffe, RZ ;  /* 0x0ffffffe62627810 */ /* 0x002fcc0007ffe0ff */
        /* <DEDUP_REMOVED lines=15> */
.L_x_53:
[----:B------:R-:W2:Y:S01]  /*5b20*/  LDCU.64 UR4, c[0x0][0x420] ;  /* 0x00008400ff0477ac */ /* 0x000ea20008000a00 */
[----:B------:R-:W-:Y:S01]  /*5b30*/  MOV R98, 0x5b70 ;  /* 0x00005b7000627802 */ /* 0x000fe20000000f00 */
[----:B--2---:R-:W-:Y:S01]  /*5b40*/  IMAD.U32 R100, RZ, RZ, UR4 ;  /* 0x00000004ff647e24 */ /* 0x004fe2000f8e00ff */
[----:B------:R-:W-:Y:S02]  /*5b50*/  MOV R97, UR5 ;  /* 0x0000000500617c02 */ /* 0x000fe40008000f00 */
[----:B-1---5:R-:W-:Y:S05]  /*5b60*/  CALL.REL.NOINC `($__internal_1_$__cuda_sm20_rem_u64) ;  /* 0x0000014000d87944 */ /* 0x022fea0003c00000 */
.L_x_54:
[----:B------:R-:W-:Y:S05]  /*5b70*/  BSYNC.RECONVERGENT B0 ;  /* 0x0000000000007941 */ /* 0x000fea0003800200 */
.L_x_52:
[----:B------:R-:W1:Y:S01]  /*5b80*/  LDCU.64 UR4, c[0x0][0x420] ;  /* 0x00008400ff0477ac */ /* 0x000e620008000a00 */
[----:B------:R-:W-:Y:S01]  /*5b90*/  IMAD.WIDE R100, R92, 0x8, RZ ;  /* 0x000000085c647825 */ /* 0x000fe200078e02ff */
[--C-:B------:R-:W-:Y:S01]  /*5ba0*/  SHF.R.U64 R98, R102, 0x3, R103.reuse ;  /* 0x0000000366627819 */ /* 0x100fe20000001267 */
[----:B------:R-:W-:Y:S01]  /*5bb0*/  BSSY.RECONVERGENT B0, `(.L_x_55) ;  /* 0x000003f000007945 */ /* 0x000fe20003800200 */
[----:B------:R-:W2:Y:S01]  /*5bc0*/  LDCU UR8, c[0x0][0x384] ;  /* 0x00007080ff0877ac */ /* 0x000ea20008000800 */
[----:B------:R-:W-:Y:S01]  /*5bd0*/  VIADD R96, R92, 0x20 ;  /* 0x000000205c607836 */ /* 0x000fe20000000000 */
[----:B------:R-:W-:Y:S01]  /*5be0*/  SHF.R.U32.HI R99, RZ, 0x3, R103 ;  /* 0x00000003ff637819 */ /* 0x000fe20000011667 */
[----:B------:R-:W3:Y:S01]  /*5bf0*/  LDCU.64 UR6, c[0x0][0x428] ;  /* 0x00008500ff0677ac */ /* 0x000ee20008000a00 */
[----:B------:R-:W-:Y:S01]  /*5c00*/  ISETP.GE.U32.AND P1, PT, R5, R98, PT ;  /* 0x000000620500720c */ /* 0x000fe20003f26070 */
[----:B-1----:R-:W-:Y:S02]  /*5c10*/  IMAD.U32 R97, RZ, RZ, UR4 ;  /* 0x00000004ff617e24 */ /* 0x002fe4000f8e00ff */
[----:B------:R-:W-:Y:S01]  /*5c20*/  IMAD.U32 R95, RZ, RZ, UR5 ;  /* 0x00000005ff5f7e24 */ /* 0x000fe2000f8e00ff */
[----:B--2---:R-:W-:Y:S01]  /*5c30*/  ISETP.LT.AND P0, PT, R96, UR8, !P0 ;  /* 0x0000000860007c0c */ /* 0x004fe2000c701270 */
[----:B------:R-:W-:-:S03]  /*5c40*/  IMAD.WIDE.U32 R102, R94, R97, R100 ;  /* 0x000000615e667225 */ /* 0x000fc600078e0064 */
[----:B------:R-:W-:Y:S01]  /*5c50*/  ISETP.GE.U32.AND.EX P1, PT, R4, R99, P0, P1 ;  /* 0x000000630400720c */ /* 0x000fe20000726110 */
[----:B------:R-:W-:Y:S01]  /*5c60*/  IMAD R96, R94, R95, RZ ;  /* 0x0000005f5e607224 */ /* 0x000fe200078e02ff */
[----:B------:R-:W-:-:S03]  /*5c70*/  IADD3 R98, P0, PT, R68, R102, RZ ;  /* 0x0000006644627210 */ /* 0x000fc60007f1e0ff */
[----:B------:R-:W-:-:S04]  /*5c80*/  IMAD.IADD R96, R103, 0x1, R96 ;  /* 0x0000000167607824 */ /* 0x000fc800078e0260 */
[----:B------:R-:W-:Y:S01]  /*5c90*/  IMAD.X R99, R69, 0x1, R96, P0 ;  /* 0x0000000145637824 */ /* 0x000fe200000e0660 */
[----:B---3--:R-:W-:-:S04]  /*5ca0*/  IADD3 R4, P0, PT, R102, UR6, RZ ;  /* 0x0000000666047c10 */ /* 0x008fc8000ff1e0ff */
[----:B------:R-:W-:Y:S01]  /*5cb0*/  IADD3.X R5, PT, PT, R96, UR7, RZ, P0, !PT ;  /* 0x0000000760057c10 */ /* 0x000fe200087fe4ff */
[----:B------:R1:W-:Y:S03]  /*5cc0*/  @P1 STG.E.64 desc[UR14][R98.64+0x100], R18 ;  /* 0x0001001262001986 */ /* 0x0003e6000c101b0e */
[----:B------:R-:W-:-:S04]  /*5cd0*/  LOP3.LUT R96, R5, R95, RZ, 0xfc, !PT ;  /* 0x0000005f05607212 */ /* 0x000fc800078efcff */
[----:B------:R-:W-:-:S13]  /*5ce0*/  ISETP.NE.U32.AND P0, PT, R96, RZ, PT ;  /* 0x000000ff6000720c */ /* 0x000fda0003f05070 */
[----:B------:R-:W-:Y:S05]  /*5cf0*/  @P0 BRA `(.L_x_56) ;  /* 0x0000000000600947 */ /* 0x000fea0003800000 */
[----:B------:R-:W2:Y:S01]  /*5d00*/  I2F.U32.RP R5, R97 ;  /* 0x0000006100057306 */ /* 0x000ea20000209000 */
[----:B-1----:R-:W-:Y:S01]  /*5d10*/  MOV R98, RZ ;  /* 0x000000ff00627202 */ /* 0x002fe20000000f00 */
[----:B------:R-:W-:Y:S01]  /*5d20*/  IMAD R4, R94, R97, R100 ;  /* 0x000000615e047224 */ /* 0x000fe200078e0264 */
[----:B------:R-:W-:Y:S02]  /*5d30*/  ISETP.NE.U32.AND P0, PT, R97, RZ, PT ;  /* 0x000000ff6100720c */ /* 0x000fe40003f05070 */
[----:B------:R-:W-:Y:S01]  /*5d40*/  MOV R101, RZ ;  /* 0x000000ff00657202 */ /* 0x000fe20000000f00 */
[----:B------:R-:W-:Y:S02]  /*5d50*/  VIADD R4, R4, UR6 ;  /* 0x0000000604047c36 */ /* 0x000fe40008000000 */
[----:B--2---:R-:W1:Y:S02]  /*5d60*/  MUFU.RCP R96, R5 ;  /* 0x0000000500607308 */ /* 0x004e640000001000 */
[----:B-1----:R-:W-:-:S06]  /*5d70*/  IADD3 R96, PT, PT, R96, 0xffffffe, RZ ;  /* 0x0ffffffe60607810 */ /* 0x002fcc0007ffe0ff */
        /* <DEDUP_REMOVED lines=16> */
.L_x_56:
[----:B------:R-:W2:Y:S01]  /*5e80*/  LDCU.64 UR4, c[0x0][0x420] ;  /* 0x00008400ff0477ac */ /* 0x000ea20008000a00 */
[----:B------:R-:W-:Y:S01]  /*5e90*/  IMAD.MOV.U32 R96, RZ, RZ, R4 ;  /* 0x000000ffff607224 */ /* 0x000fe200078e0004 */
[----:B------:R-:W-:Y:S02]  /*5ea0*/  MOV R95, R5 ;  /* 0x00000005005f7202 */ /* 0x000fe40000000f00 */
[----:B------:R-:W-:Y:S01]  /*5eb0*/  MOV R100, 0x5ef0 ;  /* 0x00005ef000647802 */ /* 0x000fe20000000f00 */
[----:B--2---:R-:W-:Y:S01]  /*5ec0*/  IMAD.U32 R104, RZ, RZ, UR4 ;  /* 0x00000004ff687e24 */ /* 0x004fe2000f8e00ff */
[----:B------:R-:W-:Y:S02]  /*5ed0*/  MOV R102, UR5 ;  /* 0x0000000500667c02 */ /* 0x000fe40008000f00 */
[----:B-1---5:R-:W-:Y:S05]  /*5ee0*/  CALL.REL.NOINC `($__internal_0_$__cuda_sm20_div_u64) ;  /* 0x0000013800e47944 */ /* 0x022fea0003c00000 */
[----:B------:R-:W1:Y:S01]  /*5ef0*/  LDCU.64 UR4, c[0x0][0x420] ;  /* 0x00008400ff0477ac */ /* 0x000e620008000a00 */
[----:B------:R-:W-:-:S04]  /*5f00*/  IADD3 R18, P0, PT, RZ, -R96, RZ ;  /* 0x80000060ff127210 */ /* 0x000fc80007f1e0ff */
[----:B------:R-:W-:Y:S02]  /*5f10*/  IADD3.X R98, PT, PT, RZ, ~R95, RZ, P0, !PT ;  /* 0x8000005fff627210 */ /* 0x000fe400007fe4ff */
[----:B-1----:R-:W-:Y:S02]  /*5f20*/  MOV R97, UR4 ;  /* 0x0000000400617c02 */ /* 0x002fe40008000f00 */
[----:B------:R-:W-:-:S03]  /*5f30*/  MOV R95, UR5 ;  /* 0x00000005005f7c02 */ /* 0x000fc60008000f00 */
[-C--:B------:R-:W-:Y:S02]  /*5f40*/  IMAD R19, R98, R97.reuse, RZ ;  /* 0x0000006162137224 */ /* 0x080fe400078e02ff */
[----:B------:R-:W-:-:S04]  /*5f50*/  IMAD.WIDE.U32 R4, R18, R97, R4 ;  /* 0x0000006112047225 */ /* 0x000fc800078e0004 */
[----:B------:R-:W-:Y:S02]  /*5f60*/  IMAD R18, R18, R95, R19 ;  /* 0x0000005f12127224 */ /* 0x000fe400078e0213 */
[----:B------:R-:W-:Y:S01]  /*5f70*/  IMAD.MOV.U32 R19, RZ, RZ, R96 ;  /* 0x000000ffff137224 */ /* 0x000fe200078e0060 */
[----:B------:R-:W-:Y:S01]  /*5f80*/  MOV R96, R4 ;  /* 0x0000000400607202 */ /* 0x000fe20000000f00 */
[----:B------:R-:W-:Y:S02]  /*5f90*/  IMAD.IADD R101, R18, 0x1, R5 ;  /* 0x0000000112657824 */ /* 0x000fe400078e0205 */
.L_x_57:
[----:B------:R-:W-:Y:S05]  /*5fa0*/  BSYNC.RECONVERGENT B0 ;  /* 0x0000000000007941 */ /* 0x000fea0003800200 */
.L_x_55:
[----:B------:R-:W1:Y:S01]  /*5fb0*/  LDC.64 R4, c[0x0][0x428] ;  /* 0x00010a00ff047b82 */ /* 0x000e620000000a00 */
[----:B------:R-:W2:Y:S01]  /*5fc0*/  LDCU.64 UR4, c[0x0][0x380] ;  /* 0x00007000ff0477ac */ /* 0x000ea20008000a00 */
[----:B------:R-:W-:Y:S01]  /*5fd0*/  IMAD.WIDE R98, R92, 0x8, RZ ;  /* 0x000000085c627825 */ /* 0x000fe200078e02ff */
[--C-:B------:R-:W-:Y:S01]  /*5fe0*/  SHF.R.U64 R96, R96, 0x3, R101.reuse ;  /* 0x0000000360607819 */ /* 0x100fe20000001265 */
[----:B------:R-:W-:Y:S01]  /*5ff0*/  BSSY.RECONVERGENT B0, `(.L_x_58) ;  /* 0x0000030000007945 */ /* 0x000fe20003800200 */
[----:B------:R-:W-:Y:S01]  /*6000*/  SHF.R.U32.HI R101, RZ, 0x3, R101 ;  /* 0x00000003ff657819 */ /* 0x000fe20000011665 */
[C---:B------:R-:W-:Y:S01]  /*6010*/  VIADD R18, R94.reuse, 0x1 ;  /* 0x000000015e127836 */ /* 0x040fe20000000000 */
[----:B------:R-:W-:Y:S01]  /*6020*/  ISETP.GE.U32.AND P2, PT, R19, R96, PT ;  /* 0x000000601300720c */ /* 0x000fe20003f46070 */
[----:B------:R-:W-:-:S04]  /*6030*/  IMAD.WIDE.U32 R98, R94, R97, R98 ;  /* 0x000000615e627225 */ /* 0x000fc800078e0062 */
[----:B------:R-:W-:Y:S01]  /*6040*/  IMAD R96, R94, R95, R99 ;  /* 0x0000005f5e607224 */ /* 0x000fe200078e0263 */
[----:B--2---:R-:W-:Y:S02]  /*6050*/  ISETP.GE.AND P0, PT, R18, UR4, PT ;  /* 0x0000000412007c0c */ /* 0x004fe4000bf06270 */
[----:B------:R-:W-:Y:S02]  /*6060*/  SHF.R.S32.HI R18, RZ, 0x1f, R19 ;  /* 0x0000001fff127819 */ /* 0x000fe40000011413 */
[----:B------:R-:W-:Y:S02]  /*6070*/  ISETP.LT.AND P3, PT, R92, UR5, !P0 ;  /* 0x000000055c007c0c */ /* 0x000fe4000c761270 */
[----:B-1----:R-:W-:Y:S02]  /*6080*/  IADD3 R99, P1, PT, R98, R4, RZ ;  /* 0x0000000462637210 */ /* 0x002fe40007f3e0ff */
[----:B------:R-:W-:-:S03]  /*6090*/  ISETP.GE.U32.AND.EX P2, PT, R18, R101, P3, P2 ;  /* 0x000000651200720c */ /* 0x000fc60001f46120 */
[----:B------:R-:W-:Y:S01]  /*60a0*/  IMAD.X R96, R96, 0x1, R5, P1 ;  /* 0x0000000160607824 */ /* 0x000fe200008e0605 */
[----:B------:R-:W-:-:S05]  /*60b0*/  IADD3 R102, P1, PT, R68, R99, RZ ;  /* 0x0000006344667210 */ /* 0x000fca0007f3e0ff */
[----:B------:R-:W-:Y:S01]  /*60c0*/  IMAD.X R103, R69, 0x1, R96, P1 ;  /* 0x0000000145677824 */ /* 0x000fe200008e0660 */
[----:B------:R-:W-:-:S04]  /*60d0*/  IADD3 R101, P1, PT, R99, 0x100, RZ ;  /* 0x0000010063657810 */ /* 0x000fc80007f3e0ff */
[----:B------:R1:W-:Y:S01]  /*60e0*/  @P2 STG.E.64 desc[UR14][R102.64], R16 ;  /* 0x0000001066002986 */ /* 0x0003e2000c101b0e */
[----:B------:R-:W-:-:S05]  /*60f0*/  IMAD.X R99, RZ, RZ, R96, P1 ;  /* 0x000000ffff637224 */ /* 0x000fca00008e0660 */
[----:B------:R-:W-:-:S04]  /*6100*/  LOP3.LUT R95, R99, R95, RZ, 0xfc, !PT ;  /* 0x0000005f635f7212 */ /* 0x000fc800078efcff */
[----:B------:R-:W-:-:S13]  /*6110*/  ISETP.NE.U32.AND P1, PT, R95, RZ, PT ;  /* 0x000000ff5f00720c */ /* 0x000fda0003f25070 */
[----:B------:R-:W-:Y:S05]  /*6120*/  @P1 BRA `(.L_x_59) ;  /* 0x00000000005c1947 */ /* 0x000fea0003800000 */
[----:B------:R-:W2:Y:S01]  /*6130*/  I2F.U32.RP R96, R97 ;  /* 0x0000006100607306 */ /* 0x000ea20000209000 */
[----:B-1----:R-:W-:Y:S01]  /*6140*/  IMAD.SHL.U32 R16, R92, 0x8, RZ ;  /* 0x000000085c107824 */ /* 0x002fe200078e00ff */
[----:B------:R-:W-:Y:S01]  /*6150*/  MOV R98, RZ ;  /* 0x000000ff00627202 */ /* 0x000fe20000000f00 */
[----:B------:R-:W-:Y:S02]  /*6160*/  IMAD.MOV.U32 R103, RZ, RZ, RZ ;  /* 0x000000ffff677224 */ /* 0x000fe400078e00ff */
[----:B------:R-:W-:-:S05]  /*6170*/  IMAD R17, R94, R97, R16 ;  /* 0x000000615e117224 */ /* 0x000fca00078e0210 */
[----:B------:R-:W-:Y:S01]  /*6180*/  IADD3 R4, PT, PT, R4, 0x100, R17 ;  /* 0x0000010004047810 */ /* 0x000fe20007ffe011 */
[----:B--2---:R-:W1:Y:S02]  /*6190*/  MUFU.RCP R95, R96 ;  /* 0x00000060005f7308 */ /* 0x004e640000001000 */
[----:B-1----:R-:W-:-:S06]  /*61a0*/  IADD3 R95, PT, PT, R95, 0xffffffe, RZ ;  /* 0x0ffffffe5f5f7810 */ /* 0x002fcc0007ffe0ff */
[----:B------:R-:W1:Y:S02]  /*61b0*/  F2I.FTZ.U32.TRUNC.NTZ R99, R95 ;  /* 0x0000005f00637305 */ /* 0x000e64000021f000 */
[----:B-1----:R-:W-:-:S05]  /*61c0*/  IADD3 R5, PT, PT, RZ, -R99, RZ ;  /* 0x80000063ff057210 */ /* 0x002fca0007ffe0ff */
        /* <DEDUP_REMOVED lines=13> */
.L_x_59:
[----:B------:R-:W2:Y:S01]  /*62a0*/  LDCU.64 UR4, c[0x0][0x420] ;  /* 0x00008400ff0477ac */ /* 0x000ea20008000a00 */
[----:B------:R-:W-:Y:S01]  /*62b0*/  MOV R98, 0x62f0 ;  /* 0x000062f000627802 */ /* 0x000fe20000000f00 */
[----:B--2---:R-:W-:Y:S01]  /*62c0*/  IMAD.U32 R100, RZ, RZ, UR4 ;  /* 0x00000004ff647e24 */ /* 0x004fe2000f8e00ff */
[----:B------:R-:W-:Y:S02]  /*62d0*/  MOV R97, UR5 ;  /* 0x0000000500617c02 */ /* 0x000fe40008000f00 */
[----:B-1---5:R-:W-:Y:S05]  /*62e0*/  CALL.REL.NOINC `($__internal_1_$__cuda_sm20_rem_u64) ;  /* 0x0000013800f87944 */ /* 0x022fea0003c00000 */
.L_x_60:
[----:B------:R-:W-:Y:S05]  /*62f0*/  BSYNC.RECONVERGENT B0 ;  /* 0x0000000000007941 */ /* 0x000fea0003800200 */
.L_x_58:
[----:B------:R-:W1:Y:S01]  /*6300*/  LDCU.128 UR4, c[0x0][0x420] ;  /* 0x00008400ff0477ac */ /* 0x000e620008000c00 */
[----:B------:R-:W-:Y:S01]  /*6310*/  VIADD R4, R92, 0x20 ;  /* 0x000000205c047836 */ /* 0x000fe20000000000 */
[--C-:B------:R-:W-:Y:S01]  /*6320*/  SHF.R.U64 R16, R102, 0x3, R103.reuse ;  /* 0x0000000366107819 */ /* 0x100fe20000001267 */
[----:B------:R-:W-:Y:S01]  /*6330*/  IMAD.WIDE R96, R92, 0x8, RZ ;  /* 0x000000085c607825 */ /* 0x000fe200078e02ff */
[----:B------:R-:W2:Y:S01]  /*6340*/  LDCU UR8, c[0x0][0x384] ;  /* 0x00007080ff0877ac */ /* 0x000ea20008000800 */
[----:B------:R-:W-:Y:S01]  /*6350*/  SHF.R.U32.HI R5, RZ, 0x3, R103 ;  /* 0x00000003ff057819 */ /* 0x000fe20000011667 */
[----:B------:R-:W-:Y:S01]  /*6360*/  BSSY.RECONVERGENT B0, `(.L_x_61) ;  /* 0x000003e000007945 */ /* 0x000fe20003800200 */
[----:B------:R-:W-:Y:S01]  /*6370*/  ISETP.GE.U32.AND P2, PT, R19, R16, PT ;  /* 0x000000101300720c */ /* 0x000fe20003f46070 */
[----:B-1----:R-:W-:Y:S02]  /*6380*/  IMAD.U32 R17, RZ, RZ, UR5 ;  /* 0x00000005ff117e24 */ /* 0x002fe4000f8e00ff */
[----:B------:R-:W-:Y:S01]  /*6390*/  IMAD.U32 R95, RZ, RZ, UR4 ;  /* 0x00000004ff5f7e24 */ /* 0x000fe2000f8e00ff */
[----:B--2---:R-:W-:Y:S01]  /*63a0*/  ISETP.LT.AND P0, PT, R4, UR8, !P0 ;  /* 0x0000000804007c0c */ /* 0x004fe2000c701270 */
[----:B------:R-:W-:-:S02]  /*63b0*/  IMAD R4, R94, R17, RZ ;  /* 0x000000115e047224 */ /* 0x000fc400078e02ff */
[----:B------:R-:W-:Y:S01]  /*63c0*/  IMAD.WIDE.U32 R98, R94, R95, R96 ;  /* 0x0000005f5e627225 */ /* 0x000fe200078e0060 */
[----:B------:R-:W-:-:S03]  /*63d0*/  ISETP.GE.U32.AND.EX P2, PT, R18, R5, P0, P2 ;  /* 0x000000051200720c */ /* 0x000fc60000746120 */
[----:B------:R-:W-:Y:S01]  /*63e0*/  IMAD.IADD R4, R99, 0x1, R4 ;  /* 0x0000000163047824 */ /* 0x000fe200078e0204 */
[----:B------:R-:W-:-:S04]  /*63f0*/  IADD3 R98, P1, P0, R68, UR6, R98 ;  /* 0x0000000644627c10 */ /* 0x000fc8000f83e062 */
[----:B------:R-:W-:Y:S02]  /*6400*/  IADD3.X R99, PT, PT, R69, UR7, R4, P1, P0 ;  /* 0x0000000745637c10 */ /* 0x000fe40008fe0404 */
[----:B------:R-:W-:-:S03]  /*6410*/  IADD3 RZ, P1, P0, -R68, UR6, R98 ;  /* 0x0000000644ff7c10 */ /* 0x000fc6000f83e162 */
[----:B------:R1:W-:Y:S01]  /*6420*/  @P2 STG.E.64 desc[UR14][R98.64+0x100], R14 ;  /* 0x0001000e62002986 */ /* 0x0003e2000c101b0e */
[----:B------:R-:W-:-:S04]  /*6430*/  IADD3.X R4, PT, PT, ~R69, UR7, R99, P1, P0 ;  /* 0x0000000745047c10 */ /* 0x000fc80008fe0563 */
[----:B------:R-:W-:-:S04]  /*6440*/  LOP3.LUT R4, R4, R17, RZ, 0xfc, !PT ;  /* 0x0000001104047212 */ /* 0x000fc800078efcff */
[----:B------:R-:W-:-:S13]  /*6450*/  ISETP.NE.U32.AND P0, PT, R4, RZ, PT ;  /* 0x000000ff0400720c */ /* 0x000fda0003f05070 */
[----:B------:R-:W-:Y:S05]  /*6460*/  @P0 BRA `(.L_x_62) ;  /* 0x0000000000640947 */ /* 0x000fea0003800000 */
[----:B------:R-:W1:Y:S01]  /*6470*/  I2F.U32.RP R16, R95 ;  /* 0x0000005f00107306 */ /* 0x000e620000209000 */
[----:B------:R-:W-:Y:S01]  /*6480*/  IMAD R5, R94, R95, R96 ;  /* 0x0000005f5e057224 */ /* 0x000fe200078e0260 */
[----:B------:R-:W-:Y:S01]  /*6490*/  ISETP.NE.U32.AND P0, PT, R95, RZ, PT ;  /* 0x000000ff5f00720c */ /* 0x000fe20003f05070 */
[----:B------:R-:W-:Y:S02]  /*64a0*/  IMAD.MOV.U32 R18, RZ, RZ, RZ ;  /* 0x000000ffff127224 */ /* 0x000fe400078e00ff */
[----:B------:R-:W-:Y:S01]  /*64b0*/  IMAD.MOV.U32 R97, RZ, RZ, RZ ;  /* 0x000000ffff617224 */ /* 0x000fe200078e00ff */
[----:B------:R-:W-:Y:S02]  /*64c0*/  IADD3 R5, PT, PT, R68, UR6, R5 ;  /* 0x0000000644057c10 */ /* 0x000fe4000fffe005 */
[----:B-1----:R-:W1:Y:S02]  /*64d0*/  MUFU.RCP R14, R16 ;  /* 0x00000010000e7308 */ /* 0x002e640000001000 */
[----:B-1----:R-:W-:-:S06]  /*64e0*/  IADD3 R14, PT, PT, R14, 0xffffffe, RZ ;  /* 0x0ffffffe0e0e7810 */ /* 0x002fcc0007ffe0ff */
[----:B------:R-:W1:Y:S02]  /*64f0*/  F2I.FTZ.U32.TRUNC.NTZ R19, R14 ;  /* 0x0000000e00137305 */ /* 0x000e64000021f000 */
[----:B-1----:R-:W-:-:S05]  /*6500*/  IADD3 R4, PT, PT, RZ, -R19, RZ ;  /* 0x80000013ff047210 */ /* 0x002fca0007ffe0ff */
[----:B------:R-:W-:Y:S01]  /*6510*/  IMAD R15, R4, R95, RZ ;  /* 0x0000005f040f7224 */ /* 0x000fe200078e02ff */
[----:B------:R-:W-:-:S03]  /*6520*/  IADD3 R4, PT, PT, -R68, UR6, R5 ;  /* 0x0000000644047c10 */ /* 0x000fc6000fffe105 */
        /* <DEDUP_REMOVED lines=13> */
.L_x_62:
[----:B------:R-:W2:Y:S01]  /*6600*/  LDCU.64 UR4, c[0x0][0x420] ;  /* 0x00008400ff0477ac */ /* 0x000ea20008000a00 */
[----:B------:R-:W-:Y:S02]  /*6610*/  IADD3 R4, P1, P0, -R68, UR6, R98 ;  /* 0x0000000644047c10 */ /* 0x000fe4000f83e162 */
[----:B------:R-:W-:Y:S02]  /*6620*/  MOV R100, 0x6690 ;  /* 0x0000669000647802 */ /* 0x000fe40000000f00 */
[----:B------:R-:W-:Y:S02]  /*6630*/  IADD3.X R5, PT, PT, ~R69, UR7, R99, P1, P0 ;  /* 0x0000000745057c10 */ /* 0x000fe40008fe0563 */
[----:B------:R-:W-:-:S03]  /*6640*/  MOV R96, R4 ;  /* 0x0000000400607202 */ /* 0x000fc60000000f00 */
[----:B------:R-:W-:Y:S02]  /*6650*/  IMAD.MOV.U32 R95, RZ, RZ, R5 ;  /* 0x000000ffff5f7224 */ /* 0x000fe400078e0005 */
[----:B--2---:R-:W-:Y:S02]  /*6660*/  IMAD.U32 R104, RZ, RZ, UR4 ;  /* 0x00000004ff687e24 */ /* 0x004fe4000f8e00ff */
[----:B------:R-:W-:Y:S02]  /*6670*/  IMAD.U32 R102, RZ, RZ, UR5 ;  /* 0x00000005ff667e24 */ /* 0x000fe4000f8e00ff */
        /* <DEDUP_REMOVED lines=8> */
[----:B------:R-:W-:Y:S01]  /*6700*/  IMAD R14, R14, R17, R15 ;  /* 0x000000110e0e7224 */ /* 0x000fe200078e020f */
[----:B------:R-:W-:Y:S01]  /*6710*/  MOV R16, R4 ;  /* 0x0000000400107202 */ /* 0x000fe20000000f00 */
[----:B------:R-:W-:Y:S02]  /*6720*/  IMAD.MOV.U32 R15, RZ, RZ, R96 ;  /* 0x000000ffff0f7224 */ /* 0x000fe400078e0060 */
[----:B------:R-:W-:Y:S02]  /*6730*/  IMAD.IADD R97, R14, 0x1, R5 ;  /* 0x000000010e617824 */ /* 0x000fe400078e0205 */
.L_x_63:
[----:B------:R-:W-:Y:S05]  /*6740*/  BSYNC.RECONVERGENT B0 ;  /* 0x0000000000007941 */ /* 0x000fea0003800200 */
.L_x_61:
        /* <DEDUP_REMOVED lines=14> */
[----:B------:R-:W-:Y:S02]  /*6830*/  ISETP.GE.U32.AND.EX P3, PT, R14, R97, P4, P3 ;  /* 0x000000610e00720c */ /* 0x000fe40002766130 */
[----:B------:R-:W-:-:S04]  /*6840*/  IADD3 R19, P2, PT, R4, R19, RZ ;  /* 0x0000001304137210 */ /* 0x000fc80007f5e0ff */
[----:B------:R-:W-:Y:S02]  /*6850*/  IADD3.X R16, PT, PT, R5, R16, R5, P2, P1 ;  /* 0x0000001005107210 */ /* 0x000fe400017e2405 */
        /* <DEDUP_REMOVED lines=8> */
[----:B------:R-:W1:Y:S01]  /*68e0*/  I2F.U32.RP R16, R95 ;  /* 0x0000005f00107306 */ /* 0x000e620000209000 */
[----:B------:R-:W-:Y:S02]  /*68f0*/  IMAD R5, R94, R95, R102 ;  /* 0x0000005f5e057224 */ /* 0x000fe400078e0266 */
[----:B------:R-:W-:Y:S02]  /*6900*/  IMAD.MOV.U32 R18, RZ, RZ, RZ ;  /* 0x000000ffff127224 */ /* 0x000fe400078e00ff */
[----:B------:R-:W-:Y:S01]  /*6910*/  IMAD.MOV.U32 R103, RZ, RZ, RZ ;  /* 0x000000ffff677224 */ /* 0x000fe200078e00ff */
[----:B------:R-:W-:-:S04]  /*6920*/  IADD3 R5, PT, PT, R4, 0x100, R5 ;  /* 0x0000010004057810 */ /* 0x000fc80007ffe005 */
[----:B------:R-:W-:Y:S01]  /*6930*/  IADD3 R5, PT, PT, R5, R4, RZ ;  /* 0x0000000405057210 */ /* 0x000fe20007ffe0ff */
[----:B-1----:R-:W1:Y:S02]  /*6940*/  MUFU.RCP R13, R16 ;  /* 0x00000010000d7308 */ /* 0x002e640000001000 */
        /* <DEDUP_REMOVED lines=16> */
.L_x_65:
[----:B------:R-:W2:Y:S01]  /*6a50*/  LDCU.64 UR4, c[0x0][0x420] ;  /* 0x00008400ff0477ac */ /* 0x000ea20008000a00 */
[----:B------:R-:W-:Y:S01]  /*6a60*/  MOV R98, 0x6aa0 ;  /* 0x00006aa000627802 */ /* 0x000fe20000000f00 */
[----:B--2---:R-:W-:Y:S01]  /*6a70*/  IMAD.U32 R100, RZ, RZ, UR4 ;  /* 0x00000004ff647e24 */ /* 0x004fe2000f8e00ff */
[----:B-1----:R-:W-:Y:S02]  /*6a80*/  MOV R97, UR5 ;  /* 0x0000000500617c02 */ /* 0x002fe40008000f00 */
[----:B-----5:R-:W-:Y:S05]  /*6a90*/  CALL.REL.NOINC `($__internal_1_$__cuda_sm20_rem_u64) ;  /* 0x00000134000c7944 */ /* 0x020fea0003c00000 */
.L_x_66:
[----:B------:R-:W-:Y:S05]  /*6aa0*/  BSYNC.RECONVERGENT B0 ;  /* 0x0000000000007941 */ /* 0x000fea0003800200 */
.L_x_64:
[----:B------:R-:W1:Y:S01]  /*6ab0*/  LDCU.128 UR4, c[0x0][0x420] ;  /* 0x00008400ff0477ac */ /* 0x000e620008000c00 */
[----:B------:R-:W-:Y:S01]  /*6ac0*/  IMAD.WIDE R96, R92, 0x8, RZ ;  /* 0x000000085c607825 */ /* 0x000fe200078e02ff */
[--C-:B------:R-:W-:Y:S01]  /*6ad0*/  SHF.R.U64 R12, R102, 0x3, R103.reuse ;  /* 0x00000003660c7819 */ /* 0x100fe20000001267 */
[----:B------:R-:W-:Y:S01]  /*6ae0*/  BSSY.RECONVERGENT B0, `(.L_x_67) ;  /* 0x0000044000007945 */ /* 0x000fe20003800200 */
[----:B------:R-:W2:Y:S01]  /*6af0*/  LDCU UR8, c[0x0][0x384] ;  /* 0x00007080ff0877ac */ /* 0x000ea20008000800 */
[----:B------:R-:W-:Y:S01]  /*6b00*/  VIADD R5, R92, 0x20 ;  /* 0x000000205c057836 */ /* 0x000fe20000000000 */
[----:B------:R-:W-:Y:S02]  /*6b10*/  ISETP.GE.U32.AND P1, PT, R15, R12, PT ;  /* 0x0000000c0f00720c */ /* 0x000fe40003f26070 */
[----:B------:R-:W-:Y:S01]  /*6b20*/  SHF.R.U32.HI R19, RZ, 0x3, R103 ;  /* 0x00000003ff137819 */ /* 0x000fe20000011667 */
[----:B-1----:R-:W-:Y:S02]  /*6b30*/  IMAD.U32 R13, RZ, RZ, UR5 ;  /* 0x00000005ff0d7e24 */ /* 0x002fe4000f8e00ff */
[----:B------:R-:W-:-:S02]  /*6b40*/  IMAD.U32 R17, RZ, RZ, UR4 ;  /* 0x00000004ff117e24 */ /* 0x000fc4000f8e00ff */
[C---:B------:R-:W-:Y:S01]  /*6b50*/  IMAD R4, R94.reuse, R13, RZ ;  /* 0x0000000d5e047224 */ /* 0x040fe200078e02ff */
[----:B--2---:R-:W-:Y:S01]  /*6b60*/  ISETP.LT.AND P3, PT, R5, UR8, !P0 ;  /* 0x0000000805007c0c */ /* 0x004fe2000c761270 */
[----:B------:R-:W-:-:S03]  /*6b70*/  IMAD.WIDE.U32 R98, R94, R17, R96 ;  /* 0x000000115e627225 */ /* 0x000fc600078e0060 */
[----:B------:R-:W-:Y:S01]  /*6b80*/  ISETP.GE.U32.AND.EX P1, PT, R14, R19, P3, P1 ;  /* 0x000000130e00720c */ /* 0x000fe20001f26110 */
[----:B------:R-:W-:Y:S01]  /*6b90*/  IMAD.IADD R12, R99, 0x1, R4 ;  /* 0x00000001630c7824 */ /* 0x000fe200078e0204 */
[----:B------:R-:W-:-:S04]  /*6ba0*/  IADD3 R4, P2, P0, R68, UR6, R98 ;  /* 0x0000000644047c10 */ /* 0x000fc8000f85e062 */
[----:B------:R-:W-:Y:S02]  /*6bb0*/  IADD3.X R12, PT, PT, R69, UR7, R12, P2, P0 ;  /* 0x00000007450c7c10 */ /* 0x000fe400097e040c */
[----:B------:R-:W-:-:S04]  /*6bc0*/  IADD3 R14, P0, PT, R4, UR6, RZ ;  /* 0x00000006040e7c10 */ /* 0x000fc8000ff1e0ff */
[----:B------:R-:W-:Y:S02]  /*6bd0*/  IADD3.X R15, PT, PT, R12, UR7, RZ, P0, !PT ;  /* 0x000000070c0f7c10 */ /* 0x000fe400087fe4ff */
[----:B------:R-:W-:-:S03]  /*6be0*/  IADD3 RZ, P2, P0, -R68, UR6, R14 ;  /* 0x0000000644ff7c10 */ /* 0x000fc6000f85e10e */
[----:B------:R1:W-:Y:S01]  /*6bf0*/  @P1 STG.E.64 desc[UR14][R14.64+0x100], R10 ;  /* 0x0001000a0e001986 */ /* 0x0003e2000c101b0e */
[----:B------:R-:W-:-:S04]  /*6c00*/  IADD3.X R4, PT, PT, ~R69, UR7, R15, P2, P0 ;  /* 0x0000000745047c10 */ /* 0x000fc800097e050f */
[----:B------:R-:W-:-:S04]  /*6c10*/  LOP3.LUT R4, R4, R13, RZ, 0xfc, !PT ;  /* 0x0000000d04047212 */ /* 0x000fc800078efcff */
[----:B------:R-:W-:-:S13]  /*6c20*/  ISETP.NE.U32.AND P0, PT, R4, RZ, PT ;  /* 0x000000ff0400720c */ /* 0x000fda0003f05070 */
[----:B------:R-:W-:Y:S05]  /*6c30*/  @P0 BRA `(.L_x_68) ;  /* 0x0000000000680947 */ /* 0x000fea0003800000 */
[----:B------:R-:W2:Y:S01]  /*6c40*/  I2F.U32.RP R12, R17 ;  /* 0x00000011000c7306 */ /* 0x000ea20000209000 */
[----:B------:R-:W-:Y:S01]  /*6c50*/  IMAD R5, R94, R17, R96 ;  /* 0x000000115e057224 */ /* 0x000fe200078e0260 */
[----:B------:R-:W-:Y:S01]  /*6c60*/  ISETP.NE.U32.AND P0, PT, R17, RZ, PT ;  /* 0x000000ff1100720c */ /* 0x000fe20003f05070 */
[----:B-1----:R-:W-:Y:S01]  /*6c70*/  IMAD.MOV.U32 R14, RZ, RZ, RZ ;  /* 0x000000ffff0e7224 */ /* 0x002fe200078e00ff */
[----:B------:R-:W-:Y:S02]  /*6c80*/  MOV R19, RZ ;  /* 0x000000ff00137202 */ /* 0x000fe40000000f00 */
[----:B------:R-:W-:-:S04]  /*6c90*/  IADD3 R5, PT, PT, R68, UR6, R5 ;  /* 0x0000000644057c10 */ /* 0x000fc8000fffe005 */
[----:B------:R-:W-:Y:S01]  /*6ca0*/  IADD3 R5, PT, PT, R5, UR6, RZ ;  /* 0x0000000605057c10 */ /* 0x000fe2000fffe0ff */
[----:B--2---:R-:W1:Y:S02]  /*6cb0*/  MUFU.RCP R10, R12 ;  /* 0x0000000c000a7308 */ /* 0x004e640000001000 */
[----:B-1----:R-:W-:-:S06]  /*6cc0*/  VIADD R10, R10, 0xffffffe ;  /* 0x0ffffffe0a0a7836 */ /* 0x002fcc0000000000 */
[----:B------:R-:W1:Y:S02]  /*6cd0*/  F2I.FTZ.U32.TRUNC.NTZ R15, R10 ;  /* 0x0000000a000f7305 */ /* 0x000e64000021f000 */
[----:B-1----:R-:W-:-:S04]  /*6ce0*/  IMAD.MOV R4, RZ, RZ, -R15 ;  /* 0x000000ffff047224 */ /* 0x002fc800078e0a0f */
        /* <DEDUP_REMOVED lines=15> */
.L_x_68:
        /* <DEDUP_REMOVED lines=20> */
.L_x_69:
[----:B------:R-:W-:Y:S05]  /*6f20*/  BSYNC.RECONVERGENT B0 ;  /* 0x0000000000007941 */ /* 0x000fea0003800200 */
.L_x_67:
        /* <DEDUP_REMOVED lines=8> */
[----:B------:R-:W-:Y:S01]  /*6fb0*/  IMAD.WIDE.U32 R98, R94, R17, R96 ;  /* 0x000000115e627225 */ /* 0x000fe200078e0060 */
[----:B------:R-:W-:Y:S02]  /*6fc0*/  SHF.R.S32.HI R10, RZ, 0x1f, R11 ;  /* 0x0000001fff0a7819 */ /* 0x000fe4000001140b */
[----:B--2---:R-:W-:Y:S01]  /*6fd0*/  ISETP.GE.AND P0, PT, R12, UR4, PT ;  /* 0x000000040c007c0c */ /* 0x004fe2000bf06270 */
[----:B------:R-:W-:-:S03]  /*6fe0*/  IMAD R12, R94, R13, R99 ;  /* 0x0000000d5e0c7224 */ /* 0x000fc600078e0263 */
[----:B------:R-:W-:Y:S02]  /*6ff0*/  ISETP.LT.AND P4, PT, R92, UR5, !P0 ;  /* 0x000000055c007c0c */ /* 0x000fe4000c781270 */
[----:B-1----:R-:W-:Y:S02]  /*7000*/  IADD3 R15, P2, PT, R98, R4, RZ ;  /* 0x00000004620f7210 */ /* 0x002fe40007f5e0ff */
[----:B------:R-:W-:Y:S02]  /*7010*/  ISETP.GE.U32.AND.EX P3, PT, R10, R19, P4, P3 ;  /* 0x000000130a00720c */ /* 0x000fe40002766130 */
[----:B------:R-:W-:-:S04]  /*7020*/  IADD3 R15, P1, PT, R4, R15, RZ ;  /* 0x0000000f040f7210 */ /* 0x000fc80007f3e0ff */
[----:B------:R-:W-:Y:S02]  /*7030*/  IADD3.X R12, PT, PT, R5, R12, R5, P1, P2 ;  /* 0x0000000c050c7210 */ /* 0x000fe40000fe4405 */
[----:B------:R-:W-:-:S05]  /*7040*/  IADD3 R15, P1, PT, R15, R4, RZ ;  /* 0x000000040f0f7210 */ /* 0x000fca0007f3e0ff */
        /* <DEDUP_REMOVED lines=14> */
[----:B------:R-:W-:Y:S01]  /*7130*/  LEA R5, R4, R5, 0x1 ;  /* 0x0000000504057211 */ /* 0x000fe200078e08ff */
        /* <DEDUP_REMOVED lines=17> */
.L_x_71:
[----:B------:R-:W2:Y:S01]  /*7250*/  LDCU.64 UR4, c[0x0][0x420] ;  /* 0x00008400ff0477ac */ /* 0x000ea20008000a00 */
[----:B------:R-:W-:Y:S01]  /*7260*/  MOV R98, 0x72a0 ;  /* 0x000072a000627802 */ /* 0x000fe20000000f00 */
[----:B--2---:R-:W-:Y:S01]  /*7270*/  IMAD.U32 R100, RZ, RZ, UR4 ;  /* 0x00000004ff647e24 */ /* 0x004fe2000f8e00ff */
[----:B------:R-:W-:Y:S02]  /*7280*/  MOV R97, UR5 ;  /* 0x0000000500617c02 */ /* 0x000fe40008000f00 */
[----:B-1---5:R-:W-:Y:S05]  /*7290*/  CALL.REL.NOINC `($__internal_1_$__cuda_sm20_rem_u64) ;  /* 0x0000012c000c7944 */ /* 0x022fea0003c00000 */
.L_x_72:
[----:B------:R-:W-:Y:S05]  /*72a0*/  BSYNC.RECONVERGENT B0 ;  /* 0x0000000000007941 */ /* 0x000fea0003800200 */
.L_x_70:
[----:B------:R-:W1:Y:S01]  /*72b0*/  LDC.64 R4, c[0x0][0x420] ;  /* 0x00010800ff047b82 */ /* 0x000e620000000a00 */
[----:B------:R-:W2:Y:S01]  /*72c0*/  LDCU UR9, c[0x0][0x384] ;  /* 0x00007080ff0977ac */ /* 0x000ea20008000800 */
[----:B------:R-:W-:Y:S01]  /*72d0*/  IMAD.WIDE R14, R92, 0x8, RZ ;  /* 0x000000085c0e7825 */ /* 0x000fe200078e02ff */
[--C-:B------:R-:W-:Y:S02]  /*72e0*/  SHF.R.U64 R12, R102, 0x3, R103.reuse ;  /* 0x00000003660c7819 */ /* 0x100fe40000001267 */
[----:B------:R-:W-:Y:S02]  /*72f0*/  SHF.R.U32.HI R13, RZ, 0x3, R103 ;  /* 0x00000003ff0d7819 */ /* 0x000fe40000011667 */
[----:B------:R-:W-:Y:S01]  /*7300*/  ISETP.GE.U32.AND P1, PT, R11, R12, PT ;  /* 0x0000000c0b00720c */ /* 0x000fe20003f26070 */
[----:B------:R-:W3:Y:S01]  /*7310*/  LDC.64 R8, c[0x0][0x428] ;  /* 0x00010a00ff087b82 */ /* 0x000ee20000000a00 */
[----:B-1----:R-:W-:-:S04]  /*7320*/  IMAD.WIDE.U32 R14, R94, R4, R14 ;  /* 0x000000045e0e7225 */ /* 0x002fc800078e000e */
[----:B------:R-:W-:Y:S02]  /*7330*/  VIADD R4, R92, 0x20 ;  /* 0x000000205c047836 */ /* 0x000fe40000000000 */
[----:B------:R-:W-:-:S03]  /*7340*/  IMAD R12, R94, R5, R15 ;  /* 0x000000055e0c7224 */ /* 0x000fc600078e020f */
[----:B--2---:R-:W-:Y:S02]  /*7350*/  ISETP.LT.AND P3, PT, R4, UR9, !P0 ;  /* 0x0000000904007c0c */ /* 0x004fe4000c761270 */
[----:B---3--:R-:W-:Y:S02]  /*7360*/  IADD3 R11, P2, P0, R68, R8, R14 ;  /* 0x00000008440b7210 */ /* 0x008fe4000785e00e */
[----:B------:R-:W-:Y:S02]  /*7370*/  ISETP.GE.U32.AND.EX P3, PT, R10, R13, P3, P1 ;  /* 0x0000000d0a00720c */ /* 0x000fe40001f66110 */
[C---:B------:R-:W-:Y:S02]  /*7380*/  IADD3 R11, P1, PT, R8.reuse, R11, RZ ;  /* 0x0000000b080b7210 */ /* 0x040fe40007f3e0ff */
[----:B------:R-:W-:Y:S02]  /*7390*/  IADD3.X R12, PT, PT, R69, R9, R12, P2, P0 ;  /* 0x00000009450c7210 */ /* 0x000fe400017e040c */
[----:B------:R-:W-:-:S04]  /*73a0*/  IADD3 R8, P0, PT, R8, R11, RZ ;  /* 0x0000000b08087210 */ /* 0x000fc80007f1e0ff */
[----:B------:R-:W-:-:S05]  /*73b0*/  IADD3.X R9, PT, PT, R9, R9, R12, P0, P1 ;  /* 0x0000000909097210 */ /* 0x000fca00007e240c */
[----:B------:R1:W-:Y:S04]  /*73c0*/  @P3 STG.E.64 desc[UR14][R8.64+0x100], R6 ;  /* 0x0001000608003986 */ /* 0x0003e8000c101b0e */
.L_x_48:
[----:B------:R-:W-:Y:S05]  /*73d0*/  BSYNC.RECONVERGENT B1 ;  /* 0x0000000000017941 */ /* 0x000fea0003800200 */
.L_x_46:
[----:B------:R-:W4:Y:S01]  /*73e0*/  S2UR UR4, SR_CTAID.Y ;  /* 0x00000000000479c3 */ /* 0x000f220000002600 */
[----:B------:R-:W2:Y:S01]  /*73f0*/  LDCU UR6, c[0x0][0x398] ;  /* 0x00007300ff0677ac */ /* 0x000ea20008000800 */
[----:B------:R-:W-:Y:S01]  /*7400*/  IADD3 R114, P0, PT, R72, R114, RZ ;  /* 0x0000007248727210 */ /* 0x000fe20007f1e0ff */
[----:B------:R-:W-:Y:S01]  /*7410*/  BSSY.RECONVERGENT B1, `(.L_x_73) ;  /* 0x00001ad000017945 */ /* 0x000fe20003800200 */
[----:B-1-3--:R-:W-:Y:S01]  /*7420*/  VIADD R7, R94, 0x8 ;  /* 0x000000085e077836 */ /* 0x00afe20000000000 */
[----:B------:R-:W-:Y:S01]  /*7430*/  UMOV UR5, 0xffffffff ;  /* 0xffffffff00057882 */ /* 0x000fe20000000000 */
[----:B------:R-:W-:Y:S02]  /*7440*/  IADD3.X R115, PT, PT, R73, R105, RZ, P0, !PT ;  /* 0x0000006949737210 */ /* 0x000fe400007fe4ff */
[----:B------:R-:W1:Y:S01]  /*7450*/  S2UR UR7, SR_CTAID.X ;  /* 0x00000000000779c3 */ /* 0x000e620000002500 */
[----:B--2---:R-:W-:Y:S02]  /*7460*/  USHF.L.U32 UR5, UR5, UR6, URZ ;  /* 0x0000000605057299 */ /* 0x004fe400080006ff */
[----:B----4-:R-:W-:-:S02]  /*7470*/  USHF.L.U32 UR4, UR4, UR6, URZ ;  /* 0x0000000604047299 */ /* 0x010fc400080006ff */
[----:B-1----:R-:W-:Y:S02]  /*7480*/  ULOP3.LUT UR5, UR7, UR5, URZ, 0x30, !UPT ;  /* 0x0000000507057292 */ /* 0x002fe4000f8e30ff */
[----:B------:R-:W-:Y:S02]  /*7490*/  USHF.R.U32.HI UR6, URZ, UR6, UR7 ;  /* 0x00000006ff067299 */ /* 0x000fe40008011607 */
[----:B------:R-:W-:Y:S02]  /*74a0*/  UIADD3 UR4, UPT, UPT, UR4, UR5, URZ ;  /* 0x0000000504047290 */ /* 0x000fe4000fffe0ff */
[----:B------:R-:W-:Y:S02]  /*74b0*/  USHF.L.U32 UR6, UR6, 0x7, URZ ;  /* 0x0000000706067899 */ /* 0x000fe400080006ff */
[----:B------:R-:W-:-:S04]  /*74c0*/  ULEA UR4, UR4, 0x40, 0x6 ;  /* 0x0000004004047891 */ /* 0x000fc8000f8e30ff */
[----:B------:R-:W-:-:S09]  /*74d0*/  UISETP.GE.AND UP0, UPT, UR6, UR4, UPT ;  /* 0x000000040600728c */ /* 0x000fd2000bf06270 */
[----:B------:R-:W-:Y:S05]  /*74e0*/  BRA.U UP0, `(.L_x_74) ;  /* 0x0000001500fc7547 */ /* 0x000fea000b800000 */
[----:B------:R-:W-:Y:S01]  /*74f0*/  IADD3 R10, P0, PT, -R2, R114, RZ ;  /* 0x00000072020a7210 */ /* 0x000fe20007f1e1ff */
[----:B------:R-:W-:Y:S04]  /*7500*/  BSSY.RECONVERGENT B0, `(.L_x_75) ;  /* 0x0000029000007945 */ /* 0x000fe80003800200 */
[----:B------:R-:W-:-:S05]  /*7510*/  IMAD.X R11, R115, 0x1, ~R3, P0 ;  /* 0x00000001730b7824 */ /* 0x000fca00000e0e03 */
[----:B------:R-:W-:-:S04]  /*7520*/  LOP3.LUT R5, R11, R90, RZ, 0xfc, !PT ;  /* 0x0000005a0b057212 */ /* 0x000fc800078efcff */
[----:B------:R-:W-:-:S13]  /*7530*/  ISETP.NE.U32.AND P0, PT, R5, RZ, PT ;  /* 0x000000ff0500720c */ /* 0x000fda0003f05070 */
[----:B------:R-:W-:Y:S05]  /*7540*/  @P0 BRA `(.L_x_76) ;  /* 0x0000000000580947 */ /* 0x000fea0003800000 */
[----:B------:R-:W1:Y:S01]  /*7550*/  I2F.U32.RP R12, R91 ;  /* 0x0000005b000c7306 */ /* 0x000e620000209000 */
[----:B------:R-:W-:-:S07]  /*7560*/  ISETP.NE.U32.AND P0, PT, R91, RZ, PT ;  /* 0x000000ff5b00720c */ /* 0x000fce0003f05070 */
[----:B-1----:R-:W1:Y:S02]  /*7570*/  MUFU.RCP R8, R12 ;  /* 0x0000000c00087308 */ /* 0x002e640000001000 */
[----:B-1----:R-:W-:-:S06]  /*7580*/  IADD3 R8, PT, PT, R8, 0xffffffe, RZ ;  /* 0x0ffffffe08087810 */ /* 0x002fcc0007ffe0ff */
[----:B------:R-:W1:Y:S02]  /*7590*/  F2I.FTZ.U32.TRUNC.NTZ R9, R8 ;  /* 0x0000000800097305 */ /* 0x000e64000021f000 */
[----:B-1----:R-:W-:Y:S01]  /*75a0*/  IADD3 R5, PT, PT, RZ, -R9, RZ ;  /* 0x80000009ff057210 */ /* 0x002fe20007ffe0ff */
[----:B------:R-:W-:-:S04]  /*75b0*/  IMAD.MOV.U32 R8, RZ, RZ, RZ ;  /* 0x000000ffff087224 */ /* 0x000fc800078e00ff */
        /* <DEDUP_REMOVED lines=15> */
.L_x_76:
        /* <DEDUP_REMOVED lines=11> */
[----:B------:R-:W-:Y:S01]  /*7760*/  IMAD R5, R90, R5, R6 ;  /* 0x000000055a057224 */ /* 0x000fe200078e0206 */
[----:B------:R-:W-:-:S04]  /*7770*/  MOV R6, R12 ;  /* 0x0000000c00067202 */ /* 0x000fc80000000f00 */
[----:B------:R-:W-:Y:S02]  /*7780*/  IADD3 R5, PT, PT, R5, R13, RZ ;  /* 0x0000000d05057210 */ /* 0x000fe40007ffe0ff */
.L_x_77:
[----:B------:R-:W-:Y:S05]  /*7790*/  BSYNC.RECONVERGENT B0 ;  /* 0x0000000000007941 */ /* 0x000fea0003800200 */
.L_x_75:
[----:B------:R-:W1:Y:S01]  /*77a0*/  LDCU.64 UR4, c[0x0][0x380] ;  /* 0x00007000ff0477ac */ /* 0x000e620008000a00 */
[--C-:B------:R-:W-:Y:S02]  /*77b0*/  SHF.R.U64 R6, R6, 0x3, R5.reuse ;  /* 0x0000000306067819 */ /* 0x100fe40000001205 */
[----:B------:R-:W-:Y:S02]  /*77c0*/  SHF.R.U32.HI R5, RZ, 0x3, R5 ;  /* 0x00000003ff057819 */ /* 0x000fe40000011605 */
[----:B------:R-:W-:Y:S02]  /*77d0*/  ISETP.GE.U32.AND P0, PT, R9, R6, PT ;  /* 0x000000060900720c */ /* 0x000fe40003f06070 */
[----:B------:R-:W-:Y:S02]  /*77e0*/  SHF.R.S32.HI R8, RZ, 0x1f, R9 ;  /* 0x0000001fff087819 */ /* 0x000fe40000011409 */
[----:B-1----:R-:W-:-:S04]  /*77f0*/  ISETP.GE.AND P1, PT, R92, UR5, PT ;  /* 0x000000055c007c0c */ /* 0x002fc8000bf26270 */
[----:B------:R-:W-:-:S04]  /*7800*/  ISETP.LT.AND P2, PT, R7, UR4, !P1 ;  /* 0x0000000407007c0c */ /* 0x000fc8000cf41270 */
[----:B------:R-:W-:-:S13]  /*7810*/  ISETP.GE.U32.AND.EX P0, PT, R8, R5, P2, P0 ;  /* 0x000000050800720c */ /* 0x000fda0001706100 */
[----:B------:R1:W4:Y:S01]  /*7820*/  @P0 LDG.E.LTC128B.64 R88, desc[UR14][R114.64] ;  /* 0x0000000e72580981 */ /* 0x000322000c1e1b20 */
[----:B------:R-:W-:Y:S01]  /*7830*/  IADD3 R6, P0, PT, R10, 0x100, RZ ;  /* 0x000001000a067810 */ /* 0x000fe20007f1e0ff */
[----:B------:R-:W-:Y:S04]  /*7840*/  BSSY.RECONVERGENT B0, `(.L_x_78) ;  /* 0x000001f000007945 */ /* 0x000fe80003800200 */
[----:B------:R-:W-:-:S05]  /*7850*/  IMAD.X R5, RZ, RZ, R11, P0 ;  /* 0x000000ffff057224 */ /* 0x000fca00000e060b */
        /* <DEDUP_REMOVED lines=23> */
.L_x_79:
[----:B------:R-:W-:Y:S01]  /*79d0*/  IMAD.MOV.U32 R101, RZ, RZ, R6 ;  /* 0x000000ffff657224 */ /* 0x000fe200078e0006 */
[----:B------:R-:W-:Y:S01]  /*79e0*/  MOV R100, R91 ;  /* 0x0000005b00647202 */ /* 0x000fe20000000f00 */
[----:B------:R-:W-:Y:S01]  /*79f0*/  IMAD.MOV.U32 R99, RZ, RZ, R5 ;  /* 0x000000ffff637224 */ /* 0x000fe200078e0005 */
[----:B------:R-:W-:Y:S02]  /*7a00*/  MOV R97, R90 ;  /* 0x0000005a00617202 */ /* 0x000fe40000000f00 */
[----:B------:R-:W-:Y:S02]  /*7a10*/  MOV R98, 0x7a30 ;  /* 0x00007a3000627802 */ /* 0x000fe40000000f00 */
[----:B----45:R-:W-:Y:S05]  /*7a20*/  CALL.REL.NOINC `($__internal_1_$__cuda_sm20_rem_u64) ;  /* 0x0000012400287944 */ /* 0x030fea0003c00000 */
.L_x_80:
[----:B------:R-:W-:Y:S05]  /*7a30*/  BSYNC.RECONVERGENT B0 ;  /* 0x0000000000007941 */ /* 0x000fea0003800200 */
.L_x_78:
[----:B------:R-:W1:Y:S01]  /*7a40*/  LDCU.64 UR4, c[0x0][0x380] ;  /* 0x00007000ff0477ac */ /* 0x000e620008000a00 */
[--C-:B------:R-:W-:Y:S02]  /*7a50*/  SHF.R.U64 R10, R102, 0x3, R103.reuse ;  /* 0x00000003660a7819 */ /* 0x100fe40000001267 */
[----:B------:R-:W-:Y:S02]  /*7a60*/  SHF.R.U32.HI R11, RZ, 0x3, R103 ;  /* 0x00000003ff0b7819 */ /* 0x000fe40000011667 */
[----:B------:R-:W-:Y:S02]  /*7a70*/  ISETP.GE.U32.AND P2, PT, R9, R10, PT ;  /* 0x0000000a0900720c */ /* 0x000fe40003f46070 */
[----:B-1----:R-:W-:-:S04]  /*7a80*/  ISETP.GE.AND P0, PT, R4, UR5, PT ;  /* 0x0000000504007c0c */ /* 0x002fc8000bf06270 */
[----:B------:R-:W-:-:S04]  /*7a90*/  ISETP.LT.AND P3, PT, R7, UR4, !P0 ;  /* 0x0000000407007c0c */ /* 0x000fc8000c761270 */
        /* <DEDUP_REMOVED lines=34> */
.L_x_82:
        /* <DEDUP_REMOVED lines=14> */
.L_x_83:
[----:B------:R-:W-:Y:S05]  /*7da0*/  BSYNC.RECONVERGENT B0 ;  /* 0x0000000000007941 */ /* 0x000fea0003800200 */
.L_x_81:
[----:B------:R-:W1:Y:S01]  /*7db0*/  LDCU UR4, c[0x0][0x380] ;  /* 0x00007000ff0477ac */ /* 0x000e620008000800 */
[----:B------:R-:W-:Y:S01]  /*7dc0*/  SHF.R.U64 R12, R10, 0x3, R7 ;  /* 0x000000030a0c7819 */ /* 0x000fe20000001207 */
[----:B------:R-:W-:-:S03]  /*7dd0*/  VIADD R10, R94, 0x9 ;  /* 0x000000095e0a7836 */ /* 0x000fc60000000000 */
[----:B------:R-:W-:Y:S02]  /*7de0*/  ISETP.GE.U32.AND P2, PT, R11, R12, PT ;  /* 0x0000000c0b00720c */ /* 0x000fe40003f46070 */
[----:B------:R-:W-:Y:S02]  /*7df0*/  SHF.R.U32.HI R12, RZ, 0x3, R7 ;  /* 0x00000003ff0c7819 */ /* 0x000fe40000011607 */
[----:B------:R-:W-:Y:S02]  /*7e00*/  SHF.R.S32.HI R7, RZ, 0x1f, R11 ;  /* 0x0000001fff077819 */ /* 0x000fe4000001140b */
[----:B-1----:R-:W-:-:S04]  /*7e10*/  ISETP.LT.AND P1, PT, R10, UR4, !P1 ;  /* 0x000000040a007c0c */ /* 0x002fc8000cf21270 */
[----:B------:R-:W-:-:S13]  /*7e20*/  ISETP.GE.U32.AND.EX P1, PT, R7, R12, P1, P2 ;  /* 0x0000000c0700720c */ /* 0x000fda0000f26120 */
[----:B------:R1:W4:Y:S01]  /*7e30*/  @P1 LDG.E.LTC128B.64 R84, desc[UR14][R8.64] ;  /* 0x0000000e08541981 */ /* 0x000322000c1e1b20 */
[----:B------:R-:W-:Y:S01]  /*7e40*/  IADD3 R6, P1, PT, R70, R6, RZ ;  /* 0x0000000646067210 */ /* 0x000fe20007f3e0ff */
[----:B------:R-:W-:Y:S04]  /*7e50*/  BSSY.RECONVERGENT B0, `(.L_x_84) ;  /* 0x000001f000007945 */ /* 0x000fe80003800200 */
[----:B------:R-:W-:-:S05]  /*7e60*/  IMAD.X R5, R71, 0x1, R5, P1 ;  /* 0x0000000147057824 */ /* 0x000fca00008e0605 */
        /* <DEDUP_REMOVED lines=23> */
.L_x_85:
[----:B------:R-:W-:Y:S01]  /*7fe0*/  IMAD.MOV.U32 R101, RZ, RZ, R6 ;  /* 0x000000ffff657224 */ /* 0x000fe200078e0006 */
[----:B------:R-:W-:Y:S01]  /*7ff0*/  MOV R100, R91 ;  /* 0x0000005b00647202 */ /* 0x000fe20000000f00 */
[----:B------:R-:W-:Y:S01]  /*8000*/  IMAD.MOV.U32 R99, RZ, RZ, R5 ;  /* 0x000000ffff637224 */ /* 0x000fe200078e0005 */
[----:B------:R-:W-:Y:S02]  /*8010*/  MOV R97, R90 ;  /* 0x0000005a00617202 */ /* 0x000fe40000000f00 */
[----:B------:R-:W-:Y:S02]  /*8020*/  MOV R98, 0x8040 ;  /* 0x0000804000627802 */ /* 0x000fe40000000f00 */
[----:B----45:R-:W-:Y:S05]  /*8030*/  CALL.REL.NOINC `($__internal_1_$__cuda_sm20_rem_u64) ;  /* 0x0000011c00a47944 */ /* 0x030fea0003c00000 */
.L_x_86:
[----:B------:R-:W-:Y:S05]  /*8040*/  BSYNC.RECONVERGENT B0 ;  /* 0x0000000000007941 */ /* 0x000fea0003800200 */
.L_x_84:
[----:B------:R-:W1:Y:S01]  /*8050*/  LDCU UR4, c[0x0][0x380] ;  /* 0x00007000ff0477ac */ /* 0x000e620008000800 */
[--C-:B------:R-:W-:Y:S02]  /*8060*/  SHF.R.U64 R14, R102, 0x3, R103.reuse ;  /* 0x00000003660e7819 */ /* 0x100fe40000001267 */
[----:B------:R-:W-:Y:S02]  /*8070*/  SHF.R.U32.HI R12, RZ, 0x3, R103 ;  /* 0x00000003ff0c7819 */ /* 0x000fe40000011667 */
[----:B------:R-:W-:Y:S02]  /*8080*/  ISETP.GE.U32.AND P1, PT, R11, R14, PT ;  /* 0x0000000e0b00720c */ /* 0x000fe40003f26070 */
        /* <DEDUP_REMOVED lines=35> */
.L_x_88:
        /* <DEDUP_REMOVED lines=14> */
.L_x_89:
[----:B------:R-:W-:Y:S05]  /*83a0*/  BSYNC.RECONVERGENT B0 ;  /* 0x0000000000007941 */ /* 0x000fea0003800200 */
.L_x_87:
[----:B------:R-:W1:Y:S01]  /*83b0*/  LDCU.64 UR4, c[0x0][0x380] ;  /* 0x00007000ff0477ac */ /* 0x000e620008000a00 */
[----:B------:R-:W-:Y:S01]  /*83c0*/  SHF.R.U64 R12, R10, 0x3, R7 ;  /* 0x000000030a0c7819 */ /* 0x000fe20000001207 */
[----:B------:R-:W-:-:S03]  /*83d0*/  VIADD R10, R94, 0xa ;  /* 0x0000000a5e0a7836 */ /* 0x000fc60000000000 */
[----:B------:R-:W-:Y:S02]  /*83e0*/  ISETP.GE.U32.AND P0, PT, R11, R12, PT ;  /* 0x0000000c0b00720c */ /* 0x000fe40003f06070 */
[----:B------:R-:W-:Y:S02]  /*83f0*/  SHF.R.U32.HI R12, RZ, 0x3, R7 ;  /* 0x00000003ff0c7819 */ /* 0x000fe40000011607 */
[----:B------:R-:W-:Y:S02]  /*8400*/  SHF.R.S32.HI R7, RZ, 0x1f, R11 ;  /* 0x0000001fff077819 */ /* 0x000fe4000001140b */
[----:B-1----:R-:W-:-:S04]  /*8410*/  ISETP.GE.AND P1, PT, R92, UR5, PT ;  /* 0x000000055c007c0c */ /* 0x002fc8000bf26270 */
[----:B------:R-:W-:-:S04]  /*8420*/  ISETP.LT.AND P2, PT, R10, UR4, !P1 ;  /* 0x000000040a007c0c */ /* 0x000fc8000cf41270 */
        /* <DEDUP_REMOVED lines=28> */
.L_x_91:
[----:B------:R-:W-:Y:S01]  /*85f0*/  IMAD.MOV.U32 R101, RZ, RZ, R6 ;  /* 0x000000ffff657224 */ /* 0x000fe200078e0006 */
[----:B------:R-:W-:Y:S01]  /*8600*/  MOV R100, R91 ;  /* 0x0000005b00647202 */ /* 0x000fe20000000f00 */
[----:B------:R-:W-:Y:S01]  /*8610*/  IMAD.MOV.U32 R99, RZ, RZ, R5 ;  /* 0x000000ffff637224 */ /* 0x000fe200078e0005 */
[----:B------:R-:W-:Y:S02]  /*8620*/  MOV R97, R90 ;  /* 0x0000005a00617202 */ /* 0x000fe40000000f00 */
[----:B------:R-:W-:Y:S02]  /*8630*/  MOV R98, 0x8650 ;  /* 0x0000865000627802 */ /* 0x000fe40000000f00 */
[----:B----45:R-:W-:Y:S05]  /*8640*/  CALL.REL.NOINC `($__internal_1_$__cuda_sm20_rem_u64) ;  /* 0x0000011800207944 */ /* 0x030fea0003c00000 */
.L_x_92:
[----:B------:R-:W-:Y:S05]  /*8650*/  BSYNC.RECONVERGENT B0 ;  /* 0x0000000000007941 */ /* 0x000fea0003800200 */
.L_x_90:
[----:B------:R-:W1:Y:S01]  /*8660*/  LDCU.64 UR4, c[0x0][0x380] ;  /* 0x00007000ff0477ac */ /* 0x000e620008000a00 */
[----:B------:R-:W-:-:S04]  /*8670*/  SHF.R.U64 R12, R102, 0x3, R103 ;  /* 0x00000003660c7819 */ /* 0x000fc80000001267 */
[----:B------:R-:W-:Y:S02]  /*8680*/  ISETP.GE.U32.AND P2, PT, R11, R12, PT ;  /* 0x0000000c0b00720c */ /* 0x000fe40003f46070 */
[----:B-1----:R-:W-:Y:S02]  /*8690*/  ISETP.GE.AND P0, PT, R4, UR5, PT ;  /* 0x0000000504007c0c */ /* 0x002fe4000bf06270 */
[----:B------:R-:W-:Y:S02]  /*86a0*/  SHF.R.U32.HI R4, RZ, 0x3, R103 ;  /* 0x00000003ff047819 */ /* 0x000fe40000011667 */
        /* <DEDUP_REMOVED lines=35> */
.L_x_94:
        /* <DEDUP_REMOVED lines=14> */
.L_x_95:
[----:B------:R-:W-:Y:S05]  /*89c0*/  BSYNC.RECONVERGENT B0 ;  /* 0x0000000000007941 */ /* 0x000fea0003800200 */
.L_x_93:
        /* <DEDUP_REMOVED lines=35> */
.L_x_97:
[----:B------:R-:W-:Y:S01]  /*8c00*/  IMAD.MOV.U32 R100, RZ, RZ, R91 ;  /* 0x000000ffff647224 */ /* 0x000fe200078e005b */
[----:B------:R-:W-:Y:S02]  /*8c10*/  MOV R97, R90 ;  /* 0x0000005a00617202 */ /* 0x000fe40000000f00 */
[----:B------:R-:W-:Y:S02]  /*8c20*/  MOV R98, 0x8c40 ;  /* 0x00008c4000627802 */ /* 0x000fe40000000f00 */
[----:B----45:R-:W-:Y:S05]  /*8c30*/  CALL.REL.NOINC `($__internal_1_$__cuda_sm20_rem_u64) ;  /* 0x0000011000a47944 */ /* 0x030fea0003c00000 */
.L_x_98:
[----:B------:R-:W-:Y:S05]  /*8c40*/  BSYNC.RECONVERGENT B0 ;  /* 0x0000000000007941 */ /* 0x000fea0003800200 */
.L_x_96:
[----:B------:R-:W1:Y:S01]  /*8c50*/  LDCU UR8, c[0x0][0x380] ;  /* 0x00007000ff0877ac */ /* 0x000e620008000800 */
[--C-:B------:R-:W-:Y:S02]  /*8c60*/  SHF.R.U64 R11, R102, 0x3, R103.reuse ;  /* 0x00000003660b7819 */ /* 0x100fe40000001267 */
[----:B------:R-:W-:Y:S02]  /*8c70*/  SHF.R.U32.HI R5, RZ, 0x3, R103 ;  /* 0x00000003ff057819 */ /* 0x000fe40000011667 */
[----:B------:R-:W-:Y:S02]  /*8c80*/  ISETP.GE.U32.AND P1, PT, R10, R11, PT ;  /* 0x0000000b0a00720c */ /* 0x000fe40003f26070 */
[----:B-1----:R-:W-:-:S04]  /*8c90*/  ISETP.LT.AND P6, PT, R7, UR8, !P0 ;  /* 0x0000000807007c0c */ /* 0x002fc8000c7c1270 */
[----:B------:R-:W-:-:S13]  /*8ca0*/  ISETP.GE.U32.AND.EX P1, PT, R4, R5, P6, P1 ;  /* 0x000000050400720c */ /* 0x000fda0003726110 */
[----:B------:R-:W-:Y:S05]  /*8cb0*/  @!P1 BRA `(.L_x_99) ;  /* 0x0000000000889947 */ /* 0x000fea0003800000 */
[----:B------:R1:W4:Y:S01]  /*8cc0*/  LDG.E.LTC128B.64 R74, desc[UR14][R8.64+0x100] ;  /* 0x0001000e084a7981 */ /* 0x000322000c1e1b20 */
[----:B------:R-:W-:Y:S05]  /*8cd0*/  BRA `(.L_x_99) ;  /* 0x0000000000807947 */ /* 0x000fea0003800000 */
.L_x_74:
[----:B------:R-:W1:Y:S01]  /*8ce0*/  LDCU UR8, c[0x0][0x380] ;  /* 0x00007000ff0877ac */ /* 0x000e620008000800 */
[----:B------:R-:W-:Y:S02]  /*8cf0*/  ISETP.GE.AND P4, PT, R92, UR9, PT ;  /* 0x000000095c007c0c */ /* 0x000fe4000bf86270 */
[----:B------:R-:W-:Y:S01]  /*8d00*/  ISETP.GE.AND P6, PT, R4, UR9, PT ;  /* 0x0000000904007c0c */ /* 0x000fe2000bfc6270 */
[----:B------:R-:W-:Y:S01]  /*8d10*/  VIADD R4, R94, 0x9 ;  /* 0x000000095e047836 */ /* 0x000fe20000000000 */
[C---:B-1----:R-:W-:Y:S02]  /*8d20*/  ISETP.LT.AND P1, PT, R7.reuse, UR8, !P4 ;  /* 0x0000000807007c0c */ /* 0x042fe4000e721270 */
[----:B------:R-:W-:Y:S02]  /*8d30*/  ISETP.LT.AND P2, PT, R7, UR8, !P6 ;  /* 0x0000000807007c0c */ /* 0x000fe4000f741270 */
[C---:B------:R-:W-:Y:S02]  /*8d40*/  ISETP.LT.AND P0, PT, R4.reuse, UR8, !P4 ;  /* 0x0000000804007c0c */ /* 0x040fe4000e701270 */
[----:B------:R-:W-:-:S07]  /*8d50*/  ISETP.LT.AND P3, PT, R4, UR8, !P6 ;  /* 0x0000000804007c0c */ /* 0x000fce000f761270 */
[--C-:B------:R-:W-:Y:S02]  /*8d60*/  @P1 IMAD.MOV.U32 R6, RZ, RZ, R114.reuse ;  /* 0x000000ffff061224 */ /* 0x100fe400078e0072 */
[----:B------:R-:W-:Y:S02]  /*8d70*/  @P1 IMAD.MOV.U32 R7, RZ, RZ, R115 ;  /* 0x000000ffff071224 */ /* 0x000fe400078e0073 */
[----:B------:R-:W-:-:S03]  /*8d80*/  @P2 IMAD.MOV.U32 R10, RZ, RZ, R114 ;  /* 0x000000ffff0a2224 */ /* 0x000fc600078e0072 */
[----:B------:R1:W4:Y:S01]  /*8d90*/  @P1 LDG.E.LTC128B.64 R88, desc[UR14][R6.64] ;  /* 0x0000000e06581981 */ /* 0x000322000c1e1b20 */
[----:B------:R-:W-:Y:S01]  /*8da0*/  IADD3 R8, P1, PT, R70, R114, RZ ;  /* 0x0000007246087210 */ /* 0x000fe20007f3e0ff */
[--C-:B------:R-:W-:Y:S02]  /*8db0*/  @P2 IMAD.MOV.U32 R11, RZ, RZ, R115.reuse ;  /* 0x000000ffff0b2224 */ /* 0x100fe400078e0073 */
[----:B------:R-:W-:Y:S02]  /*8dc0*/  VIADD R4, R94, 0xa ;  /* 0x0000000a5e047836 */ /* 0x000fe40000000000 */
[----:B------:R-:W-:Y:S01]  /*8dd0*/  IMAD.X R9, R71, 0x1, R115, P1 ;  /* 0x0000000147097824 */ /* 0x000fe200008e0673 */
[----:B------:R2:W4:Y:S02]  /*8de0*/  @P2 LDG.E.LTC128B.64 R86, desc[UR14][R10.64+0x100] ;  /* 0x0001000e0a562981 */ /* 0x000524000c1e1b20 */
[C---:B------:R-:W-:Y:S02]  /*8df0*/  ISETP.LT.AND P2, PT, R4.reuse, UR8, !P4 ;  /* 0x0000000804007c0c */ /* 0x040fe4000e741270 */
[----:B------:R2:W4:Y:S01]  /*8e00*/  @P0 LDG.E.LTC128B.64 R84, desc[UR14][R8.64] ;  /* 0x0000000e08540981 */ /* 0x000522000c1e1b20 */
[----:B------:R-:W-:Y:S01]  /*8e10*/  ISETP.LT.AND P1, PT, R4, UR8, !P6 ;  /* 0x0000000804007c0c */ /* 0x000fe2000f721270 */
[----:B------:R-:W-:-:S02]  /*8e20*/  VIADD R4, R94, 0xb ;  /* 0x0000000b5e047836 */ /* 0x000fc40000000000 */
[----:B------:R2:W4:Y:S01]  /*8e30*/  @P3 LDG.E.LTC128B.64 R82, desc[UR14][R8.64+0x100] ;  /* 0x0001000e08523981 */ /* 0x000522000c1e1b20 */
[----:B-1----:R-:W-:Y:S02]  /*8e40*/  IADD3 R6, P0, PT, R70, R8, RZ ;  /* 0x0000000846067210 */ /* 0x002fe40007f1e0ff */
[----:B------:R-:W-:-:S03]  /*8e50*/  ISETP.LT.AND P6, PT, R4, UR8, !P6 ;  /* 0x0000000804007c0c */ /* 0x000fc6000f7c1270 */
[----:B------:R-:W-:Y:S01]  /*8e60*/  IMAD.X R7, R71, 0x1, R9, P0 ;  /* 0x0000000147077824 */ /* 0x000fe200000e0609 */
[----:B------:R-:W-:-:S04]  /*8e70*/  ISETP.LT.AND P0, PT, R4, UR8, !P4 ;  /* 0x0000000804007c0c */ /* 0x000fc8000e701270 */
[----:B------:R2:W4:Y:S01]  /*8e80*/  @P2 LDG.E.LTC128B.64 R80, desc[UR14][R6.64] ;  /* 0x0000000e06502981 */ /* 0x000522000c1e1b20 */
[----:B------:R-:W-:-:S03]  /*8e90*/  IADD3 R4, P2, PT, R70, R6, RZ ;  /* 0x0000000646047210 */ /* 0x000fc60007f5e0ff */
[----:B------:R2:W4:Y:S02]  /*8ea0*/  @P1 LDG.E.LTC128B.64 R78, desc[UR14][R6.64+0x100] ;  /* 0x0001000e064e1981 */ /* 0x000524000c1e1b20 */
[----:B------:R-:W-:-:S05]  /*8eb0*/  IMAD.X R5, R71, 0x1, R7, P2 ;  /* 0x0000000147057824 */ /* 0x000fca00010e0607 */
[----:B------:R2:W4:Y:S04]  /*8ec0*/  @P0 LDG.E.LTC128B.64 R76, desc[UR14][R4.64] ;  /* 0x0000000e044c0981 */ /* 0x000528000c1e1b20 */
[----:B------:R2:W4:Y:S02]  /*8ed0*/  @P6 LDG.E.LTC128B.64 R74, desc[UR14][R4.64+0x100] ;  /* 0x0001000e044a6981 */ /* 0x000524000c1e1b20 */
.L_x_99:
[----:B------:R-:W-:Y:S05]  /*8ee0*/  BSYNC.RECONVERGENT B1 ;  /* 0x0000000000017941 */ /* 0x000fea0003800200 */
.L_x_73:
[----:B------:R-:W-:Y:S01]  /*8ef0*/  BAR.SYNC.DEFER_BLOCKING 0x0 ;  /* 0x0000000000007b1d */ /* 0x000fe20000010000 */
[----:B-12---:R-:W-:-:S07]  /*8f00*/  IMAD.WIDE R8, R92, 0x8, RZ ;  /* 0x000000085c087825 */ /* 0x006fce00078e02ff */
[----:B------:R-:W1:Y:S01]  /*8f10*/  S2UR UR6, SR_CgaCtaId ;  /* 0x00000000000679c3 */ /* 0x000e620000008800 */
[----:B------:R-:W-:Y:S01]  /*8f20*/  UMOV UR4, 0x400 ;  /* 0x0000040000047882 */ /* 0x000fe20000000000 */
[----:B------:R-:W2:Y:S01]  /*8f30*/  S2R R4, SR_TID.X ;  /* 0x0000000000047919 */ /* 0x000ea20000002100 */
[----:B------:R-:W-:Y:S05]  /*8f40*/  BSSY.RECONVERGENT B1, `(.L_x_100) ;  /* 0x00001fd000017945 */ /* 0x000fea0003800200 */
[----:B------:R-:W-:Y:S01]  /*8f50*/  S2UR UR9, SR_CTAID.X ;  /* 0x00000000000979c3 */ /* 0x000fe20000002500 */
[----:B------:R-:W-:-:S04]  /*8f60*/  DEPBAR.LE SB5, 0x8 ;  /* 0x0000d2000000791a */ /* 0x000fc80000000000 */
[----:B------:R-:W-:Y:S04]  /*8f70*/  STS.128 [R93], R32 ;  /* 0x000000205d007388 */ /* 0x000fe80000000c00 */
[----:B------:R3:W-:Y:S01]  /*8f80*/  STS.128 [R93+0x40], R28 ;  /* 0x0000401c5d007388 */ /* 0x0007e20000000c00 */
[----:B-1----:R-:W-:-:S03]  /*8f90*/  ULEA UR6, UR6, UR4, 0x18 ;  /* 0x0000000406067291 */ /* 0x002fc6000f8ec0ff */
[----:B------:R-:W-:Y:S01]  /*8fa0*/  STS.128 [R93+0x80], R24 ;  /* 0x000080185d007388 */ /* 0x000fe20000000c00 */
[----:B------:R-:W3:Y:S03]  /*8fb0*/  LDCU.64 UR4, c[0x0][0x420] ;  /* 0x00008400ff0477ac */ /* 0x000ee60008000a00 */
[----:B------:R1:W-:Y:S01]  /*8fc0*/  STS.128 [R93+0xc0], R20 ;  /* 0x0000c0145d007388 */ /* 0x0003e20000000c00 */
[----:B--2---:R-:W-:Y:S01]  /*8fd0*/  IMAD.SHL.U32 R5, R4, 0x8, RZ ;  /* 0x0000000804057824 */ /* 0x004fe200078e00ff */
[----:B------:R-:W-:-:S04]  /*8fe0*/  SHF.R.U32.HI R4, RZ, 0x3, R4 ;  /* 0x00000003ff047819 */ /* 0x000fc80000011604 */
[----:B------:R-:W-:Y:S02]  /*8ff0*/  LOP3.LUT R5, R5, 0xf8, RZ, 0xc0, !PT ;  /* 0x000000f805057812 */ /* 0x000fe400078ec0ff */
[----:B------:R-:W-:-:S05]  /*9000*/  LOP3.LUT R4, R4, 0x7c, RZ, 0xc0, !PT ;  /* 0x0000007c04047812 */ /* 0x000fca00078ec0ff */
[----:B------:R-:W-:Y:S01]  /*9010*/  IMAD R4, R4, 0x220, R5 ;  /* 0x0000022004047824 */ /* 0x000fe200078e0205 */
[----:B------:R-:W-:Y:S01]  /*9020*/  BAR.SYNC.DEFER_BLOCKING 0x0 ;  /* 0x0000000000007b1d */ /* 0x000fe20000010000 */
[----:B---3--:R-:W-:-:S07]  /*9030*/  MOV R31, UR4 ;  /* 0x00000004001f7c02 */ /* 0x008fce0008000f00 */
[----:B------:R-:W2:Y:S01]  /*9040*/  S2UR UR4, SR_CTAID.Y ;  /* 0x00000000000479c3 */ /* 0x000ea20000002600 */
[----:B------:R-:W-:-:S04]  /*9050*/  IMAD.WIDE.U32 R8, R94, R31, R8 ;  /* 0x0000001f5e087225 */ /* 0x000fc800078e0008 */
[----:B-1----:R-:W-:Y:S01]  /*9060*/  IMAD.U32 R23, RZ, RZ, UR5 ;  /* 0x00000005ff177e24 */ /* 0x002fe2000f8e00ff */
[----:B------:R-:W2:Y:S01]  /*9070*/  LDCU UR5, c[0x0][0x398] ;  /* 0x00007300ff0577ac */ /* 0x000ea20008000800 */
[----:B------:R-:W1:Y:S04]  /*9080*/  LDS.64 R10, [R4+UR6+0x760] ;  /* 0x00076006040a7984 */ /* 0x000e680008000a00 */
[----:B------:R-:W3:Y:S04]  /*9090*/  LDS.64 R12, [R4+UR6+0x660] ;  /* 0x00066006040c7984 */ /* 0x000ee80008000a00 */
[----:B------:R-:W3:Y:S01]  /*90a0*/  LDS.64 R14, [R4+UR6+0x540] ;  /* 0x00054006040e7984 */ /* 0x000ee20008000a00 */
[----:B--2---:R-:W-:-:S03]  /*90b0*/  USHF.L.U32 UR4, UR4, UR5, URZ ;  /* 0x0000000504047299 */ /* 0x004fc600080006ff */
[----:B------:R-:W2:Y:S04]  /*90c0*/  LDS.64 R16, [R4+UR6+0x440] ;  /* 0x0004400604107984 */ /* 0x000ea80008000a00 */
[----:B------:R-:W2:Y:S04]  /*90d0*/  LDS.64 R18, [R4+UR6+0x320] ;  /* 0x0003200604127984 */ /* 0x000ea80008000a00 */
[----:B------:R-:W2:Y:S04]  /*90e0*/  LDS.64 R32, [R4+UR6+0x220] ;  /* 0x0002200604207984 */ /* 0x000ea80008000a00 */
[----:B------:R-:W2:Y:S04]  /*90f0*/  LDS.64 R6, [R4+UR6+0x100] ;  /* 0x0001000604067984 */ /* 0x000ea80008000a00 */
[----:B------:R2:W2:Y:S01]  /*9100*/  LDS.64 R26, [R4+UR6] ;  /* 0x00000006041a7984 */ /* 0x0004a20008000a00 */
[----:B------:R-:W2:Y:S01]  /*9110*/  LDCU.64 UR6, c[0x0][0x440] ;  /* 0x00008800ff0677ac */ /* 0x000ea20008000a00 */
[----:B-1----:R-:W-:-:S02]  /*9120*/  DMUL R10, R10, R112 ;  /* 0x000000700a0a7228 */ /* 0x002fc40000000000 */
[-C--:B---3--:R-:W-:Y:S01]  /*9130*/  DMUL R12, R12, R112.reuse ;  /* 0x000000700c0c7228 */ /* 0x088fe20000000000 */
[----:B--2---:R-:W-:Y:S01]  /*9140*/  IADD3 R8, P1, P0, R68, UR6, R8 ;  /* 0x0000000644087c10 */ /* 0x004fe2000f83e008 */
[----:B------:R-:W-:Y:S01]  /*9150*/  UMOV UR6, 0xffffffff ;  /* 0xffffffff00067882 */ /* 0x000fe20000000000 */
[-C--:B------:R-:W-:Y:S01]  /*9160*/  DMUL R14, R14, R112.reuse ;  /* 0x000000700e0e7228 */ /* 0x080fe20000000000 */
[----:B------:R-:W-:Y:S01]  /*9170*/  USHF.L.U32 UR6, UR6, UR5, URZ ;  /* 0x0000000506067299 */ /* 0x000fe200080006ff */
[----:B------:R-:W-:Y:S01]  /*9180*/  IMAD R4, R94, R23, RZ ;  /* 0x000000175e047224 */ /* 0x000fe200078e02ff */
[----:B------:R-:W-:Y:S01]  /*9190*/  USHF.R.U32.HI UR5, URZ, UR5, UR9 ;  /* 0x00000005ff057299 */ /* 0x000fe20008011609 */
[----:B------:R-:W-:Y:S01]  /*91a0*/  DMUL R16, R16, R112 ;  /* 0x0000007010107228 */ /* 0x000fe20000000000 */
[----:B------:R-:W-:Y:S01]  /*91b0*/  ULOP3.LUT UR6, UR9, UR6, URZ, 0x30, !UPT ;  /* 0x0000000609067292 */ /* 0x000fe2000f8e30ff */
[----:B----4-:R-:W-:Y:S01]  /*91c0*/  DFMA R10, R74, R110, R10 ;  /* 0x0000006e4a0a722b */ /* 0x010fe2000000000a */
[----:B------:R-:W-:Y:S01]  /*91d0*/  USHF.L.U32 UR5, UR5, 0x7, URZ ;  /* 0x0000000705057899 */ /* 0x000fe200080006ff */
[-C--:B------:R-:W-:Y:S01]  /*91e0*/  DMUL R18, R18, R112.reuse ;  /* 0x0000007012127228 */ /* 0x080fe20000000000 */
[----:B------:R-:W-:Y:S01]  /*91f0*/  UIADD3 UR4, UPT, UPT, UR4, UR6, URZ ;  /* 0x0000000604047290 */ /* 0x000fe2000fffe0ff */
[----:B------:R-:W-:Y:S01]  /*9200*/  IADD3 R4, PT, PT, R9, R4, RZ ;  /* 0x0000000409047210 */ /* 0x000fe20007ffe0ff */
[----:B------:R-:W-:-:S02]  /*9210*/  DMUL R20, R32, R112 ;  /* 0x0000007020147228 */ /* 0x000fc40000000000 */
[----:B------:R-:W-:Y:S01]  /*9220*/  ULEA UR4, UR4, 0x40, 0x6 ;  /* 0x0000004004047891 */ /* 0x000fe2000f8e30ff */
[----:B------:R-:W-:Y:S01]  /*9230*/  DFMA R12, R76, R110, R12 ;  /* 0x0000006e4c0c722b */ /* 0x000fe2000000000c */
[----:B------:R-:W-:Y:S01]  /*9240*/  IADD3.X R9, PT, PT, R69, UR7, R4, P1, P0 ;  /* 0x0000000745097c10 */ /* 0x000fe20008fe0404 */
[----:B------:R-:W-:Y:S01]  /*9250*/  DMUL R24, R6, R112 ;  /* 0x0000007006187228 */ /* 0x000fe20000000000 */
[----:B------:R-:W-:Y:S01]  /*9260*/  UISETP.GE.AND UP0, UPT, UR5, UR4, UPT ;  /* 0x000000040500728c */ /* 0x000fe2000bf06270 */
[----:B------:R-:W-:Y:S01]  /*9270*/  DFMA R14, R78, R110, R14 ;  /* 0x0000006e4e0e722b */ /* 0x000fe2000000000e */
[----:B------:R-:W-:Y:S01]  /*9280*/  VIADD R4, R94, 0x10 ;  /* 0x000000105e047836 */ /* 0x000fe20000000000 */
[----:B------:R-:W-:Y:S02]  /*9290*/  DMUL R26, R26, R112 ;  /* 0x000000701a1a7228 */ /* 0x000fe40000000000 */
[-C--:B------:R-:W-:Y:S02]  /*92a0*/  DFMA R16, R80, R110.reuse, R16 ;  /* 0x0000006e5010722b */ /* 0x080fe40000000010 */
[----:B------:R-:W-:-:S02]  /*92b0*/  DFMA R18, R82, R110, R18 ;  /* 0x0000006e5212722b */ /* 0x000fc40000000012 */
[-C--:B------:R-:W-:Y:S02]  /*92c0*/  DFMA R20, R84, R110.reuse, R20 ;  /* 0x0000006e5414722b */ /* 0x080fe40000000014 */
[-C--:B------:R-:W-:Y:S02]  /*92d0*/  DFMA R24, R86, R110.reuse, R24 ;  /* 0x0000006e5618722b */ /* 0x080fe40000000018 */
[----:B------:R-:W-:Y:S01]  /*92e0*/  DFMA R26, R88, R110, R26 ;  /* 0x0000006e581a722b */ /* 0x000fe2000000001a */
[----:B------:R-:W-:Y:S10]  /*92f0*/  BRA.U UP0, `(.L_x_101) ;  /* 0x00000019008c7547 */ /* 0x000ff4000b800000 */
        /* <DEDUP_REMOVED lines=28> */
.L_x_103:
        /* <DEDUP_REMOVED lines=18> */
.L_x_104:
[----:B------:R-:W-:Y:S05]  /*95e0*/  BSYNC.RECONVERGENT B0 ;  /* 0x0000000000007941 */ /* 0x000fea0003800200 */
.L_x_102:
[----:B------:R-:W1:Y:S01]  /*95f0*/  LDCU.64 UR4, c[0x0][0x380] ;  /* 0x00007000ff0477ac */ /* 0x000e620008000a00 */
[--C-:B------:R-:W-:Y:S01]  /*9600*/  SHF.R.U64 R7, R6, 0x3, R5.reuse ;  /* 0x0000000306077819 */ /* 0x100fe20000001205 */
[----:B------:R-:W-:Y:S01]  /*9610*/  VIADD R30, R94, 0x8 ;  /* 0x000000085e1e7836 */ /* 0x000fe20000000000 */
[----:B------:R-:W-:Y:S01]  /*9620*/  SHF.R.U32.HI R6, RZ, 0x3, R5 ;  /* 0x00000003ff067819 */ /* 0x000fe20000011605 */
[----:B------:R-:W-:Y:S01]  /*9630*/  BSSY.RECONVERGENT B0, `(.L_x_105) ;  /* 0x0000028000007945 */ /* 0x000fe20003800200 */
[----:B------:R-:W-:Y:S02]  /*9640*/  ISETP.GE.U32.AND P2, PT, R22, R7, PT ;  /* 0x000000071600720c */ /* 0x000fe40003f46070 */
[----:B------:R-:W-:Y:S02]  /*9650*/  SHF.R.S32.HI R7, RZ, 0x1f, R22 ;  /* 0x0000001fff077819 */ /* 0x000fe40000011416 */
[----:B-1----:R-:W-:-:S04]  /*9660*/  ISETP.GE.AND P1, PT, R92, UR5, PT ;  /* 0x000000055c007c0c */ /* 0x002fc8000bf26270 */
[----:B------:R-:W-:-:S04]  /*9670*/  ISETP.LT.AND P0, PT, R30, UR4, !P1 ;  /* 0x000000041e007c0c */ /* 0x000fc8000cf01270 */
[----:B------:R-:W-:Y:S02]  /*9680*/  ISETP.GE.U32.AND.EX P2, PT, R7, R6, P0, P2 ;  /* 0x000000060700720c */ /* 0x000fe40000746120 */
[----:B------:R-:W-:-:S05]  /*9690*/  IADD3 R6, P0, PT, R28, 0x100, RZ ;  /* 0x000001001c067810 */ /* 0x000fca0007f1e0ff */
[----:B------:R-:W-:Y:S01]  /*96a0*/  IMAD.X R5, RZ, RZ, R29, P0 ;  /* 0x000000ffff057224 */ /* 0x000fe200000e061d */
[----:B------:R-:W-:-:S04]  /*96b0*/  ISETP.GE.AND P0, PT, R30, UR4, PT ;  /* 0x000000041e007c0c */ /* 0x000fc8000bf06270 */
[----:B------:R-:W-:Y:S01]  /*96c0*/  LOP3.LUT R23, R5, R23, RZ, 0xfc, !PT ;  /* 0x0000001705177212 */ /* 0x000fe200078efcff */
[----:B------:R1:W-:Y:S03]  /*96d0*/  @P2 STG.E.64 desc[UR14][R8.64], R26 ;  /* 0x0000001a08002986 */ /* 0x0003e6000c101b0e */
[----:B------:R-:W-:-:S13]  /*96e0*/  ISETP.NE.U32.AND P2, PT, R23, RZ, PT ;  /* 0x000000ff1700720c */ /* 0x000fda0003f45070 */
[----:B------:R-:W-:Y:S05]  /*96f0*/  @P2 BRA `(.L_x_106) ;  /* 0x0000000000502947 */ /* 0x000fea0003800000 */
[----:B-1----:R-:W1:Y:S01]  /*9700*/  I2F.U32.RP R27, R31 ;  /* 0x0000001f001b7306 */ /* 0x002e620000209000 */
        /* <DEDUP_REMOVED lines=19> */
.L_x_106:
[----:B------:R-:W2:Y:S01]  /*9840*/  LDCU.64 UR4, c[0x0][0x420] ;  /* 0x00008400ff0477ac */ /* 0x000ea20008000a00 */
[----:B------:R-:W-:Y:S01]  /*9850*/  IMAD.MOV.U32 R101, RZ, RZ, R6 ;  /* 0x000000ffff657224 */ /* 0x000fe200078e0006 */
[----:B------:R-:W-:Y:S02]  /*9860*/  MOV R99, R5 ;  /* 0x0000000500637202 */ /* 0x000fe40000000f00 */
[----:B------:R-:W-:Y:S01]  /*9870*/  MOV R98, 0x98b0 ;  /* 0x000098b000627802 */ /* 0x000fe20000000f00 */
[----:B--2---:R-:W-:Y:S01]  /*9880*/  IMAD.U32 R100, RZ, RZ, UR4 ;  /* 0x00000004ff647e24 */ /* 0x004fe2000f8e00ff */
[----:B------:R-:W-:Y:S02]  /*9890*/  MOV R97, UR5 ;  /* 0x0000000500617c02 */ /* 0x000fe40008000f00 */
[----:B-1---5:R-:W-:Y:S05]  /*98a0*/  CALL.REL.NOINC `($__internal_1_$__cuda_sm20_rem_u64) ;  /* 0x0000010400887944 */ /* 0x022fea0003c00000 */
.L_x_107:
[----:B------:R-:W-:Y:S05]  /*98b0*/  BSYNC.RECONVERGENT B0 ;  /* 0x0000000000007941 */ /* 0x000fea0003800200 */
.L_x_105:
[----:B------:R-:W1:Y:S01]  /*98c0*/  LDCU UR6, c[0x0][0x384] ;  /* 0x00007080ff0677ac */ /* 0x000e620008000800 */
[----:B------:R-:W-:Y:S01]  /*98d0*/  VIADD R23, R92, 0x20 ;  /* 0x000000205c177836 */ /* 0x000fe20000000000 */
[--C-:B------:R-:W-:Y:S01]  /*98e0*/  SHF.R.U64 R27, R102, 0x3, R103.reuse ;  /* 0x00000003661b7819 */ /* 0x100fe20000001267 */
[----:B------:R-:W-:Y:S01]  /*98f0*/  BSSY.RECONVERGENT B0, `(.L_x_108) ;  /* 0x0000039000007945 */ /* 0x000fe20003800200 */
[----:B------:R-:W2:Y:S01]  /*9900*/  LDCU.64 UR4, c[0x0][0x428] ;  /* 0x00008500ff0477ac */ /* 0x000ea20008000a00 */
[----:B------:R-:W-:Y:S02]  /*9910*/  SHF.R.U32.HI R26, RZ, 0x3, R103 ;  /* 0x00000003ff1a7819 */ /* 0x000fe40000011667 */
[----:B------:R-:W-:Y:S02]  /*9920*/  ISETP.GE.U32.AND P2, PT, R22, R27, PT ;  /* 0x0000001b1600720c */ /* 0x000fe40003f46070 */
[----:B-1----:R-:W-:Y:S01]  /*9930*/  ISETP.LT.AND P0, PT, R23, UR6, !P0 ;  /* 0x0000000617007c0c */ /* 0x002fe2000c701270 */
[----:B------:R-:W1:Y:S03]  /*9940*/  LDCU UR6, c[0x0][0x424] ;  /* 0x00008480ff0677ac */ /* 0x000e660008000800 */
[----:B------:R-:W-:-:S02]  /*9950*/  ISETP.GE.U32.AND.EX P2, PT, R7, R26, P0, P2 ;  /* 0x0000001a0700720c */ /* 0x000fc40000746120 */
[----:B--2---:R-:W-:-:S04]  /*9960*/  IADD3 R22, P0, PT, R8, UR4, RZ ;  /* 0x0000000408167c10 */ /* 0x004fc8000ff1e0ff */
[----:B------:R-:W-:Y:S02]  /*9970*/  IADD3.X R23, PT, PT, R9, UR5, RZ, P0, !PT ;  /* 0x0000000509177c10 */ /* 0x000fe400087fe4ff */
[----:B------:R-:W-:-:S05]  /*9980*/  IADD3 R26, P0, PT, -R68, R22, RZ ;  /* 0x00000016441a7210 */ /* 0x000fca0007f1e1ff */
[----:B------:R-:W-:Y:S01]  /*9990*/  IMAD.X R27, R23, 0x1, ~R69, P0 ;  /* 0x00000001171b7824 */ /* 0x000fe200000e0e45 */
[----:B------:R2:W-:Y:S01]  /*99a0*/  @P2 STG.E.64 desc[UR14][R8.64+0x100], R24 ;  /* 0x0001001808002986 */ /* 0x0005e2000c101b0e */
[----:B-1----:R-:W-:-:S05]  /*99b0*/  IMAD.U32 R28, RZ, RZ, UR6 ;  /* 0x00000006ff1c7e24 */ /* 0x002fca000f8e00ff */
[----:B------:R-:W-:-:S04]  /*99c0*/  LOP3.LUT R7, R27, R28, RZ, 0xfc, !PT ;  /* 0x0000001c1b077212 */ /* 0x000fc800078efcff */
[----:B------:R-:W-:-:S13]  /*99d0*/  ISETP.NE.U32.AND P0, PT, R7, RZ, PT ;  /* 0x000000ff0700720c */ /* 0x000fda0003f05070 */
[----:B------:R-:W-:Y:S05]  /*99e0*/  @P0 BRA `(.L_x_109) ;  /* 0x0000000000600947 */ /* 0x000fea0003800000 */
[----:B------:R-:W2:Y:S01]  /*99f0*/  LDCU UR4, c[0x0][0x420] ;  /* 0x00008400ff0477ac */ /* 0x000ea20008000800 */
[----:B------:R-:W-:Y:S01]  /*9a00*/  IMAD.MOV.U32 R30, RZ, RZ, RZ ;  /* 0x000000ffff1e7224 */ /* 0x000fe200078e00ff */
[----:B--2---:R-:W-:-:S04]  /*9a10*/  MOV R25, UR4 ;  /* 0x0000000400197c02 */ /* 0x004fc80008000f00 */
[----:B------:R-:W1:Y:S01]  /*9a20*/  I2F.U32.RP R29, R25 ;  /* 0x00000019001d7306 */ /* 0x000e620000209000 */
[----:B------:R-:W-:-:S07]  /*9a30*/  ISETP.NE.U32.AND P0, PT, R25, RZ, PT ;  /* 0x000000ff1900720c */ /* 0x000fce0003f05070 */
[----:B-1----:R-:W1:Y:S02]  /*9a40*/  MUFU.RCP R27, R29 ;  /* 0x0000001d001b7308 */ /* 0x002e640000001000 */
[----:B-1----:R-:W-:-:S06]  /*9a50*/  VIADD R27, R27, 0xffffffe ;  /* 0x0ffffffe1b1b7836 */ /* 0x002fcc0000000000 */
[----:B------:R-:W1:Y:S02]  /*9a60*/  F2I.FTZ.U32.TRUNC.NTZ R31, R27 ;  /* 0x0000001b001f7305 */ /* 0x000e64000021f000 */
[----:B-1----:R-:W-:-:S05]  /*9a70*/  IMAD R7, R31, R25, RZ ;  /* 0x000000191f077224 */ /* 0x002fca00078e02ff */
[----:B------:R-:W-:-:S05]  /*9a80*/  IADD3 R7, PT, PT, -R7, RZ, RZ ;  /* 0x000000ff07077210 */ /* 0x000fca0007ffe1ff */
[----:B------:R-:W-:-:S06]  /*9a90*/  IMAD.HI.U32 R7, R31, R7, R30 ;  /* 0x000000071f077227 */ /* 0x000fcc00078e001e */
[----:B------:R-:W-:-:S05]  /*9aa0*/  IMAD.HI.U32 R24, R7, R26, RZ ;  /* 0x0000001a07187227 */ /* 0x000fca00078e00ff */
[----:B------:R-:W-:-:S05]  /*9ab0*/  IADD3 R7, PT, PT, -R24, RZ, RZ ;  /* 0x000000ff18077210 */ /* 0x000fca0007ffe1ff */
[----:B------:R-:W-:Y:S01]  /*9ac0*/  IMAD R30, R25, R7, R26 ;  /* 0x00000007191e7224 */ /* 0x000fe200078e021a */
[----:B------:R-:W-:-:S04]  /*9ad0*/  MOV R7, RZ ;  /* 0x000000ff00077202 */ /* 0x000fc80000000f00 */
        /* <DEDUP_REMOVED lines=9> */
.L_x_109:
[----:B------:R-:W1:Y:S01]  /*9b70*/  LDCU.64 UR4, c[0x0][0x420] ;  /* 0x00008400ff0477ac */ /* 0x000e620008000a00 */
[----:B------:R-:W-:Y:S01]  /*9b80*/  IMAD.MOV.U32 R96, RZ, RZ, R26 ;  /* 0x000000ffff607224 */ /* 0x000fe200078e001a */
[----:B------:R-:W-:Y:S02]  /*9b90*/  MOV R95, R27 ;  /* 0x0000001b005f7202 */ /* 0x000fe40000000f00 */
[----:B------:R-:W-:Y:S01]  /*9ba0*/  MOV R100, 0x9be0 ;  /* 0x00009be000647802 */ /* 0x000fe20000000f00 */
[----:B-1----:R-:W-:Y:S01]  /*9bb0*/  IMAD.U32 R104, RZ, RZ, UR4 ;  /* 0x00000004ff687e24 */ /* 0x002fe2000f8e00ff */
[----:B------:R-:W-:Y:S02]  /*9bc0*/  MOV R102, UR5 ;  /* 0x0000000500667c02 */ /* 0x000fe40008000f00 */
[----:B--2--5:R-:W-:Y:S05]  /*9bd0*/  CALL.REL.NOINC `($__internal_0_$__cuda_sm20_div_u64) ;  /* 0x000000fc00a87944 */ /* 0x024fea0003c00000 */
        /* <DEDUP_REMOVED lines=8> */
[----:B------:R-:W-:-:S04]  /*9c60*/  MOV R24, R96 ;  /* 0x0000006000187202 */ /* 0x000fc80000000f00 */
[----:B------:R-:W-:Y:S02]  /*9c70*/  IADD3 R7, PT, PT, R7, R27, RZ ;  /* 0x0000001b07077210 */ /* 0x000fe40007ffe0ff */
.L_x_110:
[----:B------:R-:W-:Y:S05]  /*9c80*/  BSYNC.RECONVERGENT B0 ;  /* 0x0000000000007941 */ /* 0x000fea0003800200 */
.L_x_108:
[----:B------:R-:W1:Y:S01]  /*9c90*/  LDCU UR6, c[0x0][0x380] ;  /* 0x00007000ff0677ac */ /* 0x000e620008000800 */
[--C-:B------:R-:W-:Y:S01]  /*9ca0*/  SHF.R.U64 R27, R26, 0x3, R7.reuse ;  /* 0x000000031a1b7819 */ /* 0x100fe20000001207 */
[----:B------:R-:W-:Y:S01]  /*9cb0*/  VIADD R26, R94, 0x9 ;  /* 0x000000095e1a7836 */ /* 0x000fe20000000000 */
[----:B------:R-:W-:Y:S01]  /*9cc0*/  SHF.R.U32.HI R30, RZ, 0x3, R7 ;  /* 0x00000003ff1e7819 */ /* 0x000fe20000011607 */
[----:B------:R-:W2:Y:S01]  /*9cd0*/  LDCU.64 UR4, c[0x0][0x428] ;  /* 0x00008500ff0477ac */ /* 0x000ea20008000a00 */
[----:B------:R-:W-:Y:S01]  /*9ce0*/  ISETP.GE.U32.AND P2, PT, R24, R27, PT ;  /* 0x0000001b1800720c */ /* 0x000fe20003f46070 */
[----:B------:R-:W-:Y:S01]  /*9cf0*/  BSSY.RECONVERGENT B0, `(.L_x_111) ;  /* 0x0000026000007945 */ /* 0x000fe20003800200 */
[----:B------:R-:W-:Y:S02]  /*9d00*/  SHF.R.S32.HI R7, RZ, 0x1f, R24 ;  /* 0x0000001fff077819 */ /* 0x000fe40000011418 */
[----:B-1----:R-:W-:-:S04]  /*9d10*/  ISETP.LT.AND P0, PT, R26, UR6, !P1 ;  /* 0x000000061a007c0c */ /* 0x002fc8000cf01270 */
[----:B------:R-:W-:Y:S02]  /*9d20*/  ISETP.GE.U32.AND.EX P2, PT, R7, R30, P0, P2 ;  /* 0x0000001e0700720c */ /* 0x000fe40000746120 */
[----:B--2---:R-:W-:-:S04]  /*9d30*/  IADD3 R6, P0, PT, R6, UR4, RZ ;  /* 0x0000000406067c10 */ /* 0x004fc8000ff1e0ff */
[----:B------:R-:W-:Y:S02]  /*9d40*/  IADD3.X R5, PT, PT, R5, UR5, RZ, P0, !PT ;  /* 0x0000000505057c10 */ /* 0x000fe400087fe4ff */
[----:B------:R-:W-:Y:S02]  /*9d50*/  ISETP.GE.AND P0, PT, R26, UR6, PT ;  /* 0x000000061a007c0c */ /* 0x000fe4000bf06270 */
[----:B------:R-:W-:-:S03]  /*9d60*/  LOP3.LUT R28, R5, R28, RZ, 0xfc, !PT ;  /* 0x0000001c051c7212 */ /* 0x000fc600078efcff */
[----:B------:R1:W-:Y:S01]  /*9d70*/  @P2 STG.E.64 desc[UR14][R22.64], R20 ;  /* 0x0000001416002986 */ /* 0x0003e2000c101b0e */
[----:B------:R-:W-:-:S13]  /*9d80*/  ISETP.NE.U32.AND P2, PT, R28, RZ, PT ;  /* 0x000000ff1c00720c */ /* 0x000fda0003f45070 */
[----:B------:R-:W-:Y:S05]  /*9d90*/  @P2 BRA `(.L_x_112) ;  /* 0x0000000000502947 */ /* 0x000fea0003800000 */
[----:B------:R-:W2:Y:S01]  /*9da0*/  I2F.U32.RP R27, R25 ;  /* 0x00000019001b7306 */ /* 0x000ea20000209000 */
[----:B------:R-:W-:Y:S02]  /*9db0*/  MOV R28, RZ ;  /* 0x000000ff001c7202 */ /* 0x000fe40000000f00 */
[----:B------:R-:W-:-:S05]  /*9dc0*/  MOV R103, RZ ;  /* 0x000000ff00677202 */ /* 0x000fca0000000f00 */
[----:B--2---:R-:W2:Y:S02]  /*9dd0*/  MUFU.RCP R26, R27 ;  /* 0x0000001b001a7308 */ /* 0x004ea40000001000 */
[----:B--2---:R-:W-:-:S06]  /*9de0*/  VIADD R26, R26, 0xffffffe ;  /* 0x0ffffffe1a1a7836 */ /* 0x004fcc0000000000 */
        /* <DEDUP_REMOVED lines=15> */
.L_x_112:
[----:B------:R-:W2:Y:S01]  /*9ee0*/  LDCU.64 UR4, c[0x0][0x420] ;  /* 0x00008400ff0477ac */ /* 0x000ea20008000a00 */
[----:B------:R-:W-:Y:S01]  /*9ef0*/  IMAD.MOV.U32 R101, RZ, RZ, R6 ;  /* 0x000000ffff657224 */ /* 0x000fe200078e0006 */
[----:B------:R-:W-:Y:S02]  /*9f00*/  MOV R99, R5 ;  /* 0x0000000500637202 */ /* 0x000fe40000000f00 */
[----:B------:R-:W-:Y:S01]  /*9f10*/  MOV R98, 0x9f50 ;  /* 0x00009f5000627802 */ /* 0x000fe20000000f00 */
[----:B--2---:R-:W-:Y:S01]  /*9f20*/  IMAD.U32 R100, RZ, RZ, UR4 ;  /* 0x00000004ff647e24 */ /* 0x004fe2000f8e00ff */
[----:B------:R-:W-:Y:S02]  /*9f30*/  MOV R97, UR5 ;  /* 0x0000000500617c02 */ /* 0x000fe40008000f00 */
[----:B-1---5:R-:W-:Y:S05]  /*9f40*/  CALL.REL.NOINC `($__internal_1_$__cuda_sm20_rem_u64) ;  /* 0x000000fc00e07944 */ /* 0x022fea0003c00000 */
.L_x_113:
[----:B------:R-:W-:Y:S05]  /*9f50*/  BSYNC.RECONVERGENT B0 ;  /* 0x0000000000007941 */ /* 0x000fea0003800200 */
.L_x_111:
        /* <DEDUP_REMOVED lines=13> */
[----:B------:R-:W-:Y:S02]  /*a030*/  @P2 IMAD.MOV.U32 R26, RZ, RZ, R22 ;  /* 0x000000ffff1a2224 */ /* 0x000fe400078e0016 */
[----:B------:R-:W-:Y:S02]  /*a040*/  @P2 IMAD.MOV.U32 R27, RZ, RZ, R23 ;  /* 0x000000ffff1b2224 */ /* 0x000fe400078e0017 */
[----:B-1----:R-:W-:Y:S02]  /*a050*/  IMAD.U32 R22, RZ, RZ, UR6 ;  /* 0x00000006ff167e24 */ /* 0x002fe4000f8e00ff */
[----:B------:R-:W-:Y:S01]  /*a060*/  IMAD.X R25, R21, 0x1, ~R69, P0 ;  /* 0x0000000115197824 */ /* 0x000fe200000e0e45 */
[----:B------:R1:W-:Y:S04]  /*a070*/  @P2 STG.E.64 desc[UR14][R26.64+0x100], R18 ;  /* 0x000100121a002986 */ /* 0x0003e8000c101b0e */
[----:B------:R-:W-:-:S04]  /*a080*/  LOP3.LUT R7, R25, R22, RZ, 0xfc, !PT ;  /* 0x0000001619077212 */ /* 0x000fc800078efcff */
[----:B------:R-:W-:-:S13]  /*a090*/  ISETP.NE.U32.AND P0, PT, R7, RZ, PT ;  /* 0x000000ff0700720c */ /* 0x000fda0003f05070 */
[----:B------:R-:W-:Y:S05]  /*a0a0*/  @P0 BRA `(.L_x_115) ;  /* 0x0000000000600947 */ /* 0x000fea0003800000 */
[----:B------:R-:W2:Y:S01]  /*a0b0*/  LDCU UR4, c[0x0][0x420] ;  /* 0x00008400ff0477ac */ /* 0x000ea20008000800 */
[----:B------:R-:W-:Y:S01]  /*a0c0*/  IMAD.MOV.U32 R28, RZ, RZ, RZ ;  /* 0x000000ffff1c7224 */ /* 0x000fe200078e00ff */
[----:B--2---:R-:W-:-:S04]  /*a0d0*/  MOV R23, UR4 ;  /* 0x0000000400177c02 */ /* 0x004fc80008000f00 */
[----:B-1----:R-:W1:Y:S01]  /*a0e0*/  I2F.U32.RP R26, R23 ;  /* 0x00000017001a7306 */ /* 0x002e620000209000 */
        /* <DEDUP_REMOVED lines=9> */
[----:B------:R-:W-:-:S05]  /*a180*/  IMAD R18, R23, R7, R24 ;  /* 0x0000000717127224 */ /* 0x000fca00078e0218 */
[----:B------:R-:W-:-:S13]  /*a190*/  ISETP.GE.U32.AND P3, PT, R18, R23, PT ;  /* 0x000000171200720c */ /* 0x000fda0003f66070 */
[----:B------:R-:W-:Y:S01]  /*a1a0*/  @P3 IMAD.IADD R18, R18, 0x1, -R23 ;  /* 0x0000000112123824 */ /* 0x000fe200078e0a17 */
[----:B------:R-:W-:-:S04]  /*a1b0*/  @P3 IADD3 R19, PT, PT, R19, 0x1, RZ ;  /* 0x0000000113133810 */ /* 0x000fc80007ffe0ff */
[----:B------:R-:W-:Y:S02]  /*a1c0*/  ISETP.GE.U32.AND P2, PT, R18, R23, PT ;  /* 0x000000171200720c */ /* 0x000fe40003f46070 */
[----:B------:R-:W-:-:S11]  /*a1d0*/  MOV R18, RZ ;  /* 0x000000ff00127202 */ /* 0x000fd60000000f00 */
[----:B------:R-:W-:Y:S01]  /*a1e0*/  @P2 VIADD R19, R19, 0x1 ;  /* 0x0000000113132836 */ /* 0x000fe20000000000 */
[----:B------:R-:W-:-:S04]  /*a1f0*/  @!P0 LOP3.LUT R19, RZ, R23, RZ, 0x33, !PT ;  /* 0x00000017ff138212 */ /* 0x000fc800078e33ff */
[----:B------:R-:W-:-:S05]  /*a200*/  IADD3 R7, PT, PT, -R19, RZ, RZ ;  /* 0x000000ff13077210 */ /* 0x000fca0007ffe1ff */
[----:B------:R-:W-:Y:S01]  /*a210*/  IMAD R7, R23, R7, R24 ;  /* 0x0000000717077224 */ /* 0x000fe200078e0218 */
[----:B------:R-:W-:Y:S05]  /*a220*/  BRA `(.L_x_116) ;  /* 0x0000000000487947 */ /* 0x000fea0003800000 */
.L_x_115:
        /* <DEDUP_REMOVED lines=8> */
[----:B------:R-:W-:Y:S01]  /*a2b0*/  IADD3 R7, P0, PT, RZ, -R96, RZ ;  /* 0x80000060ff077210 */ /* 0x000fe20007f1e0ff */
[----:B------:R-:W-:-:S03]  /*a2c0*/  IMAD.MOV.U32 R19, RZ, RZ, R96 ;  /* 0x000000ffff137224 */ /* 0x000fc600078e0060 */
[----:B------:R-:W-:Y:S02]  /*a2d0*/  IADD3.X R18, PT, PT, RZ, ~R95, RZ, P0, !PT ;  /* 0x8000005fff127210 */ /* 0x000fe400007fe4ff */
[----:B-1----:R-:W-:Y:S02]  /*a2e0*/  MOV R23, UR4 ;  /* 0x0000000400177c02 */ /* 0x002fe40008000f00 */
[----:B------:R-:W-:-:S03]  /*a2f0*/  MOV R22, UR5 ;  /* 0x0000000500167c02 */ /* 0x000fc60008000f00 */
[-C--:B------:R-:W-:Y:S02]  /*a300*/  IMAD R18, R18, R23.reuse, RZ ;  /* 0x0000001712127224 */ /* 0x080fe400078e02ff */
[----:B------:R-:W-:-:S04]  /*a310*/  IMAD.WIDE.U32 R24, R7, R23, R24 ;  /* 0x0000001707187225 */ /* 0x000fc800078e0018 */
[----:B------:R-:W-:Y:S01]  /*a320*/  IMAD R18, R7, R22, R18 ;  /* 0x0000001607127224 */ /* 0x000fe200078e0212 */
[----:B------:R-:W-:-:S03]  /*a330*/  MOV R7, R24 ;  /* 0x0000001800077202 */ /* 0x000fc60000000f00 */
[----:B------:R-:W-:Y:S02]  /*a340*/  IMAD.IADD R18, R18, 0x1, R25 ;  /* 0x0000000112127824 */ /* 0x000fe400078e0219 */
.L_x_116:
[----:B------:R-:W-:Y:S05]  /*a350*/  BSYNC.RECONVERGENT B0 ;  /* 0x0000000000007941 */ /* 0x000fea0003800200 */
.L_x_114:
        /* <DEDUP_REMOVED lines=11> */
[----:B------:R-:W-:-:S04]  /*a410*/  IADD3.X R5, PT, PT, R5, UR5, RZ, P0, !PT ;  /* 0x0000000505057c10 */ /* 0x000fc800087fe4ff */
        /* <DEDUP_REMOVED lines=24> */
.L_x_118:
[----:B------:R-:W2:Y:S01]  /*a5a0*/  LDCU.64 UR4, c[0x0][0x420] ;  /* 0x00008400ff0477ac */ /* 0x000ea20008000a00 */
[----:B------:R-:W-:Y:S01]  /*a5b0*/  IMAD.MOV.U32 R101, RZ, RZ, R6 ;  /* 0x000000ffff657224 */ /* 0x000fe200078e0006 */
[----:B------:R-:W-:Y:S02]  /*a5c0*/  MOV R99, R5 ;  /* 0x0000000500637202 */ /* 0x000fe40000000f00 */
[----:B------:R-:W-:Y:S01]  /*a5d0*/  MOV R98, 0xa610 ;  /* 0x0000a61000627802 */ /* 0x000fe20000000f00 */
[----:B--2---:R-:W-:Y:S01]  /*a5e0*/  IMAD.U32 R100, RZ, RZ, UR4 ;  /* 0x00000004ff647e24 */ /* 0x004fe2000f8e00ff */
[----:B------:R-:W-:Y:S02]  /*a5f0*/  MOV R97, UR5 ;  /* 0x0000000500617c02 */ /* 0x000fe40008000f00 */
[----:B-1---5:R-:W-:Y:S05]  /*a600*/  CALL.REL.NOINC `($__internal_1_$__cuda_sm20_rem_u64) ;  /* 0x000000f800307944 */ /* 0x022fea0003c00000 */
.L_x_119:
[----:B------:R-:W-:Y:S05]  /*a610*/  BSYNC.RECONVERGENT B0 ;  /* 0x0000000000007941 */ /* 0x000fea0003800200 */
.L_x_117:
[----:B------:R-:W1:Y:S01]  /*a620*/  LDCU.64 UR6, c[0x0][0x380] ;  /* 0x00007000ff0677ac */ /* 0x000e620008000a00 */
[----:B------:R-:W-:Y:S01]  /*a630*/  VIADD R16, R92, 0x20 ;  /* 0x000000205c107836 */ /* 0x000fe20000000000 */
[--C-:B------:R-:W-:Y:S01]  /*a640*/  SHF.R.U64 R22, R102, 0x3, R103.reuse ;  /* 0x0000000366167819 */ /* 0x100fe20000001267 */
[----:B------:R-:W-:Y:S01]  /*a650*/  BSSY.RECONVERGENT B0, `(.L_x_120) ;  /* 0x000003a000007945 */ /* 0x000fe20003800200 */
[----:B------:R-:W2:Y:S01]  /*a660*/  LDCU.64 UR4, c[0x0][0x428] ;  /* 0x00008500ff0477ac */ /* 0x000ea20008000a00 */
[----:B------:R-:W-:Y:S02]  /*a670*/  SHF.R.U32.HI R17, RZ, 0x3, R103 ;  /* 0x00000003ff117819 */ /* 0x000fe40000011667 */
[----:B------:R-:W-:Y:S02]  /*a680*/  ISETP.GE.U32.AND P2, PT, R19, R22, PT ;  /* 0x000000161300720c */ /* 0x000fe40003f46070 */
[----:B-1----:R-:W-:-:S04]  /*a690*/  ISETP.GE.AND P0, PT, R16, UR7, PT ;  /* 0x0000000710007c0c */ /* 0x002fc8000bf06270 */
[----:B------:R-:W-:Y:S01]  /*a6a0*/  ISETP.LT.AND P3, PT, R7, UR6, !P0 ;  /* 0x0000000607007c0c */ /* 0x000fe2000c761270 */
[----:B------:R-:W1:Y:S03]  /*a6b0*/  LDCU UR6, c[0x0][0x424] ;  /* 0x00008480ff0677ac */ /* 0x000e660008000800 */
[----:B------:R-:W-:Y:S02]  /*a6c0*/  ISETP.GE.U32.AND.EX P3, PT, R18, R17, P3, P2 ;  /* 0x000000111200720c */ /* 0x000fe40001f66120 */
        /* <DEDUP_REMOVED lines=33> */
.L_x_121:
        /* <DEDUP_REMOVED lines=8> */
[-C--:B------:R-:W-:Y:S02]  /*a960*/  IADD3 R14, P2, PT, RZ, -R96.reuse, RZ ;  /* 0x80000060ff0e7210 */ /* 0x080fe40007f5e0ff */
[----:B------:R-:W-:Y:S02]  /*a970*/  MOV R15, R96 ;  /* 0x00000060000f7202 */ /* 0x000fe40000000f00 */
[----:B------:R-:W-:Y:S02]  /*a980*/  IADD3.X R20, PT, PT, RZ, ~R95, RZ, P2, !PT ;  /* 0x8000005fff147210 */ /* 0x000fe400017fe4ff */
[----:B-1----:R-:W-:Y:S02]  /*a990*/  MOV R21, UR4 ;  /* 0x0000000400157c02 */ /* 0x002fe40008000f00 */
[----:B------:R-:W-:-:S03]  /*a9a0*/  MOV R23, UR5 ;  /* 0x0000000500177c02 */ /* 0x000fc60008000f00 */
[-C--:B------:R-:W-:Y:S02]  /*a9b0*/  IMAD R7, R20, R21.reuse, RZ ;  /* 0x0000001514077224 */ /* 0x080fe400078e02ff */
[----:B------:R-:W-:-:S04]  /*a9c0*/  IMAD.WIDE.U32 R18, R14, R21, R18 ;  /* 0x000000150e127225 */ /* 0x000fc800078e0012 */
[----:B------:R-:W-:-:S05]  /*a9d0*/  IMAD R7, R14, R23, R7 ;  /* 0x000000170e077224 */ /* 0x000fca00078e0207 */
[----:B------:R-:W-:Y:S02]  /*a9e0*/  IADD3 R14, PT, PT, R7, R19, RZ ;  /* 0x00000013070e7210 */ /* 0x000fe40007ffe0ff */
.L_x_122:
[----:B------:R-:W-:Y:S05]  /*a9f0*/  BSYNC.RECONVERGENT B0 ;  /* 0x0000000000007941 */ /* 0x000fea0003800200 */
.L_x_120:
[----:B------:R-:W1:Y:S01]  /*aa00*/  LDCU UR6, c[0x0][0x380] ;  /* 0x00007000ff0677ac */ /* 0x000e620008000800 */
[----:B------:R-:W-:Y:S01]  /*aa10*/  VIADD R7, R94, 0xb ;  /* 0x0000000b5e077836 */ /* 0x000fe20000000000 */
[--C-:B------:R-:W-:Y:S01]  /*aa20*/  SHF.R.U64 R18, R18, 0x3, R14.reuse ;  /* 0x0000000312127819 */ /* 0x100fe2000000120e */
[----:B------:R-:W-:Y:S01]  /*aa30*/  BSSY.RECONVERGENT B0, `(.L_x_123) ;  /* 0x0000026000007945 */ /* 0x000fe20003800200 */
[----:B------:R-:W2:Y:S01]  /*aa40*/  LDCU.64 UR4, c[0x0][0x428] ;  /* 0x00008500ff0477ac */ /* 0x000ea20008000a00 */
[----:B------:R-:W-:Y:S02]  /*aa50*/  SHF.R.U32.HI R19, RZ, 0x3, R14 ;  /* 0x00000003ff137819 */ /* 0x000fe4000001160e */
[----:B------:R-:W-:Y:S02]  /*aa60*/  ISETP.GE.U32.AND P2, PT, R15, R18, PT ;  /* 0x000000120f00720c */ /* 0x000fe40003f46070 */
        /* <DEDUP_REMOVED lines=29> */
.L_x_124:
[----:B------:R-:W2:Y:S01]  /*ac40*/  LDCU.64 UR4, c[0x0][0x420] ;  /* 0x00008400ff0477ac */ /* 0x000ea20008000a00 */
[----:B------:R-:W-:Y:S01]  /*ac50*/  MOV R98, 0xac90 ;  /* 0x0000ac9000627802 */ /* 0x000fe20000000f00 */
[----:B--2---:R-:W-:Y:S01]  /*ac60*/  IMAD.U32 R100, RZ, RZ, UR4 ;  /* 0x00000004ff647e24 */ /* 0x004fe2000f8e00ff */
[----:B------:R-:W-:Y:S02]  /*ac70*/  MOV R97, UR5 ;  /* 0x0000000500617c02 */ /* 0x000fe40008000f00 */
[----:B-1---5:R-:W-:Y:S05]  /*ac80*/  CALL.REL.NOINC `($__internal_1_$__cuda_sm20_rem_u64) ;  /* 0x000000f000907944 */ /* 0x022fea0003c00000 */
.L_x_125:
[----:B------:R-:W-:Y:S05]  /*ac90*/  BSYNC.RECONVERGENT B0 ;  /* 0x0000000000007941 */ /* 0x000fea0003800200 */
.L_x_123:
[----:B------:R-:W1:Y:S01]  /*aca0*/  LDCU UR8, c[0x0][0x380] ;  /* 0x00007000ff0877ac */ /* 0x000e620008000800 */
[--C-:B------:R-:W-:Y:S02]  /*acb0*/  SHF.R.U64 R6, R102, 0x3, R103.reuse ;  /* 0x0000000366067819 */ /* 0x100fe40000001267 */
[----:B------:R-:W-:Y:S02]  /*acc0*/  SHF.R.U32.HI R5, RZ, 0x3, R103 ;  /* 0x00000003ff057819 */ /* 0x000fe40000011667 */
[----:B------:R-:W-:Y:S02]  /*acd0*/  ISETP.GE.U32.AND P1, PT, R15, R6, PT ;  /* 0x000000060f00720c */ /* 0x000fe40003f26070 */
[----:B-1----:R-:W-:-:S04]  /*ace0*/  ISETP.LT.AND P0, PT, R7, UR8, !P0 ;  /* 0x0000000807007c0c */ /* 0x002fc8000c701270 */
[----:B------:R-:W-:-:S13]  /*acf0*/  ISETP.GE.U32.AND.EX P0, PT, R14, R5, P0, P1 ;  /* 0x000000050e00720c */ /* 0x000fda0000706110 */
[----:B------:R-:W-:Y:S05]  /*ad00*/  @!P0 BRA `(.L_x_126) ;  /* 0x0000000000808947 */ /* 0x000fea0003800000 */
[----:B------:R1:W-:Y:S01]  /*ad10*/  STG.E.64 desc[UR14][R16.64+0x100], R10 ;  /* 0x0001000a10007986 */ /* 0x0003e2000c101b0e */
[----:B------:R-:W-:Y:S05]  /*ad20*/  BRA `(.L_x_126) ;  /* 0x0000000000787947 */ /* 0x000fea0003800000 */
.L_x_101:
[----:B------:R-:W1:Y:S01]  /*ad30*/  LDCU UR6, c[0x0][0x384] ;  /* 0x00007080ff0677ac */ /* 0x000e620008000800 */
[----:B------:R-:W-:Y:S02]  /*ad40*/  VIADD R5, R94, 0x8 ;  /* 0x000000085e057836 */ /* 0x000fe40000000000 */
[C---:B------:R-:W-:Y:S01]  /*ad50*/  VIADD R6, R92.reuse, 0x20 ;  /* 0x000000205c067836 */ /* 0x040fe20000000000 */
[----:B------:R-:W2:Y:S01]  /*ad60*/  LDCU.64 UR4, c[0x0][0x428] ;  /* 0x00008500ff0477ac */ /* 0x000ea20008000a00 */
[----:B-1----:R-:W-:-:S03]  /*ad70*/  ISETP.GE.AND P0, PT, R92, UR6, PT ;  /* 0x000000065c007c0c */ /* 0x002fc6000bf06270 */
[----:B------:R-:W-:Y:S01]  /*ad80*/  ISETP.GE.AND P1, PT, R6, UR6, PT ;  /* 0x0000000606007c0c */ /* 0x000fe2000bf26270 */
[C---:B------:R-:W-:Y:S01]  /*ad90*/  VIADD R6, R94.reuse, 0xb ;  /* 0x0000000b5e067836 */ /* 0x040fe20000000000 */
[C---:B------:R-:W-:Y:S02]  /*ada0*/  ISETP.LT.AND P3, PT, R5.reuse, UR8, !P0 ;  /* 0x0000000805007c0c */ /* 0x040fe4000c761270 */
[----:B------:R-:W-:Y:S01]  /*adb0*/  ISETP.LT.AND P4, PT, R5, UR8, !P1 ;  /* 0x0000000805007c0c */ /* 0x000fe2000cf81270 */
[----:B------:R-:W-:-:S05]  /*adc0*/  VIADD R5, R94, 0x9 ;  /* 0x000000095e057836 */ /* 0x000fca0000000000 */
[----:B------:R-:W-:-:S05]  /*add0*/  ISETP.LT.AND P2, PT, R5, UR8, !P0 ;  /* 0x0000000805007c0c */ /* 0x000fca000c741270 */
[----:B------:R3:W-:Y:S01]  /*ade0*/  @P3 STG.E.64 desc[UR14][R8.64], R26 ;  /* 0x0000001a08003986 */ /* 0x0007e2000c101b0e */
[----:B--2---:R-:W-:-:S03]  /*adf0*/  IADD3 R22, P3, PT, R8, UR4, RZ ;  /* 0x0000000408167c10 */ /* 0x004fc6000ff7e0ff */
[----:B------:R3:W-:Y:S01]  /*ae00*/  @P4 STG.E.64 desc[UR14][R8.64+0x100], R24 ;  /* 0x0001001808004986 */ /* 0x0007e2000c101b0e */
[----:B------:R-:W-:Y:S02]  /*ae10*/  IADD3.X R23, PT, PT, R9, UR5, RZ, P3, !PT ;  /* 0x0000000509177c10 */ /* 0x000fe40009ffe4ff */
[----:B------:R-:W-:Y:S01]  /*ae20*/  ISETP.LT.AND P3, PT, R5, UR8, !P1 ;  /* 0x0000000805007c0c */ /* 0x000fe2000cf61270 */
[----:B------:R-:W-:Y:S01]  /*ae30*/  VIADD R5, R94, 0xa ;  /* 0x0000000a5e057836 */ /* 0x000fe20000000000 */
[----:B------:R-:W-:Y:S01]  /*ae40*/  IADD3 R28, P4, PT, R22, UR4, RZ ;  /* 0x00000004161c7c10 */ /* 0x000fe2000ff9e0ff */
[----:B------:R3:W-:Y:S03]  /*ae50*/  @P2 STG.E.64 desc[UR14][R22.64], R20 ;  /* 0x0000001416002986 */ /* 0x0007e6000c101b0e */
[C---:B------:R-:W-:Y:S02]  /*ae60*/  ISETP.LT.AND P2, PT, R5.reuse, UR8, !P0 ;  /* 0x0000000805007c0c */ /* 0x040fe4000c741270 */
[----:B------:R-:W-:-:S02]  /*ae70*/  ISETP.LT.AND P1, PT, R5, UR8, !P1 ;  /* 0x0000000805007c0c */ /* 0x000fc4000cf21270 */
[----:B------:R-:W-:Y:S02]  /*ae80*/  ISETP.LT.AND P0, PT, R6, UR8, !P0 ;  /* 0x0000000806007c0c */ /* 0x000fe4000c701270 */
[----:B------:R-:W-:Y:S01]  /*ae90*/  IADD3.X R29, PT, PT, R23, UR5, RZ, P4, !PT ;  /* 0x00000005171d7c10 */ /* 0x000fe2000a7fe4ff */
[----:B------:R3:W-:Y:S01]  /*aea0*/  @P3 STG.E.64 desc[UR14][R22.64+0x100], R18 ;  /* 0x0001001216003986 */ /* 0x0007e2000c101b0e */
[----:B------:R-:W-:-:S04]  /*aeb0*/  IADD3 R6, P4, PT, R28, UR4, RZ ;  /* 0x000000041c067c10 */ /* 0x000fc8000ff9e0ff */
[----:B------:R-:W-:Y:S01]  /*aec0*/  IADD3.X R7, PT, PT, R29, UR5, RZ, P4, !PT ;  /* 0x000000051d077c10 */ /* 0x000fe2000a7fe4ff */
[----:B------:R3:W-:Y:S04]  /*aed0*/  @P2 STG.E.64 desc[UR14][R28.64], R16 ;  /* 0x000000101c002986 */ /* 0x0007e8000c101b0e */
[----:B------:R3:W-:Y:S04]  /*aee0*/  @P1 STG.E.64 desc[UR14][R28.64+0x100], R14 ;  /* 0x0001000e1c001986 */ /* 0x0007e8000c101b0e */
[----:B------:R3:W-:Y:S04]  /*aef0*/  @P0 STG.E.64 desc[UR14][R6.64], R12 ;  /* 0x0000000c06000986 */ /* 0x0007e8000c101b0e */
[----:B------:R3:W-:Y:S02]  /*af00*/  @P6 STG.E.64 desc[UR14][R6.64+0x100], R10 ;  /* 0x0001000a06006986 */ /* 0x0007e4000c101b0e */
.L_x_126:
[----:B------:R-:W-:Y:S05]  /*af10*/  BSYNC.RECONVERGENT B1 ;  /* 0x0000000000017941 */ /* 0x000fea0003800200 */
.L_x_100:
[----:B------:R-:W2:Y:S01]  /*af20*/  S2UR UR4, SR_CTAID.Y ;  /* 0x00000000000479c3 */ /* 0x000ea20000002600 */
[----:B------:R-:W4:Y:S01]  /*af30*/  LDCU UR6, c[0x0][0x398] ;  /* 0x00007300ff0677ac */ /* 0x000f220008000800 */
[----:B-1-3--:R-:W-:Y:S01]  /*af40*/  IADD3 R10, P0, PT, R72, R114, RZ ;  /* 0x00000072480a7210 */ /* 0x00afe20007f1e0ff */
[----:B------:R-:W-:Y:S01]  /*af50*/  BSSY.RECONVERGENT B1, `(.L_x_127) ;  /* 0x00001a8000017945 */ /* 0x000fe20003800200 */
[----:B------:R-:W-:Y:S01]  /*af60*/  VIADD R5, R92, 0x20 ;  /* 0x000000205c057836 */ /* 0x000fe20000000000 */
[----:B------:R-:W-:Y:S01]  /*af70*/  UMOV UR5, 0xffffffff ;  /* 0xffffffff00057882 */ /* 0x000fe20000000000 */
[----:B------:R-:W-:Y:S02]  /*af80*/  IADD3.X R11, PT, PT, R73, R115, RZ, P0, !PT ;  /* 0x00000073490b7210 */ /* 0x000fe400007fe4ff */
[----:B------:R-:W1:Y:S01]  /*af90*/  S2UR UR7, SR_CTAID.X ;  /* 0x00000000000779c3 */ /* 0x000e620000002500 */
[----:B----4-:R-:W-:Y:S02]  /*afa0*/  USHF.L.U32 UR5, UR5, UR6, URZ ;  /* 0x0000000605057299 */ /* 0x010fe400080006ff */
[----:B--2---:R-:W-:-:S02]  /*afb0*/  USHF.L.U32 UR4, UR4, UR6, URZ ;  /* 0x0000000604047299 */ /* 0x004fc400080006ff */
        /* <DEDUP_REMOVED lines=35> */
.L_x_130:
        /* <DEDUP_REMOVED lines=10> */
[----:B------:R-:W-:Y:S01]  /*b290*/  IMAD R6, R6, R91, RZ ;  /* 0x0000005b06067224 */ /* 0x000fe200078e02ff */
[----:B------:R-:W-:-:S03]  /*b2a0*/  MOV R12, R16 ;  /* 0x00000010000c7202 */ /* 0x000fc60000000f00 */
[----:B------:R-:W-:-:S05]  /*b2b0*/  IMAD R6, R90, R7, R6 ;  /* 0x000000075a067224 */ /* 0x000fca00078e0206 */
[----:B------:R-:W-:Y:S02]  /*b2c0*/  IADD3 R7, PT, PT, R6, R17, RZ ;  /* 0x0000001106077210 */ /* 0x000fe40007ffe0ff */
.L_x_131:
[----:B------:R-:W-:Y:S05]  /*b2d0*/  BSYNC.RECONVERGENT B0 ;  /* 0x0000000000007941 */ /* 0x000fea0003800200 */
.L_x_129:
        /* <DEDUP_REMOVED lines=36> */
.L_x_133:
[----:B------:R-:W-:Y:S01]  /*b520*/  IMAD.MOV.U32 R101, RZ, RZ, R7 ;  /* 0x000000ffff657224 */ /* 0x000fe200078e0007 */
[----:B------:R-:W-:Y:S01]  /*b530*/  MOV R100, R91 ;  /* 0x0000005b00647202 */ /* 0x000fe20000000f00 */
[----:B------:R-:W-:Y:S01]  /*b540*/  IMAD.MOV.U32 R99, RZ, RZ, R6 ;  /* 0x000000ffff637224 */ /* 0x000fe200078e0006 */
[----:B------:R-:W-:Y:S02]  /*b550*/  MOV R97, R90 ;  /* 0x0000005a00617202 */ /* 0x000fe40000000f00 */
[----:B------:R-:W-:Y:S02]  /*b560*/  MOV R98, 0xb580 ;  /* 0x0000b58000627802 */ /* 0x000fe40000000f00 */
[----:B----45:R-:W-:Y:S05]  /*b570*/  CALL.REL.NOINC `($__internal_1_$__cuda_sm20_rem_u64) ;  /* 0x000000e800547944 */ /* 0x030fea0003c00000 */
.L_x_134:
[----:B------:R-:W-:Y:S05]  /*b580*/  BSYNC.RECONVERGENT B0 ;  /* 0x0000000000007941 */ /* 0x000fea0003800200 */
.L_x_132:
[----:B------:R-:W1:Y:S01]  /*b590*/  LDCU UR4, c[0x0][0x384] ;  /* 0x00007080ff0477ac */ /* 0x000e620008000800 */
[--C-:B------:R-:W-:Y:S02]  /*b5a0*/  SHF.R.U64 R14, R102, 0x3, R103.reuse ;  /* 0x00000003660e7819 */ /* 0x100fe40000001267 */
[----:B------:R-:W-:Y:S02]  /*b5b0*/  SHF.R.U32.HI R15, RZ, 0x3, R103 ;  /* 0x00000003ff0f7819 */ /* 0x000fe40000011667 */
[----:B------:R-:W-:Y:S02]  /*b5c0*/  ISETP.GE.U32.AND P2, PT, R13, R14, PT ;  /* 0x0000000e0d00720c */ /* 0x000fe40003f46070 */
[----:B-1----:R-:W-:-:S04]  /*b5d0*/  ISETP.LT.AND P1, PT, R5, UR4, !P1 ;  /* 0x0000000405007c0c */ /* 0x002fc8000cf21270 */
[----:B------:R-:W-:-:S13]  /*b5e0*/  ISETP.GE.U32.AND.EX P1, PT, R12, R15, P1, P2 ;  /* 0x0000000f0c00720c */ /* 0x000fda0000f26120 */
        /* <DEDUP_REMOVED lines=31> */
.L_x_136:
        /* <DEDUP_REMOVED lines=8> */
[----:B------:R-:W-:-:S04]  /*b860*/  IMAD.WIDE.U32 R14, R91, R17, R14 ;  /* 0x000000115b0e7225 */ /* 0x000fc800078e000e */
[----:B------:R-:W-:-:S04]  /*b870*/  IMAD R16, R16, R91, RZ ;  /* 0x0000005b10107224 */ /* 0x000fc800078e02ff */
[----:B------:R-:W-:Y:S01]  /*b880*/  IMAD R17, R90, R17, R16 ;  /* 0x000000115a117224 */ /* 0x000fe200078e0210 */
[----:B------:R-:W-:-:S04]  /*b890*/  MOV R16, R96 ;  /* 0x0000006000107202 */ /* 0x000fc80000000f00 */
[----:B------:R-:W-:Y:S02]  /*b8a0*/  IADD3 R17, PT, PT, R17, R15, RZ ;  /* 0x0000000f11117210 */ /* 0x000fe40007ffe0ff */
.L_x_137:
[----:B------:R-:W-:Y:S05]  /*b8b0*/  BSYNC.RECONVERGENT B0 ;  /* 0x0000000000007941 */ /* 0x000fea0003800200 */
.L_x_135:
[----:B------:R-:W1:Y:S01]  /*b8c0*/  LDCU UR4, c[0x0][0x380] ;  /* 0x00007000ff0477ac */ /* 0x000e620008000800 */
[----:B------:R-:W-:Y:S01]  /*b8d0*/  VIADD R15, R94, 0x11 ;  /* 0x000000115e0f7836 */ /* 0x000fe20000000000 */
[--C-:B------:R-:W-:Y:S02]  /*b8e0*/  SHF.R.U64 R19, R14, 0x3, R17.reuse ;  /* 0x000000030e137819 */ /* 0x100fe40000001211 */
[----:B------:R-:W-:Y:S02]  /*b8f0*/  SHF.R.U32.HI R17, RZ, 0x3, R17 ;  /* 0x00000003ff117819 */ /* 0x000fe40000011611 */
[----:B------:R-:W-:Y:S02]  /*b900*/  ISETP.GE.U32.AND P1, PT, R16, R19, PT ;  /* 0x000000131000720c */ /* 0x000fe40003f26070 */
        /* <DEDUP_REMOVED lines=30> */
.L_x_139:
[----:B------:R-:W-:Y:S01]  /*baf0*/  IMAD.MOV.U32 R101, RZ, RZ, R7 ;  /* 0x000000ffff657224 */ /* 0x000fe200078e0007 */
[----:B------:R-:W-:Y:S01]  /*bb00*/  MOV R100, R91 ;  /* 0x0000005b00647202 */ /* 0x000fe20000000f00 */
[----:B------:R-:W-:Y:S01]  /*bb10*/  IMAD.MOV.U32 R99, RZ, RZ, R6 ;  /* 0x000000ffff637224 */ /* 0x000fe200078e0006 */
[----:B------:R-:W-:Y:S02]  /*bb20*/  MOV R97, R90 ;  /* 0x0000005a00617202 */ /* 0x000fe40000000f00 */
[----:B------:R-:W-:Y:S02]  /*bb30*/  MOV R98, 0xbb50 ;  /* 0x0000bb5000627802 */ /* 0x000fe40000000f00 */
[----:B----45:R-:W-:Y:S05]  /*bb40*/  CALL.REL.NOINC `($__internal_1_$__cuda_sm20_rem_u64) ;  /* 0x000000e000e07944 */ /* 0x030fea0003c00000 */
.L_x_140:
[----:B------:R-:W-:Y:S05]  /*bb50*/  BSYNC.RECONVERGENT B0 ;  /* 0x0000000000007941 */ /* 0x000fea0003800200 */
.L_x_138:
        /* <DEDUP_REMOVED lines=40> */
.L_x_142:
        /* <DEDUP_REMOVED lines=13> */
.L_x_143:
[----:B------:R-:W-:Y:S05]  /*beb0*/  BSYNC.RECONVERGENT B0 ;  /* 0x0000000000007941 */ /* 0x000fea0003800200 */
.L_x_141:
[----:B------:R-:W1:Y:S01]  /*bec0*/  LDCU.64 UR4, c[0x0][0x380] ;  /* 0x00007000ff0477ac */ /* 0x000e620008000a00 */
[----:B------:R-:W-:Y:S01]  /*bed0*/  VIADD R15, R94, 0x12 ;  /* 0x000000125e0f7836 */ /* 0x000fe20000000000 */
        /* <DEDUP_REMOVED lines=34> */
.L_x_145:
[----:B------:R-:W-:Y:S01]  /*c100*/  IMAD.MOV.U32 R101, RZ, RZ, R7 ;  /* 0x000000ffff657224 */ /* 0x000fe200078e0007 */
[----:B------:R-:W-:Y:S01]  /*c110*/  MOV R100, R91 ;  /* 0x0000005b00647202 */ /* 0x000fe20000000f00 */
[----:B------:R-:W-:Y:S01]  /*c120*/  IMAD.MOV.U32 R99, RZ, RZ, R6 ;  /* 0x000000ffff637224 */ /* 0x000fe200078e0006 */
[----:B------:R-:W-:Y:S02]  /*c130*/  MOV R97, R90 ;  /* 0x0000005a00617202 */ /* 0x000fe40000000f00 */
[----:B------:R-:W-:Y:S02]  /*c140*/  MOV R98, 0xc160 ;  /* 0x0000c16000627802 */ /* 0x000fe40000000f00 */
[----:B----45:R-:W-:Y:S05]  /*c150*/  CALL.REL.NOINC `($__internal_1_$__cuda_sm20_rem_u64) ;  /* 0x000000dc005c7944 */ /* 0x030fea0003c00000 */
.L_x_146:
[----:B------:R-:W-:Y:S05]  /*c160*/  BSYNC.RECONVERGENT B0 ;  /* 0x0000000000007941 */ /* 0x000fea0003800200 */
.L_x_144:
        /* <DEDUP_REMOVED lines=39> */
.L_x_148:
        /* <DEDUP_REMOVED lines=14> */
.L_x_149:
[----:B------:R-:W-:Y:S05]  /*c4c0*/  BSYNC.RECONVERGENT B0 ;  /* 0x0000000000007941 */ /* 0x000fea0003800200 */
.L_x_147:
        /* <DEDUP_REMOVED lines=36> */
.L_x_151:
[----:B------:R-:W-:Y:S01]  /*c710*/  IMAD.MOV.U32 R100, RZ, RZ, R91 ;  /* 0x000000ffff647224 */ /* 0x000fe200078e005b */
[----:B------:R-:W-:Y:S02]  /*c720*/  MOV R97, R90 ;  /* 0x0000005a00617202 */ /* 0x000fe40000000f00 */
[----:B------:R-:W-:Y:S02]  /*c730*/  MOV R98, 0xc750 ;  /* 0x0000c75000627802 */ /* 0x000fe40000000f00 */
[----:B----45:R-:W-:Y:S05]  /*c740*/  CALL.REL.NOINC `($__internal_1_$__cuda_sm20_rem_u64) ;  /* 0x000000d400e07944 */ /* 0x030fea0003c00000 */
.L_x_152:
[----:B------:R-:W-:Y:S05]  /*c750*/  BSYNC.RECONVERGENT B0 ;  /* 0x0000000000007941 */ /* 0x000fea0003800200 */
.L_x_150:
        /* <DEDUP_REMOVED lines=9> */
.L_x_128:
[----:B------:R-:W1:Y:S01]  /*c7f0*/  LDCU UR6, c[0x0][0x384] ;  /* 0x00007080ff0677ac */ /* 0x000e620008000800 */
[----:B------:R-:W-:Y:S01]  /*c800*/  VIADD R6, R94, 0x11 ;  /* 0x000000115e067836 */ /* 0x000fe20000000000 */
[----:B------:R-:W-:-:S05]  /*c810*/  IADD3 R12, P0, PT, R70, R10, RZ ;  /* 0x0000000a460c7210 */ /* 0x000fca0007f1e0ff */
[----:B------:R-:W-:Y:S01]  /*c820*/  IMAD.X R13, R71, 0x1, R11, P0 ;  /* 0x00000001470d7824 */ /* 0x000fe200000e060b */
[----:B-1----:R-:W-:Y:S01]  /*c830*/  ISETP.GE.AND P4, PT, R5, UR6, PT ;  /* 0x0000000605007c0c */ /* 0x002fe2000bf86270 */
[----:B------:R-:W-:Y:S01]  /*c840*/  VIADD R5, R94, 0x12 ;  /* 0x000000125e057836 */ /* 0x000fe20000000000 */
[----:B------:R-:W-:Y:S02]  /*c850*/  ISETP.GE.AND P3, PT, R92, UR6, PT ;  /* 0x000000065c007c0c */ /* 0x000fe4000bf66270 */
[C---:B------:R-:W-:Y:S02]  /*c860*/  ISETP.LT.AND P1, PT, R6.reuse, UR8, !P4 ;  /* 0x0000000806007c0c */ /* 0x040fe4000e721270 */
[----:B------:R-:W-:Y:S02]  /*c870*/  ISETP.LT.AND P2, PT, R6, UR8, !P3 ;  /* 0x0000000806007c0c */ /* 0x000fe4000df41270 */
[C---:B------:R-:W-:Y:S02]  /*c880*/  ISETP.LT.AND P0, PT, R5.reuse, UR8, !P4 ;  /* 0x0000000805007c0c */ /* 0x040fe4000e701270 */
[----:B------:R-:W-:-:S07]  /*c890*/  ISETP.LT.AND P6, PT, R5, UR8, !P3 ;  /* 0x0000000805007c0c */ /* 0x000fce000dfc1270 */
[----:B------:R-:W4:Y:S01]  /*c8a0*/  @P1 LDG.E.LTC128B.64 R82, desc[UR14][R12.64+0x100] ;  /* 0x0001000e0c521981 */ /* 0x000f22000c1e1b20 */
[----:B------:R-:W-:Y:S01]  /*c8b0*/  IADD3 R6, P1, PT, R70, R12, RZ ;  /* 0x0000000c46067210 */ /* 0x000fe20007f3e0ff */
[----:B------:R-:W-:Y:S02]  /*c8c0*/  VIADD R5, R94, 0x13 ;  /* 0x000000135e057836 */ /* 0x000fe40000000000 */
[----:B------:R1:W4:Y:S02]  /*c8d0*/  @P2 LDG.E.LTC128B.64 R84, desc[UR14][R12.64] ;  /* 0x0000000e0c542981 */ /* 0x000324000c1e1b20 */
[----:B------:R-:W-:Y:S01]  /*c8e0*/  IMAD.X R7, R71, 0x1, R13, P1 ;  /* 0x0000000147077824 */ /* 0x000fe200008e060d */
[C---:B------:R-:W-:Y:S02]  /*c8f0*/  ISETP.LT.AND P1, PT, R4.reuse, UR8, !P3 ;  /* 0x0000000804007c0c */ /* 0x040fe4000df21270 */
[C---:B------:R-:W-:Y:S02]  /*c900*/  ISETP.LT.AND P2, PT, R5.reuse, UR8, !P4 ;  /* 0x0000000805007c0c */ /* 0x040fe4000e741270 */
[----:B------:R-:W-:Y:S01]  /*c910*/  ISETP.LT.AND P3, PT, R5, UR8, !P3 ;  /* 0x0000000805007c0c */ /* 0x000fe2000df61270 */
[----:B------:R2:W4:Y:S01]  /*c920*/  @P6 LDG.E.LTC128B.64 R80, desc[UR14][R6.64] ;  /* 0x0000000e06506981 */ /* 0x000522000c1e1b20 */
[----:B------:R-:W-:-:S07]  /*c930*/  ISETP.LT.AND P4, PT, R4, UR8, !P4 ;  /* 0x0000000804007c0c */ /* 0x000fce000e781270 */
[----:B------:R3:W4:Y:S06]  /*c940*/  @P1 LDG.E.LTC128B.64 R88, desc[UR14][R10.64] ;  /* 0x0000000e0a581981 */ /* 0x00072c000c1e1b20 */
[----:B------:R3:W4:Y:S01]  /*c950*/  @P4 LDG.E.LTC128B.64 R86, desc[UR14][R10.64+0x100] ;  /* 0x0001000e0a564981 */ /* 0x000722000c1e1b20 */
[----:B-1----:R-:W-:Y:S02]  /*c960*/  @P0 IMAD.MOV.U32 R12, RZ, RZ, R6 ;  /* 0x000000ffff0c0224 */ /* 0x002fe400078e0006 */
[----:B------:R-:W-:-:S05]  /*c970*/  @P0 IMAD.MOV.U32 R13, RZ, RZ, R7 ;  /* 0x000000ffff0d0224 */ /* 0x000fca00078e0007 */
[----:B------:R3:W4:Y:S01]  /*c980*/  @P0 LDG.E.LTC128B.64 R78, desc[UR14][R12.64+0x100] ;  /* 0x0001000e0c4e0981 */ /* 0x000722000c1e1b20 */
[----:B--2---:R-:W-:-:S05]  /*c990*/  IADD3 R6, P0, PT, R70, R6, RZ ;  /* 0x0000000646067210 */ /* 0x004fca0007f1e0ff */
[----:B------:R-:W-:-:S05]  /*c9a0*/  IMAD.X R7, R71, 0x1, R7, P0 ;  /* 0x0000000147077824 */ /* 0x000fca00000e0607 */
[----:B------:R3:W4:Y:S04]  /*c9b0*/  @P3 LDG.E.LTC128B.64 R76, desc[UR14][R6.64] ;  /* 0x0000000e064c3981 */ /* 0x000728000c1e1b20 */
[----:B------:R3:W4:Y:S02]  /*c9c0*/  @P2 LDG.E.LTC128B.64 R74, desc[UR14][R6.64+0x100] ;  /* 0x0001000e064a2981 */ /* 0x000724000c1e1b20 */
.L_x_153:
[----:B------:R-:W-:Y:S05]  /*c9d0*/  BSYNC.RECONVERGENT B1 ;  /* 0x0000000000017941 */ /* 0x000fea0003800200 */
.L_x_127:
[----:B------:R-:W-:Y:S01]  /*c9e0*/  BAR.SYNC.DEFER_BLOCKING 0x0 ;  /* 0x0000000000007b1d */ /* 0x000fe20000010000 */
[----:B------:R-:W-:Y:S01]  /*c9f0*/  IADD3 R72, P0, PT, R72, R10, RZ ;  /* 0x0000000a48487210 */ /* 0x000fe20007f1e0ff */
[----:B---3--:R-:W-:-:S06]  /*ca00*/  VIADD R7, R94, 0x18 ;  /* 0x000000185e077836 */ /* 0x008fcc0000000000 */
[----:B------:R-:W2:Y:S01]  /*ca10*/  S2UR UR8, SR_CgaCtaId ;  /* 0x00000000000879c3 */ /* 0x000ea20000008800 */
[----:B------:R-:W-:Y:S01]  /*ca20*/  UMOV UR4, 0x400 ;  /* 0x0000040000047882 */ /* 0x000fe20000000000 */
[----:B------:R-:W3:Y:S01]  /*ca30*/  S2R R5, SR_TID.X ;  /* 0x0000000000057919 */ /* 0x000ee20000002100 */
[----:B------:R-:W-:Y:S01]  /*ca40*/  BSSY.RECONVERGENT B1, `(.L_x_154) ;  /* 0x00001ef000017945 */ /* 0x000fe20003800200 */
[----:B------:R-:W-:Y:S01]  /*ca50*/  IMAD.X R73, R73, 0x1, R11, P0 ;  /* 0x0000000149497824 */ /* 0x000fe200000e060b */
[----:B------:R-:W-:-:S04]  /*ca60*/  DEPBAR.LE SB5, 0x6 ;  /* 0x0000d1800000791a */ /* 0x000fc80000000000 */
[----:B------:R-:W-:Y:S04]  /*ca70*/  STS.128 [R93], R36 ;  /* 0x000000245d007388 */ /* 0x000fe80000000c00 */
[----:B------:R-:W-:Y:S01]  /*ca80*/  STS.128 [R93+0x40], R40 ;  /* 0x000040285d007388 */ /* 0x000fe20000000c00 */
[----:B--2---:R-:W-:Y:S01]  /*ca90*/  ULEA UR8, UR8, UR4, 0x18 ;  /* 0x0000000408087291 */ /* 0x004fe2000f8ec0ff */
[----:B------:R-:W-:-:S04]  /*caa0*/  DEPBAR.LE SB5, 0x4 ;  /* 0x0000d1000000791a */ /* 0x000fc80000000000 */
[----:B------:R-:W-:Y:S01]  /*cab0*/  STS.128 [R93+0x80], R44 ;  /* 0x0000802c5d007388 */ /* 0x000fe20000000c00 */
[----:B------:R-:W2:Y:S03]  /*cac0*/  LDCU.64 UR4, c[0x0][0x440] ;  /* 0x00008800ff0477ac */ /* 0x000ea60008000a00 */
[----:B------:R-:W-:Y:S01]  /*cad0*/  STS.128 [R93+0xc0], R48 ;  /* 0x0000c0305d007388 */ /* 0x000fe20000000c00 */
[----:B---3--:R-:W-:Y:S01]  /*cae0*/  IMAD.SHL.U32 R6, R5, 0x8, RZ ;  /* 0x0000000805067824 */ /* 0x008fe200078e00ff */
[----:B------:R-:W-:-:S04]  /*caf0*/  SHF.R.U32.HI R5, RZ, 0x3, R5 ;  /* 0x00000003ff057819 */ /* 0x000fc80000011605 */
[----:B------:R-:W-:Y:S02]  /*cb00*/  LOP3.LUT R6, R6, 0xf8, RZ, 0xc0, !PT ;  /* 0x000000f806067812 */ /* 0x000fe400078ec0ff */
[----:B------:R-:W-:Y:S01]  /*cb10*/  LOP3.LUT R5, R5, 0x7c, RZ, 0xc0, !PT ;  /* 0x0000007c05057812 */ /* 0x000fe200078ec0ff */
[----:B------:R-:W-:Y:S01]  /*cb20*/  BAR.SYNC.DEFER_BLOCKING 0x0 ;  /* 0x0000000000007b1d */ /* 0x000fe20000010000 */
[----:B--2---:R-:W-:-:S03]  /*cb30*/  IADD3 R10, P1, PT, R8, UR4, RZ ;  /* 0x00000004080a7c10 */ /* 0x004fc6000ff3e0ff */
[----:B------:R-:W-:Y:S02]  /*cb40*/  IMAD R5, R5, 0x220, R6 ;  /* 0x0000022005057824 */ /* 0x000fe400078e0206 */
[----:B------:R-:W-:Y:S01]  /*cb50*/  VIADD R6, R92, 0x20 ;  /* 0x000000205c067836 */ /* 0x000fe20000000000 */
[----:B------:R-:W-:Y:S02]  /*cb60*/  IADD3.X R11, PT, PT, R9, UR5, RZ, P1, !PT ;  /* 0x00000005090b7c10 */ /* 0x000fe40008ffe4ff */
[----:B------:R-:W2:Y:S04]  /*cb70*/  LDS.64 R28, [R5+UR8] ;  /* 0x00000008051c7984 */ /* 0x000ea80008000a00 */
[----:B------:R-:W3:Y:S04]  /*cb80*/  LDS.64 R24, [R5+UR8+0x100] ;  /* 0x0001000805187984 */ /* 0x000ee80008000a00 */
[----:B------:R-:W3:Y:S04]  /*cb90*/  LDS.64 R22, [R5+UR8+0x220] ;  /* 0x0002200805167984 */ /* 0x000ee80008000a00 */
[----:B------:R-:W3:Y:S04]  /*cba0*/  LDS.64 R20, [R5+UR8+0x320] ;  /* 0x0003200805147984 */ /* 0x000ee80008000a00 */
[----:B------:R-:W3:Y:S04]  /*cbb0*/  LDS.64 R18, [R5+UR8+0x440] ;  /* 0x0004400805127984 */ /* 0x000ee80008000a00 */
[----:B------:R-:W3:Y:S04]  /*cbc0*/  LDS.64 R16, [R5+UR8+0x540] ;  /* 0x0005400805107984 */ /* 0x000ee80008000a00 */
[----:B------:R-:W3:Y:S04]  /*cbd0*/  LDS.64 R14, [R5+UR8+0x660] ;  /* 0x00066008050e7984 */ /* 0x000ee80008000a00 */
[----:B-1----:R-:W1:Y:S01]  /*cbe0*/  LDS.64 R12, [R5+UR8+0x760] ;  /* 0x00076008050c7984 */ /* 0x002e620008000a00 */
[----:B--2---:R-:W-:-:S02]  /*cbf0*/  DMUL R28, R28, R112 ;  /* 0x000000701c1c7228 */ /* 0x004fc40000000000 */
[-C--:B---3--:R-:W-:Y:S02]  /*cc00*/  DMUL R24, R24, R112.reuse ;  /* 0x0000007018187228 */ /* 0x088fe40000000000 */
[----:B------:R-:W-:-:S04]  /*cc10*/  DMUL R22, R22, R112 ;  /* 0x0000007016167228 */ /* 0x000fc80000000000 */
[----:B----4-:R-:W-:Y:S02]  /*cc20*/  DFMA R28, R88, R110, R28 ;  /* 0x0000006e581c722b */ /* 0x010fe4000000001c */
[----:B------:R-:W-:Y:S02]  /*cc30*/  DMUL R20, R20, R112 ;  /* 0x0000007014147228 */ /* 0x000fe40000000000 */
[----:B------:R-:W-:Y:S02]  /*cc40*/  DFMA R24, R86, R110, R24 ;  /* 0x0000006e5618722b */ /* 0x000fe40000000018 */
[----:B------:R-:W-:Y:S02]  /*cc50*/  DMUL R18, R18, R112 ;  /* 0x0000007012127228 */ /* 0x000fe40000000000 */
[----:B------:R-:W-:Y:S02]  /*cc60*/  DFMA R22, R84, R110, R22 ;  /* 0x0000006e5416722b */ /* 0x000fe40000000016 */
[----:B------:R-:W-:-:S02]  /*cc70*/  DMUL R16, R16, R112 ;  /* 0x0000007010107228 */ /* 0x000fc40000000000 */
[----:B------:R-:W-:Y:S02]  /*cc80*/  DFMA R20, R82, R110, R20 ;  /* 0x0000006e5214722b */ /* 0x000fe40000000014 */
[----:B------:R-:W-:Y:S02]  /*cc90*/  DMUL R14, R14, R112 ;  /* 0x000000700e0e7228 */ /* 0x000fe40000000000 */
[----:B------:R-:W-:Y:S02]  /*cca0*/  DFMA R18, R80, R110, R18 ;  /* 0x0000006e5012722b */ /* 0x000fe40000000012 */
[----:B-1----:R-:W-:Y:S02]  /*ccb0*/  DMUL R12, R12, R112 ;  /* 0x000000700c0c7228 */ /* 0x002fe40000000000 */
[-C--:B------:R-:W-:Y:S02]  /*ccc0*/  DFMA R16, R78, R110.reuse, R16 ;  /* 0x0000006e4e10722b */ /* 0x080fe40000000010 */
[----:B------:R-:W-:-:S04]  /*ccd0*/  DFMA R14, R76, R110, R14 ;  /* 0x0000006e4c0e722b */ /* 0x000fc8000000000e */
[----:B------:R-:W-:Y:S01]  /*cce0*/  DFMA R12, R74, R110, R12 ;  /* 0x0000006e4a0c722b */ /* 0x000fe2000000000c */
[----:B------:R-:W-:Y:S10]  /*ccf0*/  BRA.U UP0, `(.L_x_155) ;  /* 0x0000001900907547 */ /* 0x000ff4000b800000 */
[----:B------:R-:W1:Y:S01]  /*cd00*/  LDCU UR4, c[0x0][0x424] ;  /* 0x00008480ff0477ac */ /* 0x000e620008000800 */
[----:B------:R-:W-:Y:S01]  /*cd10*/  IADD3 R30, P0, PT, -R68, R10, RZ ;  /* 0x0000000a441e7210 */ /* 0x000fe20007f1e1ff */
[----:B------:R-:W-:Y:S04]  /*cd20*/  BSSY.RECONVERGENT B0, `(.L_x_156) ;  /* 0x0000030000007945 */ /* 0x000fe80003800200 */
[----:B------:R-:W-:Y:S02]  /*cd30*/  IMAD.X R31, R11, 0x1, ~R69, P0 ;  /* 0x000000010b1f7824 */ /* 0x000fe400000e0e45 */
[----:B-1----:R-:W-:-:S05]  /*cd40*/  IMAD.U32 R35, RZ, RZ, UR4 ;  /* 0x00000004ff237e24 */ /* 0x002fca000f8e00ff */
[----:B------:R-:W-:-:S04]  /*cd50*/  LOP3.LUT R8, R31, R35, RZ, 0xfc, !PT ;  /* 0x000000231f087212 */ /* 0x000fc800078efcff */
[----:B------:R-:W-:-:S13]  /*cd60*/  ISETP.NE.U32.AND P0, PT, R8, RZ, PT ;  /* 0x000000ff0800720c */ /* 0x000fda0003f05070 */
[----:B------:R-:W-:Y:S05]  /*cd70*/  @P0 BRA `(.L_x_157) ;  /* 0x0000000000600947 */ /* 0x000fea0003800000 */
[----:B------:R-:W1:Y:S01]  /*cd80*/  LDCU UR4, c[0x0][0x420] ;  /* 0x00008400ff0477ac */ /* 0x000e620008000800 */
[----:B------:R-:W-:Y:S01]  /*cd90*/  IMAD.MOV.U32 R8, RZ, RZ, RZ ;  /* 0x000000ffff087224 */ /* 0x000fe200078e00ff */
[----:B-1----:R-:W-:-:S04]  /*cda0*/  MOV R33, UR4 ;  /* 0x0000000400217c02 */ /* 0x002fc80008000f00 */
[----:B------:R-:W1:Y:S01]  /*cdb0*/  I2F.U32.RP R26, R33 ;  /* 0x00000021001a7306 */ /* 0x000e620000209000 */
[----:B------:R-:W-:-:S07]  /*cdc0*/  ISETP.NE.U32.AND P0, PT, R33, RZ, PT ;  /* 0x000000ff2100720c */ /* 0x000fce0003f05070 */
[----:B-1----:R-:W1:Y:S02]  /*cdd0*/  MUFU.RCP R9, R26 ;  /* 0x0000001a00097308 */ /* 0x002e640000001000 */
[----:B-1----:R-:W-:-:S06]  /*cde0*/  VIADD R9, R9, 0xffffffe ;  /* 0x0ffffffe09097836 */ /* 0x002fcc0000000000 */
[----:B------:R-:W1:Y:S02]  /*cdf0*/  F2I.FTZ.U32.TRUNC.NTZ R9, R9 ;  /* 0x0000000900097305 */ /* 0x000e64000021f000 */
[----:B-1----:R-:W-:-:S05]  /*ce00*/  IMAD R27, R9, R33, RZ ;  /* 0x00000021091b7224 */ /* 0x002fca00078e02ff */
[----:B------:R-:W-:-:S05]  /*ce10*/  IADD3 R27, PT, PT, -R27, RZ, RZ ;  /* 0x000000ff1b1b7210 */ /* 0x000fca0007ffe1ff */
[----:B------:R-:W-:Y:S01]  /*ce20*/  IMAD.HI.U32 R27, R9, R27, R8 ;  /* 0x0000001b091b7227 */ /* 0x000fe200078e0008 */
[----:B------:R-:W-:-:S05]  /*ce30*/  MOV R9, RZ ;  /* 0x000000ff00097202 */ /* 0x000fca0000000f00 */
        /* <DEDUP_REMOVED lines=12> */
.L_x_157:
        /* <DEDUP_REMOVED lines=18> */
.L_x_158:
[----:B------:R-:W-:Y:S05]  /*d020*/  BSYNC.RECONVERGENT B0 ;  /* 0x0000000000007941 */ /* 0x000fea0003800200 */
.L_x_156:
[----:B------:R-:W1:Y:S01]  /*d030*/  LDCU.64 UR4, c[0x0][0x380] ;  /* 0x00007000ff0477ac */ /* 0x000e620008000a00 */
[--C-:B------:R-:W-:Y:S01]  /*d040*/  SHF.R.U64 R26, R26, 0x3, R9.reuse ;  /* 0x000000031a1a7819 */ /* 0x100fe20000001209 */
[----:B------:R-:W-:Y:S01]  /*d050*/  BSSY.RECONVERGENT B0, `(.L_x_159) ;  /* 0x0000029000007945 */ /* 0x000fe20003800200 */
[----:B------:R-:W-:Y:S02]  /*d060*/  SHF.R.U32.HI R9, RZ, 0x3, R9 ;  /* 0x00000003ff097819 */ /* 0x000fe40000011609 */
        /* <DEDUP_REMOVED lines=32> */
.L_x_160:
[----:B------:R-:W2:Y:S01]  /*d270*/  LDCU.64 UR4, c[0x0][0x420] ;  /* 0x00008400ff0477ac */ /* 0x000ea20008000a00 */
[----:B------:R-:W-:Y:S01]  /*d280*/  IMAD.MOV.U32 R101, RZ, RZ, R9 ;  /* 0x000000ffff657224 */ /* 0x000fe200078e0009 */
[----:B------:R-:W-:Y:S02]  /*d290*/  MOV R99, R8 ;  /* 0x0000000800637202 */ /* 0x000fe40000000f00 */
[----:B------:R-:W-:Y:S01]  /*d2a0*/  MOV R98, 0xd2e0 ;  /* 0x0000d2e000627802 */ /* 0x000fe20000000f00 */
[----:B--2---:R-:W-:Y:S01]  /*d2b0*/  IMAD.U32 R100, RZ, RZ, UR4 ;  /* 0x00000004ff647e24 */ /* 0x004fe2000f8e00ff */
[----:B------:R-:W-:Y:S02]  /*d2c0*/  MOV R97, UR5 ;  /* 0x0000000500617c02 */ /* 0x000fe40008000f00 */
[----:B-1---5:R-:W-:Y:S05]  /*d2d0*/  CALL.REL.NOINC `($__internal_1_$__cuda_sm20_rem_u64) ;  /* 0x000000c800fc7944 */ /* 0x022fea0003c00000 */
.L_x_161:
[----:B------:R-:W-:Y:S05]  /*d2e0*/  BSYNC.RECONVERGENT B0 ;  /* 0x0000000000007941 */ /* 0x000fea0003800200 */
.L_x_159:
[----:B------:R-:W1:Y:S01]  /*d2f0*/  LDCU UR6, c[0x0][0x384] ;  /* 0x00007080ff0677ac */ /* 0x000e620008000800 */
[--C-:B------:R-:W-:Y:S01]  /*d300*/  SHF.R.U64 R4, R102, 0x3, R103.reuse ;  /* 0x0000000366047819 */ /* 0x100fe20000001267 */
[----:B------:R-:W-:Y:S01]  /*d310*/  BSSY.RECONVERGENT B0, `(.L_x_162) ;  /* 0x000003a000007945 */ /* 0x000fe20003800200 */
[----:B------:R-:W-:Y:S01]  /*d320*/  SHF.R.U32.HI R29, RZ, 0x3, R103 ;  /* 0x00000003ff1d7819 */ /* 0x000fe20000011667 */
[----:B------:R-:W2:Y:S01]  /*d330*/  LDCU.64 UR4, c[0x0][0x428] ;  /* 0x00008500ff0477ac */ /* 0x000ea20008000a00 */
        /* <DEDUP_REMOVED lines=13> */
[----:B------:R-:W1:Y:S01]  /*d410*/  LDCU UR4, c[0x0][0x420] ;  /* 0x00008400ff0477ac */ /* 0x000e620008000800 */
[----:B------:R-:W-:Y:S01]  /*d420*/  IMAD.MOV.U32 R34, RZ, RZ, RZ ;  /* 0x000000ffff227224 */ /* 0x000fe200078e00ff */
[----:B-1----:R-:W-:-:S04]  /*d430*/  MOV R31, UR4 ;  /* 0x00000004001f7c02 */ /* 0x002fc80008000f00 */
[----:B------:R-:W2:Y:S01]  /*d440*/  I2F.U32.RP R29, R31 ;  /* 0x0000001f001d7306 */ /* 0x000ea20000209000 */
[----:B------:R-:W-:-:S07]  /*d450*/  ISETP.NE.U32.AND P1, PT, R31, RZ, PT ;  /* 0x000000ff1f00720c */ /* 0x000fce0003f25070 */
[----:B--2---:R-:W1:Y:S02]  /*d460*/  MUFU.RCP R24, R29 ;  /* 0x0000001d00187308 */ /* 0x004e640000001000 */
[----:B-1----:R-:W-:-:S06]  /*d470*/  VIADD R24, R24, 0xffffffe ;  /* 0x0ffffffe18187836 */ /* 0x002fcc0000000000 */
[----:B------:R-:W1:Y:S02]  /*d480*/  F2I.FTZ.U32.TRUNC.NTZ R35, R24 ;  /* 0x0000001800237305 */ /* 0x000e64000021f000 */
[----:B-1----:R-:W-:Y:S01]  /*d490*/  IMAD R25, R35, R31, RZ ;  /* 0x0000001f23197224 */ /* 0x002fe200078e02ff */
[----:B------:R-:W-:-:S04]  /*d4a0*/  MOV R24, RZ ;  /* 0x000000ff00187202 */ /* 0x000fc80000000f00 */
        /* <DEDUP_REMOVED lines=14> */
.L_x_163:
        /* <DEDUP_REMOVED lines=18> */
.L_x_164:
[----:B------:R-:W-:Y:S05]  /*d6b0*/  BSYNC.RECONVERGENT B0 ;  /* 0x0000000000007941 */ /* 0x000fea0003800200 */
.L_x_162:
        /* <DEDUP_REMOVED lines=36> */
.L_x_166:
[----:B------:R-:W2:Y:S01]  /*d900*/  LDCU.64 UR4, c[0x0][0x420] ;  /* 0x00008400ff0477ac */ /* 0x000ea20008000a00 */
[----:B------:R-:W-:Y:S01]  /*d910*/  IMAD.MOV.U32 R101, RZ, RZ, R9 ;  /* 0x000000ffff657224 */ /* 0x000fe200078e0009 */
[----:B------:R-:W-:Y:S02]  /*d920*/  MOV R99, R8 ;  /* 0x0000000800637202 */ /* 0x000fe40000000f00 */
[----:B------:R-:W-:Y:S01]  /*d930*/  MOV R98, 0xd970 ;  /* 0x0000d97000627802 */ /* 0x000fe20000000f00 */
[----:B--2---:R-:W-:Y:S01]  /*d940*/  IMAD.U32 R100, RZ, RZ, UR4 ;  /* 0x00000004ff647e24 */ /* 0x004fe2000f8e00ff */
[----:B------:R-:W-:Y:S02]  /*d950*/  MOV R97, UR5 ;  /* 0x0000000500617c02 */ /* 0x000fe40008000f00 */
[----:B-1---5:R-:W-:Y:S05]  /*d960*/  CALL.REL.NOINC `($__internal_1_$__cuda_sm20_rem_u64) ;  /* 0x000000c400587944 */ /* 0x022fea0003c00000 */
.L_x_167:
[----:B------:R-:W-:Y:S05]  /*d970*/  BSYNC.RECONVERGENT B0 ;  /* 0x0000000000007941 */ /* 0x000fea0003800200 */
.L_x_165:
[----:B------:R-:W1:Y:S01]  /*d980*/  LDCU.64 UR6, c[0x0][0x380] ;  /* 0x00007000ff0677ac */ /* 0x000e620008000a00 */
[--C-:B------:R-:W-:Y:S01]  /*d990*/  SHF.R.U64 R22, R102, 0x3, R103.reuse ;  /* 0x0000000366167819 */ /* 0x100fe20000001267 */
[----:B------:R-:W-:Y:S01]  /*d9a0*/  BSSY.RECONVERGENT B0, `(.L_x_168) ;  /* 0x000003a000007945 */ /* 0x000fe20003800200 */
[----:B------:R-:W-:Y:S01]  /*d9b0*/  SHF.R.U32.HI R23, RZ, 0x3, R103 ;  /* 0x00000003ff177819 */ /* 0x000fe20000011667 */
[----:B------:R-:W2:Y:S01]  /*d9c0*/  LDCU.64 UR4, c[0x0][0x428] ;  /* 0x00008500ff0477ac */ /* 0x000ea20008000a00 */
        /* <DEDUP_REMOVED lines=38> */
.L_x_169:
        /* <DEDUP_REMOVED lines=17> */
.L_x_170:
[----:B------:R-:W-:Y:S05]  /*dd40*/  BSYNC.RECONVERGENT B0 ;  /* 0x0000000000007941 */ /* 0x000fea0003800200 */
.L_x_168:
[----:B------:R-:W1:Y:S01]  /*dd50*/  LDCU.64 UR6, c[0x0][0x380] ;  /* 0x00007000ff0677ac */ /* 0x000e620008000a00 */
[----:B------:R-:W-:Y:S01]  /*dd60*/  VIADD R4, R94, 0x12 ;  /* 0x000000125e047836 */ /* 0x000fe20000000000 */
[--C-:B------:R-:W-:Y:S01]  /*dd70*/  SHF.R.U64 R24, R24, 0x3, R20.reuse ;  /* 0x0000000318187819 */ /* 0x100fe20000001214 */
[----:B------:R-:W-:Y:S01]  /*dd80*/  BSSY.RECONVERGENT B0, `(.L_x_171) ;  /* 0x0000029000007945 */ /* 0x000fe20003800200 */
[----:B------:R-:W2:Y:S01]  /*dd90*/  LDCU.64 UR4, c[0x0][0x428] ;  /* 0x00008500ff0477ac */ /* 0x000ea20008000a00 */
[----:B------:R-:W-:Y:S02]  /*dda0*/  SHF.R.U32.HI R25, RZ, 0x3, R20 ;  /* 0x00000003ff197819 */ /* 0x000fe40000011614 */
[----:B------:R-:W-:Y:S02]  /*ddb0*/  ISETP.GE.U32.AND P2, PT, R21, R24, PT ;  /* 0x000000181500720c */ /* 0x000fe40003f46070 */
[----:B------:R-:W-:Y:S02]  /*ddc0*/  SHF.R.S32.HI R20, RZ, 0x1f, R21 ;  /* 0x0000001fff147819 */ /* 0x000fe40000011415 */
[----:B-1----:R-:W-:-:S04]  /*ddd0*/  ISETP.GE.AND P1, PT, R4, UR6, PT ;  /* 0x0000000604007c0c */ /* 0x002fc8000bf26270 */
[----:B------:R-:W-:-:S04]  /*dde0*/  ISETP.LT.AND P1, PT, R92, UR7, !P1 ;  /* 0x000000075c007c0c */ /* 0x000fc8000cf21270 */
        /* <DEDUP_REMOVED lines=27> */
.L_x_172:
[----:B------:R-:W2:Y:S01]  /*dfa0*/  LDCU.64 UR4, c[0x0][0x420] ;  /* 0x00008400ff0477ac */ /* 0x000ea20008000a00 */
[----:B------:R-:W-:Y:S01]  /*dfb0*/  IMAD.MOV.U32 R101, RZ, RZ, R9 ;  /* 0x000000ffff657224 */ /* 0x000fe200078e0009 */
[----:B------:R-:W-:Y:S02]  /*dfc0*/  MOV R99, R8 ;  /* 0x0000000800637202 */ /* 0x000fe40000000f00 */
[----:B------:R-:W-:Y:S01]  /*dfd0*/  MOV R98, 0xe010 ;  /* 0x0000e01000627802 */ /* 0x000fe20000000f00 */
[----:B--2---:R-:W-:Y:S01]  /*dfe0*/  IMAD.U32 R100, RZ, RZ, UR4 ;  /* 0x00000004ff647e24 */ /* 0x004fe2000f8e00ff */
[----:B------:R-:W-:Y:S02]  /*dff0*/  MOV R97, UR5 ;  /* 0x0000000500617c02 */ /* 0x000fe40008000f00 */
[----:B-1---5:R-:W-:Y:S05]  /*e000*/  CALL.REL.NOINC `($__internal_1_$__cuda_sm20_rem_u64) ;  /* 0x000000bc00b07944 */ /* 0x022fea0003c00000 */
.L_x_173:
[----:B------:R-:W-:Y:S05]  /*e010*/  BSYNC.RECONVERGENT B0 ;  /* 0x0000000000007941 */ /* 0x000fea0003800200 */
.L_x_171:
        /* <DEDUP_REMOVED lines=31> */
[----:B------:R-:W-:Y:S01]  /*e210*/  IMAD.HI.U32 R16, R21, R20, RZ ;  /* 0x0000001415107227 */ /* 0x000fe200078e00ff */
[----:B------:R-:W-:-:S04]  /*e220*/  MOV R21, RZ ;  /* 0x000000ff00157202 */ /* 0x000fc80000000f00 */
        /* <DEDUP_REMOVED lines=11> */
.L_x_175:
        /* <DEDUP_REMOVED lines=17> */
.L_x_176:
[----:B------:R-:W-:Y:S05]  /*e3f0*/  BSYNC.RECONVERGENT B0 ;  /* 0x0000000000007941 */ /* 0x000fea0003800200 */
.L_x_174:
[----:B------:R-:W1:Y:S01]  /*e400*/  LDCU.64 UR6, c[0x0][0x380] ;  /* 0x00007000ff0677ac */ /* 0x000e620008000a00 */
[----:B------:R-:W-:Y:S01]  /*e410*/  VIADD R4, R94, 0x13 ;  /* 0x000000135e047836 */ /* 0x000fe20000000000 */
[--C-:B------:R-:W-:Y:S01]  /*e420*/  SHF.R.U64 R25, R20, 0x3, R21.reuse ;  /* 0x0000000314197819 */ /* 0x100fe20000001215 */
[----:B------:R-:W-:Y:S01]  /*e430*/  BSSY.RECONVERGENT B0, `(.L_x_177) ;  /* 0x0000027000007945 */ /* 0x000fe20003800200 */
[----:B------:R-:W2:Y:S01]  /*e440*/  LDCU.64 UR4, c[0x0][0x428] ;  /* 0x00008500ff0477ac */ /* 0x000ea20008000a00 */
[----:B------:R-:W-:Y:S02]  /*e450*/  SHF.R.U32.HI R21, RZ, 0x3, R21 ;  /* 0x00000003ff157819 */ /* 0x000fe40000011615 */
[----:B------:R-:W-:Y:S02]  /*e460*/  ISETP.GE.U32.AND P2, PT, R16, R25, PT ;  /* 0x000000191000720c */ /* 0x000fe40003f46070 */
[----:B-1----:R-:W-:Y:S02]  /*e470*/  ISETP.GE.AND P0, PT, R4, UR6, PT ;  /* 0x0000000604007c0c */ /* 0x002fe4000bf06270 */
[----:B------:R-:W-:-:S02]  /*e480*/  SHF.R.S32.HI R4, RZ, 0x1f, R16 ;  /* 0x0000001fff047819 */ /* 0x000fc40000011410 */
        /* <DEDUP_REMOVED lines=28> */
.L_x_178:
[----:B------:R-:W2:Y:S01]  /*e650*/  LDCU.64 UR4, c[0x0][0x420] ;  /* 0x00008400ff0477ac */ /* 0x000ea20008000a00 */
[----:B------:R-:W-:Y:S01]  /*e660*/  MOV R98, 0xe6a0 ;  /* 0x0000e6a000627802 */ /* 0x000fe20000000f00 */
[----:B--2---:R-:W-:Y:S01]  /*e670*/  IMAD.U32 R100, RZ, RZ, UR4 ;  /* 0x00000004ff647e24 */ /* 0x004fe2000f8e00ff */
[----:B------:R-:W-:Y:S02]  /*e680*/  MOV R97, UR5 ;  /* 0x0000000500617c02 */ /* 0x000fe40008000f00 */
[----:B-1---5:R-:W-:Y:S05]  /*e690*/  CALL.REL.NOINC `($__internal_1_$__cuda_sm20_rem_u64) ;  /* 0x000000b8000c7944 */ /* 0x022fea0003c00000 */
.L_x_179:
[----:B------:R-:W-:Y:S05]  /*e6a0*/  BSYNC.RECONVERGENT B0 ;  /* 0x0000000000007941 */ /* 0x000fea0003800200 */
.L_x_177:
        /* <DEDUP_REMOVED lines=9> */
.L_x_155:
[----:B------:R-:W1:Y:S01]  /*e740*/  LDCU UR7, c[0x0][0x380] ;  /* 0x00007000ff0777ac */ /* 0x000e620008000800 */
[----:B------:R-:W-:Y:S01]  /*e750*/  ISETP.GE.AND P6, PT, R92, UR6, PT ;  /* 0x000000065c007c0c */ /* 0x000fe2000bfc6270 */
[----:B------:R-:W-:Y:S01]  /*e760*/  VIADD R8, R94, 0x13 ;  /* 0x000000135e087836 */ /* 0x000fe20000000000 */
[----:B------:R-:W-:Y:S01]  /*e770*/  ISETP.GE.AND P0, PT, R6, UR6, PT ;  /* 0x0000000606007c0c */ /* 0x000fe2000bf06270 */
[----:B------:R-:W2:Y:S01]  /*e780*/  LDCU.64 UR4, c[0x0][0x428] ;  /* 0x00008500ff0477ac */ /* 0x000ea20008000a00 */
[C---:B-1----:R-:W-:Y:S02]  /*e790*/  ISETP.LT.AND P4, PT, R4.reuse, UR7, !P6 ;  /* 0x0000000704007c0c */ /* 0x042fe4000f781270 */
[----:B------:R-:W-:Y:S01]  /*e7a0*/  ISETP.LT.AND P3, PT, R4, UR7, !P0 ;  /* 0x0000000704007c0c */ /* 0x000fe2000c761270 */
[----:B------:R-:W-:Y:S01]  /*e7b0*/  VIADD R4, R94, 0x11 ;  /* 0x000000115e047836 */ /* 0x000fe20000000000 */
[----:B--2---:R-:W-:-:S04]  /*e7c0*/  IADD3 R26, P2, PT, R10, UR4, RZ ;  /* 0x000000040a1a7c10 */ /* 0x004fc8000ff5e0ff */
[----:B------:R-:W-:Y:S02]  /*e7d0*/  ISETP.LT.AND P1, PT, R4, UR7, !P6 ;  /* 0x0000000704007c0c */ /* 0x000fe4000f721270 */
[----:B------:R-:W-:-:S03]  /*e7e0*/  IADD3.X R27, PT, PT, R11, UR5, RZ, P2, !PT ;  /* 0x000000050b1b7c10 */ /* 0x000fc600097fe4ff */
[----:B------:R1:W-:Y:S01]  /*e7f0*/  @P4 STG.E.64 desc[UR14][R10.64], R28 ;  /* 0x0000001c0a004986 */ /* 0x0003e2000c101b0e */
[----:B------:R-:W-:Y:S01]  /*e800*/  ISETP.LT.AND P4, PT, R4, UR7, !P0 ;  /* 0x0000000704007c0c */ /* 0x000fe2000c781270 */
[----:B------:R-:W-:Y:S02]  /*e810*/  VIADD R4, R94, 0x12 ;  /* 0x000000125e047836 */ /* 0x000fe40000000000 */
[----:B------:R2:W-:Y:S03]  /*e820*/  @P3 STG.E.64 desc[UR14][R10.64+0x100], R24 ;  /* 0x000100180a003986 */ /* 0x0005e6000c101b0e */
[----:B------:R-:W-:Y:S01]  /*e830*/  ISETP.LT.AND P2, PT, R4, UR7, !P0 ;  /* 0x0000000704007c0c */ /* 0x000fe2000c741270 */
[----:B------:R3:W-:Y:S01]  /*e840*/  @P1 STG.E.64 desc[UR14][R26.64], R22 ;  /* 0x000000161a001986 */ /* 0x0007e2000c101b0e */
[C---:B------:R-:W-:Y:S02]  /*e850*/  ISETP.LT.AND P1, PT, R8.reuse, UR7, !P6 ;  /* 0x0000000708007c0c */ /* 0x040fe4000f721270 */
[----:B------:R-:W-:-:S02]  /*e860*/  ISETP.LT.AND P0, PT, R8, UR7, !P0 ;  /* 0x0000000708007c0c */ /* 0x000fc4000c701270 */
[----:B------:R-:W-:Y:S01]  /*e870*/  ISETP.LT.AND P3, PT, R4, UR7, !P6 ;  /* 0x0000000704007c0c */ /* 0x000fe2000f761270 */
[----:B------:R-:W-:Y:S02]  /*e880*/  @P4 IMAD.MOV.U32 R8, RZ, RZ, R26 ;  /* 0x000000ffff084224 */ /* 0x000fe400078e001a */
[----:B------:R-:W-:-:S05]  /*e890*/  @P4 IMAD.MOV.U32 R9, RZ, RZ, R27 ;  /* 0x000000ffff094224 */ /* 0x000fca00078e001b */
[----:B------:R3:W-:Y:S01]  /*e8a0*/  @P4 STG.E.64 desc[UR14][R8.64+0x100], R20 ;  /* 0x0001001408004986 */ /* 0x0007e2000c101b0e */
[----:B-1----:R-:W-:-:S04]  /*e8b0*/  IADD3 R28, P6, PT, R26, UR4, RZ ;  /* 0x000000041a1c7c10 */ /* 0x002fc8000ffde0ff */
[----:B------:R-:W-:Y:S02]  /*e8c0*/  IADD3.X R29, PT, PT, R27, UR5, RZ, P6, !PT ;  /* 0x000000051b1d7c10 */ /* 0x000fe4000b7fe4ff */
[----:B--2---:R-:W-:-:S03]  /*e8d0*/  IADD3 R24, P4, PT, R28, UR4, RZ ;  /* 0x000000041c187c10 */ /* 0x004fc6000ff9e0ff */
[----:B------:R3:W-:Y:S01]  /*e8e0*/  @P3 STG.E.64 desc[UR14][R28.64], R18 ;  /* 0x000000121c003986 */ /* 0x0007e2000c101b0e */
[----:B------:R-:W-:-:S03]  /*e8f0*/  IADD3.X R25, PT, PT, R29, UR5, RZ, P4, !PT ;  /* 0x000000051d197c10 */ /* 0x000fc6000a7fe4ff */
[----:B------:R3:W-:Y:S04]  /*e900*/  @P2 STG.E.64 desc[UR14][R28.64+0x100], R16 ;  /* 0x000100101c002986 */ /* 0x0007e8000c101b0e */
[----:B------:R3:W-:Y:S04]  /*e910*/  @P1 STG.E.64 desc[UR14][R24.64], R14 ;  /* 0x0000000e18001986 */ /* 0x0007e8000c101b0e */
[----:B------:R3:W-:Y:S02]  /*e920*/  @P0 STG.E.64 desc[UR14][R24.64+0x100], R12 ;  /* 0x0001000c18000986 */ /* 0x0007e4000c101b0e */
.L_x_180:
[----:B------:R-:W-:Y:S05]  /*e930*/  BSYNC.RECONVERGENT B1 ;  /* 0x0000000000017941 */ /* 0x000fea0003800200 */
.L_x_154:
[----:B------:R-:W2:Y:S01]  /*e940*/  LDCU.64 UR4, c[0x0][0x440] ;  /* 0x00008800ff0477ac */ /* 0x000ea20008000a00 */
[----:B------:R-:W-:Y:S01]  /*e950*/  BSSY.RECONVERGENT B1, `(.L_x_181) ;  /* 0x00001a3000017945 */ /* 0x000fe20003800200 */
[----:B--2---:R-:W-:-:S04]  /*e960*/  IADD3 R10, P0, PT, R10, UR4, RZ ;  /* 0x000000040a0a7c10 */ /* 0x004fc8000ff1e0ff */
[----:B------:R-:W-:Y:S01]  /*e970*/  IADD3.X R11, PT, PT, R11, UR5, RZ, P0, !PT ;  /* 0x000000050b0b7c10 */ /* 0x000fe200087fe4ff */
[----:B------:R-:W-:Y:S08]  /*e980*/  BRA.U UP0, `(.L_x_182) ;  /* 0x0000001500fc7547 */ /* 0x000ff0000b800000 */
[----:B---3--:R-:W-:Y:S01]  /*e990*/  IADD3 R14, P0, PT, -R2, R72, RZ ;  /* 0x00000048020e7210 */ /* 0x008fe20007f1e1ff */
[----:B------:R-:W-:Y:S04]  /*e9a0*/  BSSY.RECONVERGENT B0, `(.L_x_183) ;  /* 0x0000029000007945 */ /* 0x000fe80003800200 */
[----:B------:R-:W-:-:S05]  /*e9b0*/  IMAD.X R15, R73, 0x1, ~R3, P0 ;  /* 0x00000001490f7824 */ /* 0x000fca00000e0e03 */
[----:B------:R-:W-:-:S04]  /*e9c0*/  LOP3.LUT R4, R15, R90, RZ, 0xfc, !PT ;  /* 0x0000005a0f047212 */ /* 0x000fc800078efcff */
[----:B------:R-:W-:-:S13]  /*e9d0*/  ISETP.NE.U32.AND P0, PT, R4, RZ, PT ;  /* 0x000000ff0400720c */ /* 0x000fda0003f05070 */
[----:B------:R-:W-:Y:S05]  /*e9e0*/  @P0 BRA `(.L_x_184) ;  /* 0x0000000000580947 */ /* 0x000fea0003800000 */
[----:B-1----:R-:W1:Y:S01]  /*e9f0*/  I2F.U32.RP R13, R91 ;  /* 0x0000005b000d7306 */ /* 0x002e620000209000 */
        /* <DEDUP_REMOVED lines=21> */
.L_x_184:
[----:B------:R-:W-:Y:S01]  /*eb50*/  IMAD.MOV.U32 R96, RZ, RZ, R14 ;  /* 0x000000ffff607224 */ /* 0x000fe200078e000e */
[----:B------:R-:W-:Y:S01]  /*eb60*/  MOV R104, R91 ;  /* 0x0000005b00687202 */ /* 0x000fe20000000f00 */
[----:B------:R-:W-:Y:S01]  /*eb70*/  IMAD.MOV.U32 R95, RZ, RZ, R15 ;  /* 0x000000ffff5f7224 */ /* 0x000fe200078e000f */
[----:B------:R-:W-:Y:S02]  /*eb80*/  MOV R102, R90 ;  /* 0x0000005a00667202 */ /* 0x000fe40000000f00 */
[----:B------:R-:W-:Y:S02]  /*eb90*/  MOV R100, 0xebb0 ;  /* 0x0000ebb000647802 */ /* 0x000fe40000000f00 */
[----:B-1---5:R-:W-:Y:S05]  /*eba0*/  CALL.REL.NOINC `($__internal_0_$__cuda_sm20_div_u64) ;  /* 0x000000ac00b47944 */ /* 0x022fea0003c00000 */
        /* <DEDUP_REMOVED lines=8> */
.L_x_185:
[----:B------:R-:W-:Y:S05]  /*ec30*/  BSYNC.RECONVERGENT B0 ;  /* 0x0000000000007941 */ /* 0x000fea0003800200 */
.L_x_183:
        /* <DEDUP_REMOVED lines=35> */
.L_x_187:
[----:B------:R-:W-:Y:S01]  /*ee70*/  IMAD.MOV.U32 R101, RZ, RZ, R8 ;  /* 0x000000ffff657224 */ /* 0x000fe200078e0008 */
[----:B------:R-:W-:Y:S01]  /*ee80*/  MOV R100, R91 ;  /* 0x0000005b00647202 */ /* 0x000fe20000000f00 */
[----:B------:R-:W-:Y:S01]  /*ee90*/  IMAD.MOV.U32 R99, RZ, RZ, R4 ;  /* 0x000000ffff637224 */ /* 0x000fe200078e0004 */
[----:B------:R-:W-:Y:S02]  /*eea0*/  MOV R97, R90 ;  /* 0x0000005a00617202 */ /* 0x000fe40000000f00 */
[----:B------:R-:W-:Y:S02]  /*eeb0*/  MOV R98, 0xeed0 ;  /* 0x0000eed000627802 */ /* 0x000fe40000000f00 */
[----:B----45:R-:W-:Y:S05]  /*eec0*/  CALL.REL.NOINC `($__internal_1_$__cuda_sm20_rem_u64) ;  /* 0x000000b000007944 */ /* 0x030fea0003c00000 */
.L_x_188:
[----:B------:R-:W-:Y:S05]  /*eed0*/  BSYNC.RECONVERGENT B0 ;  /* 0x0000000000007941 */ /* 0x000fea0003800200 */
.L_x_186:
        /* <DEDUP_REMOVED lines=40> */
.L_x_190:
        /* <DEDUP_REMOVED lines=14> */
.L_x_191:
[----:B------:R-:W-:Y:S05]  /*f240*/  BSYNC.RECONVERGENT B0 ;  /* 0x0000000000007941 */ /* 0x000fea0003800200 */
.L_x_189:
        /* <DEDUP_REMOVED lines=35> */
.L_x_193:
[----:B------:R-:W-:Y:S01]  /*f480*/  IMAD.MOV.U32 R101, RZ, RZ, R8 ;  /* 0x000000ffff657224 */ /* 0x000fe200078e0008 */
[----:B------:R-:W-:Y:S01]  /*f490*/  MOV R100, R91 ;  /* 0x0000005b00647202 */ /* 0x000fe20000000f00 */
[----:B------:R-:W-:Y:S01]  /*f4a0*/  IMAD.MOV.U32 R99, RZ, RZ, R4 ;  /* 0x000000ffff637224 */ /* 0x000fe200078e0004 */
[----:B------:R-:W-:Y:S02]  /*f4b0*/  MOV R97, R90 ;  /* 0x0000005a00617202 */ /* 0x000fe40000000f00 */
[----:B------:R-:W-:Y:S02]  /*f4c0*/  MOV R98, 0xf4e0 ;  /* 0x0000f4e000627802 */ /* 0x000fe40000000f00 */
[----:B----45:R-:W-:Y:S05]  /*f4d0*/  CALL.REL.NOINC `($__internal_1_$__cuda_sm20_rem_u64) ;  /* 0x000000a8007c7944 */ /* 0x030fea0003c00000 */
.L_x_194:
[----:B------:R-:W-:Y:S05]  /*f4e0*/  BSYNC.RECONVERGENT B0 ;  /* 0x0000000000007941 */ /* 0x000fea0003800200 */
.L_x_192:
        /* <DEDUP_REMOVED lines=39> */
.L_x_196:
        /* <DEDUP_REMOVED lines=14> */
.L_x_197:
[----:B------:R-:W-:Y:S05]  /*f840*/  BSYNC.RECONVERGENT B0 ;  /* 0x0000000000007941 */ /* 0x000fea0003800200 */
.L_x_195:
        /* <DEDUP_REMOVED lines=36> */
.L_x_199:
[----:B------:R-:W-:Y:S01]  /*fa90*/  IMAD.MOV.U32 R101, RZ, RZ, R8 ;  /* 0x000000ffff657224 */ /* 0x000fe200078e0008 */
[----:B------:R-:W-:Y:S01]  /*faa0*/  MOV R100, R91 ;  /* 0x0000005b00647202 */ /* 0x000fe20000000f00 */
[----:B------:R-:W-:Y:S01]  /*fab0*/  IMAD.MOV.U32 R99, RZ, RZ, R4 ;  /* 0x000000ffff637224 */ /* 0x000fe200078e0004 */
[----:B------:R-:W-:Y:S02]  /*fac0*/  MOV R97, R90 ;  /* 0x0000005a00617202 */ /* 0x000fe40000000f00 */
[----:B------:R-:W-:Y:S02]  /*fad0*/  MOV R98, 0xfaf0 ;  /* 0x0000faf000627802 */ /* 0x000fe40000000f00 */
[----:B----45:R-:W-:Y:S05]  /*fae0*/  CALL.REL.NOINC `($__internal_1_$__cuda_sm20_rem_u64) ;  /* 0x000000a000f87944 */ /* 0x030fea0003c00000 */
.L_x_200:
[----:B------:R-:W-:Y:S05]  /*faf0*/  BSYNC.RECONVERGENT B0 ;  /* 0x0000000000007941 */ /* 0x000fea0003800200 */
.L_x_198:
        /* <DEDUP_REMOVED lines=40> */
.L_x_202:
        /* <DEDUP_REMOVED lines=9> */
[----:B------:R-:W-:Y:S01]  /*fe10*/  IMAD R14, R14, R91, RZ ;  /* 0x0000005b0e0e7224 */ /* 0x000fe200078e02ff */
[----:B------:R-:W-:-:S03]  /*fe20*/  MOV R3, R16 ;  /* 0x0000001000037202 */ /* 0x000fc60000000f00 */
[----:B------:R-:W-:Y:S01]  /*fe30*/  IMAD R14, R90, R9, R14 ;  /* 0x000000095a0e7224 */ /* 0x000fe200078e020e */
[----:B------:R-:W-:-:S04]  /*fe40*/  MOV R9, R96 ;  /* 0x0000006000097202 */ /* 0x000fc80000000f00 */
[----:B------:R-:W-:Y:S02]  /*fe50*/  IADD3 R14, PT, PT, R14, R17, RZ ;  /* 0x000000110e0e7210 */ /* 0x000fe40007ffe0ff */
.L_x_203:
[----:B------:R-:W-:Y:S05]  /*fe60*/  BSYNC.RECONVERGENT B0 ;  /* 0x0000000000007941 */ /* 0x000fea0003800200 */
.L_x_201:
[----:B------:R-:W1:Y:S01]  /*fe70*/  LDCU UR4, c[0x0][0x380] ;  /* 0x00007000ff0477ac */ /* 0x000e620008000800 */
[--C-:B------:R-:W-:Y:S01]  /*fe80*/  SHF.R.U64 R2, R3, 0x3, R14.reuse ;  /* 0x0000000303027819 */ /* 0x100fe2000000120e */
[----:B------:R-:W-:Y:S01]  /*fe90*/  VIADD R3, R94, 0x1b ;  /* 0x0000001b5e037836 */ /* 0x000fe20000000000 */
        /* <DEDUP_REMOVED lines=32> */
.L_x_205:
[----:B------:R-:W-:Y:S01]  /*100a0*/  IMAD.MOV.U32 R100, RZ, RZ, R91 ;  /* 0x000000ffff647224 */ /* 0x000fe200078e005b */
[----:B------:R-:W-:Y:S02]  /*100b0*/  MOV R97, R90 ;  /* 0x0000005a00617202 */ /* 0x000fe40000000f00 */
[----:B------:R-:W-:Y:S02]  /*100c0*/  MOV R98, 0x100e0 ;  /* 0x000100e000627802 */ /* 0x000fe40000000f00 */
[----:B----45:R-:W-:Y:S05]  /*100d0*/  CALL.REL.NOINC `($__internal_1_$__cuda_sm20_rem_u64) ;  /* 0x0000009c007c7944 */ /* 0x030fea0003c00000 */
.L_x_206:
[----:B------:R-:W-:Y:S05]  /*100e0*/  BSYNC.RECONVERGENT B0 ;  /* 0x0000000000007941 */ /* 0x000fea0003800200 */
.L_x_204:
        /* <DEDUP_REMOVED lines=9> */
.L_x_182:
[----:B------:R-:W2:Y:S01]  /*10180*/  LDCU UR7, c[0x0][0x380] ;  /* 0x00007000ff0777ac */ /* 0x000ea20008000800 */
[----:B------:R-:W-:Y:S01]  /*10190*/  ISETP.GE.AND P0, PT, R92, UR6, PT ;  /* 0x000000065c007c0c */ /* 0x000fe2000bf06270 */
[----:B------:R-:W-:Y:S01]  /*101a0*/  VIADD R2, R94, 0x19 ;  /* 0x000000195e027836 */ /* 0x000fe20000000000 */
[----:B------:R-:W-:Y:S02]  /*101b0*/  ISETP.GE.AND P6, PT, R6, UR6, PT ;  /* 0x0000000606007c0c */ /* 0x000fe4000bfc6270 */
[C---:B--2---:R-:W-:Y:S02]  /*101c0*/  ISETP.LT.AND P1, PT, R7.reuse, UR7, !P0 ;  /* 0x0000000707007c0c */ /* 0x044fe4000c721270 */
[----:B------:R-:W-:Y:S02]  /*101d0*/  ISETP.LT.AND P2, PT, R7, UR7, !P6 ;  /* 0x0000000707007c0c */ /* 0x000fe4000f741270 */
[C---:B------:R-:W-:Y:S02]  /*101e0*/  ISETP.LT.AND P4, PT, R2.reuse, UR7, !P0 ;  /* 0x0000000702007c0c */ /* 0x040fe4000c781270 */
[----:B------:R-:W-:-:S07]  /*101f0*/  ISETP.LT.AND P3, PT, R2, UR7, !P6 ;  /* 0x0000000702007c0c */ /* 0x000fce000f761270 */
[--C-:B---3--:R-:W-:Y:S02]  /*10200*/  @P1 IMAD.MOV.U32 R8, RZ, RZ, R72.reuse ;  /* 0x000000ffff081224 */ /* 0x108fe400078e0048 */
[----:B------:R-:W-:Y:S02]  /*10210*/  @P1 IMAD.MOV.U32 R9, RZ, RZ, R73 ;  /* 0x000000ffff091224 */ /* 0x000fe400078e0049 */
[----:B------:R-:W-:-:S03]  /*10220*/  @P2 IMAD.MOV.U32 R14, RZ, RZ, R72 ;  /* 0x000000ffff0e2224 */ /* 0x000fc600078e0048 */
[----:B------:R2:W4:Y:S01]  /*10230*/  @P1 LDG.E.LTC128B.64 R88, desc[UR14][R8.64] ;  /* 0x0000000e08581981 */ /* 0x000522000c1e1b20 */
[----:B-1----:R-:W-:Y:S01]  /*10240*/  IADD3 R12, P1, PT, R70, R72, RZ ;  /* 0x00000048460c7210 */ /* 0x002fe20007f3e0ff */
[--C-:B------:R-:W-:Y:S02]  /*10250*/  @P2 IMAD.MOV.U32 R15, RZ, RZ, R73.reuse ;  /* 0x000000ffff0f2224 */ /* 0x100fe400078e0049 */
[----:B------:R-:W-:Y:S02]  /*10260*/  VIADD R2, R94, 0x1a ;  /* 0x0000001a5e027836 */ /* 0x000fe40000000000 */
[----:B------:R-:W-:Y:S01]  /*10270*/  IMAD.X R13, R71, 0x1, R73, P1 ;  /* 0x00000001470d7824 */ /* 0x000fe200008e0649 */
[----:B------:R1:W4:Y:S02]  /*10280*/  @P2 LDG.E.LTC128B.64 R86, desc[UR14][R14.64+0x100] ;  /* 0x0001000e0e562981 */ /* 0x000324000c1e1b20 */
[C---:B------:R-:W-:Y:S02]  /*10290*/  ISETP.LT.AND P2, PT, R2.reuse, UR7, !P0 ;  /* 0x0000000702007c0c */ /* 0x040fe4000c741270 */
[----:B------:R-:W-:Y:S01]  /*102a0*/  ISETP.LT.AND P1, PT, R2, UR7, !P6 ;  /* 0x0000000702007c0c */ /* 0x000fe2000f721270 */
[----:B------:R-:W-:Y:S01]  /*102b0*/  VIADD R2, R94, 0x1b ;  /* 0x0000001b5e027836 */ /* 0x000fe20000000000 */
[----:B------:R1:W4:Y:S04]  /*102c0*/  @P4 LDG.E.LTC128B.64 R84, desc[UR14][R12.64] ;  /* 0x0000000e0c544981 */ /* 0x000328000c1e1b20 */
[C---:B------:R-:W-:Y:S01]  /*102d0*/  ISETP.LT.AND P0, PT, R2.reuse, UR7, !P0 ;  /* 0x0000000702007c0c */ /* 0x040fe2000c701270 */
[----:B------:R1:W4:Y:S01]  /*102e0*/  @P3 LDG.E.LTC128B.64 R82, desc[UR14][R12.64+0x100] ;  /* 0x0001000e0c523981 */ /* 0x000322000c1e1b20 */
[----:B------:R-:W-:-:S02]  /*102f0*/  ISETP.LT.AND P6, PT, R2, UR7, !P6 ;  /* 0x0000000702007c0c */ /* 0x000fc4000f7c1270 */
[----:B--2---:R-:W-:-:S05]  /*10300*/  IADD3 R8, P4, PT, R70, R12, RZ ;  /* 0x0000000c46087210 */ /* 0x004fca0007f9e0ff */
[----:B------:R-:W-:Y:S01]  /*10310*/  IMAD.X R9, R71, 0x1, R13, P4 ;  /* 0x0000000147097824 */ /* 0x000fe200020e060d */
[----:B------:R-:W-:-:S04]  /*10320*/  IADD3 R70, P4, PT, R70, R8, RZ ;  /* 0x0000000846467210 */ /* 0x000fc80007f9e0ff */
[----:B------:R1:W4:Y:S01]  /*10330*/  @P2 LDG.E.LTC128B.64 R80, desc[UR14][R8.64] ;  /* 0x0000000e08502981 */ /* 0x000322000c1e1b20 */
[----:B------:R-:W-:-:S03]  /*10340*/  IMAD.X R71, R71, 0x1, R9, P4 ;  /* 0x0000000147477824 */ /* 0x000fc600020e0609 */
[----:B------:R1:W4:Y:S04]  /*10350*/  @P1 LDG.E.LTC128B.64 R78, desc[UR14][R8.64+0x100] ;  /* 0x0001000e084e1981 */ /* 0x000328000c1e1b20 */
[----:B------:R1:W4:Y:S04]  /*10360*/  @P0 LDG.E.LTC128B.64 R76, desc[UR14][R70.64] ;  /* 0x0000000e464c0981 */ /* 0x000328000c1e1b20 */
[----:B------:R1:W4:Y:S02]  /*10370*/  @P6 LDG.E.LTC128B.64 R74, desc[UR14][R70.64+0x100] ;  /* 0x0001000e464a6981 */ /* 0x000324000c1e1b20 */
.L_x_207:
[----:B------:R-:W-:Y:S05]  /*10380*/  BSYNC.RECONVERGENT B1 ;  /* 0x0000000000017941 */ /* 0x000fea0003800200 */
.L_x_181:
[----:B------:R-:W-:Y:S01]  /*10390*/  BAR.SYNC.DEFER_BLOCKING 0x0 ;  /* 0x0000000000007b1d */ /* 0x000fe20000010000 */
[----:B------:R-:W-:-:S05]  /*103a0*/  UISETP.GE.AND UP0, UPT, UR9, UR10, UPT ;  /* 0x0000000a0900728c */ /* 0x000fca000bf06270 */
[----:B-----5:R-:W-:Y:S04]  /*103b0*/  STS.128 [R93], R64 ;  /* 0x000000405d007388 */ /* 0x020fe80000000c00 */
[----:B------:R-:W-:Y:S04]  /*103c0*/  STS.128 [R93+0x40], R60 ;  /* 0x0000403c5d007388 */ /* 0x000fe80000000c00 */
[----:B------:R-:W-:Y:S04]  /*103d0*/  STS.128 [R93+0x80], R56 ;  /* 0x000080385d007388 */ /* 0x000fe80000000c00 */
[----:B------:R-:W-:Y:S01]  /*103e0*/  STS.128 [R93+0xc0], R52 ;  /* 0x0000c0345d007388 */ /* 0x000fe20000000c00 */
[----:B------:R-:W-:Y:S06]  /*103f0*/  BAR.SYNC.DEFER_BLOCKING 0x0 ;  /* 0x0000000000007b1d */ /* 0x000fec0000010000 */
[----:B------:R-:W3:Y:S04]  /*10400*/  LDS.64 R20, [R5+UR8+0x320] ;  /* 0x0003200805147984 */ /* 0x000ee80008000a00 */
[----:B------:R-:W-:Y:S04]  /*10410*/  LDS.64 R16, [R5+UR8+0x440] ;  /* 0x0004400805107984 */ /* 0x000fe80008000a00 */
[----:B------:R-:W3:Y:S04]  /*10420*/  LDS.64 R22, [R5+UR8] ;  /* 0x0000000805167984 */ /* 0x000ee80008000a00 */
[----:B-1----:R-:W1:Y:S04]  /*10430*/  LDS.64 R8, [R5+UR8+0x100] ;  /* 0x0001000805087984 */ /* 0x002e680008000a00 */
[----:B--2---:R-:W2:Y:S04]  /*10440*/  LDS.64 R12, [R5+UR8+0x220] ;  /* 0x00022008050c7984 */ /* 0x004ea80008000a00 */
[----:B------:R-:W2:Y:S04]  /*10450*/  LDS.64 R14, [R5+UR8+0x540] ;  /* 0x00054008050e7984 */ /* 0x000ea80008000a00 */
[----:B------:R-:W2:Y:S04]  /*10460*/  LDS.64 R2, [R5+UR8+0x660] ;  /* 0x0006600805027984 */ /* 0x000ea80008000a00 */
[----:B------:R1:W2:Y:S01]  /*10470*/  LDS.64 R18, [R5+UR8+0x760] ;  /* 0x0007600805127984 */ /* 0x0002a20008000a00 */
[----:B---3--:R-:W-:-:S02]  /*10480*/  DMUL R20, R20, R112 ;  /* 0x0000007014147228 */ /* 0x008fc40000000000 */
[----:B------:R-:W-:-:S06]  /*10490*/  DMUL R22, R22, R112 ;  /* 0x0000007016167228 */ /* 0x000fcc0000000000 */
[----:B-1--4-:R-:W-:Y:S02]  /*104a0*/  DFMA R4, R82, R110, R20 ;  /* 0x0000006e5204722b */ /* 0x012fe40000000014 */
[-C--:B------:R-:W-:Y:S02]  /*104b0*/  DMUL R20, R16, R112.reuse ;  /* 0x0000007010147228 */ /* 0x080fe40000000000 */
[-C--:B------:R-:W-:Y:S02]  /*104c0*/  DMUL R8, R8, R112.reuse ;  /* 0x0000007008087228 */ /* 0x080fe40000000000 */
[----:B--2---:R-:W-:Y:S02]  /*104d0*/  DMUL R12, R12, R112 ;  /* 0x000000700c0c7228 */ /* 0x004fe40000000000 */
[----:B------:R-:W-:Y:S02]  /*104e0*/  DFMA R22, R88, R110, R22 ;  /* 0x0000006e5816722b */ /* 0x000fe40000000016 */
[----:B------:R-:W-:-:S02]  /*104f0*/  DMUL R16, R14, R112 ;  /* 0x000000700e107228 */ /* 0x000fc40000000000 */
[----:B------:R-:W-:Y:S02]  /*10500*/  DFMA R8, R86, R110, R8 ;  /* 0x0000006e5608722b */ /* 0x000fe40000000008 */
[----:B------:R-:W-:Y:S02]  /*10510*/  DMUL R2, R2, R112 ;  /* 0x0000007002027228 */ /* 0x000fe40000000000 */
[----:B------:R-:W-:Y:S02]  /*10520*/  DFMA R12, R84, R110, R12 ;  /* 0x0000006e540c722b */ /* 0x000fe4000000000c */
[----:B------:R-:W-:Y:S02]  /*10530*/  DMUL R112, R18, R112 ;  /* 0x0000007012707228 */ /* 0x000fe40000000000 */
[-C--:B------:R-:W-:Y:S02]  /*10540*/  DFMA R14, R80, R110.reuse, R20 ;  /* 0x0000006e500e722b */ /* 0x080fe40000000014 */
[----:B------:R-:W-:-:S02]  /*10550*/  DFMA R16, R78, R110, R16 ;  /* 0x0000006e4e10722b */ /* 0x000fc40000000010 */
[-C--:B------:R-:W-:Y:S02]  /*10560*/  DFMA R18, R76, R110.reuse, R2 ;  /* 0x0000006e4c12722b */ /* 0x080fe40000000002 */
        /* <DEDUP_REMOVED lines=34> */
.L_x_210:
[----:B------:R-:W1:Y:S01]  /*10790*/  LDCU.64 UR4, c[0x0][0x420] ;  /* 0x00008400ff0477ac */ /* 0x000e620008000a00 */
[----:B------:R-:W-:Y:S01]  /*107a0*/  IMAD.MOV.U32 R96, RZ, RZ, R24 ;  /* 0x000000ffff607224 */ /* 0x000fe200078e0018 */
[----:B------:R-:W-:Y:S02]  /*107b0*/  MOV R95, R25 ;  /* 0x00000019005f7202 */ /* 0x000fe40000000f00 */
[----:B------:R-:W-:Y:S01]  /*107c0*/  MOV R100, 0x10800 ;  /* 0x0001080000647802 */ /* 0x000fe20000000f00 */
[----:B-1----:R-:W-:Y:S01]  /*107d0*/  IMAD.U32 R104, RZ, RZ, UR4 ;  /* 0x00000004ff687e24 */ /* 0x002fe2000f8e00ff */
[----:B------:R-:W-:Y:S02]  /*107e0*/  MOV R102, UR5 ;  /* 0x0000000500667c02 */ /* 0x000fe40008000f00 */
[----:B------:R-:W-:Y:S05]  /*107f0*/  CALL.REL.NOINC `($__internal_0_$__cuda_sm20_div_u64) ;  /* 0x0000009000a07944 */ /* 0x000fea0003c00000 */
        /* <DEDUP_REMOVED lines=11> */
.L_x_211:
[----:B------:R-:W-:Y:S05]  /*108b0*/  BSYNC.RECONVERGENT B0 ;  /* 0x0000000000007941 */ /* 0x000fea0003800200 */
.L_x_209:
[----:B------:R-:W1:Y:S01]  /*108c0*/  LDCU.64 UR4, c[0x0][0x380] ;  /* 0x00007000ff0477ac */ /* 0x000e620008000a00 */
[--C-:B------:R-:W-:Y:S01]  /*108d0*/  SHF.R.U64 R29, R26, 0x3, R3.reuse ;  /* 0x000000031a1d7819 */ /* 0x100fe20000001203 */
[----:B------:R-:W-:Y:S01]  /*108e0*/  BSSY.RECONVERGENT B0, `(.L_x_212) ;  /* 0x0000028000007945 */ /* 0x000fe20003800200 */
[----:B------:R-:W-:Y:S02]  /*108f0*/  SHF.R.U32.HI R2, RZ, 0x3, R3 ;  /* 0x00000003ff027819 */ /* 0x000fe40000011603 */
[----:B------:R-:W-:Y:S02]  /*10900*/  ISETP.GE.U32.AND P2, PT, R20, R29, PT ;  /* 0x0000001d1400720c */ /* 0x000fe40003f46070 */
[----:B-1----:R-:W-:Y:S02]  /*10910*/  ISETP.GE.AND P0, PT, R7, UR4, PT ;  /* 0x0000000407007c0c */ /* 0x002fe4000bf06270 */
[----:B------:R-:W-:Y:S02]  /*10920*/  SHF.R.S32.HI R7, RZ, 0x1f, R20 ;  /* 0x0000001fff077819 */ /* 0x000fe40000011414 */
[----:B------:R-:W-:-:S04]  /*10930*/  ISETP.LT.AND P1, PT, R92, UR5, !P0 ;  /* 0x000000055c007c0c */ /* 0x000fc8000c721270 */
[----:B------:R-:W-:Y:S02]  /*10940*/  ISETP.GE.U32.AND.EX P2, PT, R7, R2, P1, P2 ;  /* 0x000000020700720c */ /* 0x000fe40000f46120 */
[----:B------:R-:W-:-:S05]  /*10950*/  IADD3 R3, P1, PT, R24, 0x100, RZ ;  /* 0x0000010018037810 */ /* 0x000fca0007f3e0ff */
[----:B------:R-:W-:-:S05]  /*10960*/  IMAD.X R2, RZ, RZ, R25, P1 ;  /* 0x000000ffff027224 */ /* 0x000fca00008e0619 */
[----:B------:R-:W-:Y:S01]  /*10970*/  LOP3.LUT R27, R2, R27, RZ, 0xfc, !PT ;  /* 0x0000001b021b7212 */ /* 0x000fe200078efcff */
[----:B------:R1:W-:Y:S03]  /*10980*/  @P2 STG.E.64 desc[UR14][R10.64], R22 ;  /* 0x000000160a002986 */ /* 0x0003e6000c101b0e */
        /* <DEDUP_REMOVED lines=22> */
.L_x_213:
[----:B------:R-:W2:Y:S01]  /*10af0*/  LDCU.64 UR4, c[0x0][0x420] ;  /* 0x00008400ff0477ac */ /* 0x000ea20008000a00 */
[----:B------:R-:W-:Y:S01]  /*10b00*/  IMAD.MOV.U32 R101, RZ, RZ, R3 ;  /* 0x000000ffff657224 */ /* 0x000fe200078e0003 */
[----:B------:R-:W-:Y:S02]  /*10b10*/  MOV R99, R2 ;  /* 0x0000000200637202 */ /* 0x000fe40000000f00 */
[----:B------:R-:W-:Y:S01]  /*10b20*/  MOV R98, 0x10b60 ;  /* 0x00010b6000627802 */ /* 0x000fe20000000f00 */
[----:B--2---:R-:W-:Y:S01]  /*10b30*/  IMAD.U32 R100, RZ, RZ, UR4 ;  /* 0x00000004ff647e24 */ /* 0x004fe2000f8e00ff */
[----:B------:R-:W-:Y:S02]  /*10b40*/  MOV R97, UR5 ;  /* 0x0000000500617c02 */ /* 0x000fe40008000f00 */
[----:B-1----:R-:W-:Y:S05]  /*10b50*/  CALL.REL.NOINC `($__internal_1_$__cuda_sm20_rem_u64) ;  /* 0x0000009000dc7944 */ /* 0x002fea0003c00000 */
.L_x_214:
[----:B------:R-:W-:Y:S05]  /*10b60*/  BSYNC.RECONVERGENT B0 ;  /* 0x0000000000007941 */ /* 0x000fea0003800200 */
.L_x_212:
        /* <DEDUP_REMOVED lines=44> */
.L_x_216:
[----:B------:R-:W2:Y:S01]  /*10e30*/  LDCU.64 UR4, c[0x0][0x420] ;  /* 0x00008400ff0477ac */ /* 0x000ea20008000a00 */
[----:B------:R-:W-:Y:S01]  /*10e40*/  IMAD.MOV.U32 R96, RZ, RZ, R22 ;  /* 0x000000ffff607224 */ /* 0x000fe200078e0016 */
[----:B------:R-:W-:Y:S02]  /*10e50*/  MOV R95, R23 ;  /* 0x00000017005f7202 */ /* 0x000fe40000000f00 */
[----:B------:R-:W-:Y:S01]  /*10e60*/  MOV R100, 0x10ea0 ;  /* 0x00010ea000647802 */ /* 0x000fe20000000f00 */
[----:B--2---:R-:W-:Y:S01]  /*10e70*/  IMAD.U32 R104, RZ, RZ, UR4 ;  /* 0x00000004ff687e24 */ /* 0x004fe2000f8e00ff */
[----:B------:R-:W-:Y:S02]  /*10e80*/  MOV R102, UR5 ;  /* 0x0000000500667c02 */ /* 0x000fe40008000f00 */
[----:B-1----:R-:W-:Y:S05]  /*10e90*/  CALL.REL.NOINC `($__internal_0_$__cuda_sm20_div_u64) ;  /* 0x0000008800f87944 */ /* 0x002fea0003c00000 */
        /* <DEDUP_REMOVED lines=10> */
.L_x_217:
[----:B------:R-:W-:Y:S05]  /*10f40*/  BSYNC.RECONVERGENT B0 ;  /* 0x0000000000007941 */ /* 0x000fea0003800200 */
.L_x_215:
        /* <DEDUP_REMOVED lines=37> */
.L_x_219:
[----:B------:R-:W2:Y:S01]  /*111a0*/  LDCU.64 UR4, c[0x0][0x420] ;  /* 0x00008400ff0477ac */ /* 0x000ea20008000a00 */
[----:B------:R-:W-:Y:S01]  /*111b0*/  IMAD.MOV.U32 R101, RZ, RZ, R3 ;  /* 0x000000ffff657224 */ /* 0x000fe200078e0003 */
[----:B------:R-:W-:Y:S02]  /*111c0*/  MOV R99, R2 ;  /* 0x0000000200637202 */ /* 0x000fe40000000f00 */
[----:B------:R-:W-:Y:S01]  /*111d0*/  MOV R98, 0x11210 ;  /* 0x0001121000627802 */ /* 0x000fe20000000f00 */
[----:B--2---:R-:W-:Y:S01]  /*111e0*/  IMAD.U32 R100, RZ, RZ, UR4 ;  /* 0x00000004ff647e24 */ /* 0x004fe2000f8e00ff */
[----:B------:R-:W-:Y:S02]  /*111f0*/  MOV R97, UR5 ;  /* 0x0000000500617c02 */ /* 0x000fe40008000f00 */
[----:B-1----:R-:W-:Y:S05]  /*11200*/  CALL.REL.NOINC `($__internal_1_$__cuda_sm20_rem_u64) ;  /* 0x0000008c00307944 */ /* 0x002fea0003c00000 */
.L_x_220:
[----:B------:R-:W-:Y:S05]  /*11210*/  BSYNC.RECONVERGENT B0 ;  /* 0x0000000000007941 */ /* 0x000fea0003800200 */
.L_x_218:
        /* <DEDUP_REMOVED lines=19> */
[----:B--2---:R-:W-:Y:S01]  /*11350*/  IMAD.MOV.U32 R20, RZ, RZ, RZ ;  /* 0x000000ffff147224 */ /* 0x004fe200078e00ff */
[----:B-1----:R-:W-:-:S04]  /*11360*/  MOV R7, UR4 ;  /* 0x0000000400077c02 */ /* 0x002fc80008000f00 */
        /* <DEDUP_REMOVED lines=21> */
.L_x_222:
[----:B------:R-:W1:Y:S01]  /*114c0*/  LDCU.64 UR4, c[0x0][0x420] ;  /* 0x00008400ff0477ac */ /* 0x000e620008000a00 */
[----:B------:R-:W-:Y:S01]  /*114d0*/  IMAD.MOV.U32 R96, RZ, RZ, R10 ;  /* 0x000000ffff607224 */ /* 0x000fe200078e000a */
[----:B------:R-:W-:Y:S02]  /*114e0*/  MOV R95, R11 ;  /* 0x0000000b005f7202 */ /* 0x000fe40000000f00 */
[----:B------:R-:W-:Y:S01]  /*114f0*/  MOV R100, 0x11530 ;  /* 0x0001153000647802 */ /* 0x000fe20000000f00 */
[----:B-1----:R-:W-:Y:S01]  /*11500*/  IMAD.U32 R104, RZ, RZ, UR4 ;  /* 0x00000004ff687e24 */ /* 0x002fe2000f8e00ff */
[----:B------:R-:W-:Y:S02]  /*11510*/  MOV R102, UR5 ;  /* 0x0000000500667c02 */ /* 0x000fe40008000f00 */
[----:B--2---:R-:W-:Y:S05]  /*11520*/  CALL.REL.NOINC `($__internal_0_$__cuda_sm20_div_u64) ;  /* 0x0000008400547944 */ /* 0x004fea0003c00000 */
        /* <DEDUP_REMOVED lines=10> */
.L_x_223:
[----:B------:R-:W-:Y:S05]  /*115d0*/  BSYNC.RECONVERGENT B0 ;  /* 0x0000000000007941 */ /* 0x000fea0003800200 */
.L_x_221:
        /* <DEDUP_REMOVED lines=18> */
[----:B-1----:R-:W-:Y:S02]  /*11700*/  MOV R14, RZ ;  /* 0x000000ff000e7202 */ /* 0x002fe40000000f00 */
[----:B------:R-:W-:-:S05]  /*11710*/  MOV R103, RZ ;  /* 0x000000ff00677202 */ /* 0x000fca0000000f00 */
[----:B--2---:R-:W1:Y:S02]  /*11720*/  MUFU.RCP R11, R12 ;  /* 0x0000000c000b7308 */ /* 0x004e640000001000 */
        /* <DEDUP_REMOVED lines=16> */
.L_x_225:
[----:B------:R-:W2:Y:S01]  /*11830*/  LDCU.64 UR4, c[0x0][0x420] ;  /* 0x00008400ff0477ac */ /* 0x000ea20008000a00 */
[----:B------:R-:W-:Y:S01]  /*11840*/  IMAD.MOV.U32 R101, RZ, RZ, R3 ;  /* 0x000000ffff657224 */ /* 0x000fe200078e0003 */
[----:B------:R-:W-:Y:S02]  /*11850*/  MOV R99, R2 ;  /* 0x0000000200637202 */ /* 0x000fe40000000f00 */
[----:B------:R-:W-:Y:S01]  /*11860*/  MOV R98, 0x118a0 ;  /* 0x000118a000627802 */ /* 0x000fe20000000f00 */
[----:B--2---:R-:W-:Y:S01]  /*11870*/  IMAD.U32 R100, RZ, RZ, UR4 ;  /* 0x00000004ff647e24 */ /* 0x004fe2000f8e00ff */
[----:B------:R-:W-:Y:S02]  /*11880*/  MOV R97, UR5 ;  /* 0x0000000500617c02 */ /* 0x000fe40008000f00 */
[----:B-1----:R-:W-:Y:S05]  /*11890*/  CALL.REL.NOINC `($__internal_1_$__cuda_sm20_rem_u64) ;  /* 0x00000084008c7944 */ /* 0x002fea0003c00000 */
.L_x_226:
[----:B------:R-:W-:Y:S05]  /*118a0*/  BSYNC.RECONVERGENT B0 ;  /* 0x0000000000007941 */ /* 0x000fea0003800200 */
.L_x_224:
        /* <DEDUP_REMOVED lines=44> */
.L_x_228:
        /* <DEDUP_REMOVED lines=17> */
.L_x_229:
[----:B------:R-:W-:Y:S05]  /*11c80*/  BSYNC.RECONVERGENT B0 ;  /* 0x0000000000007941 */ /* 0x000fea0003800200 */
.L_x_227:
        /* <DEDUP_REMOVED lines=12> */
[----:B------:R-:W-:Y:S02]  /*11d50*/  IADD3.X R99, PT, PT, R2, UR5, RZ, P0, !PT ;  /* 0x0000000502637c10 */ /* 0x000fe400087fe4ff */
[----:B------:R-:W-:Y:S02]  /*11d60*/  ISETP.LT.AND P0, PT, R6, UR7, !P1 ;  /* 0x0000000706007c0c */ /* 0x000fe4000cf01270 */
[----:B------:R-:W-:-:S03]  /*11d70*/  LOP3.LUT R9, R99, R9, RZ, 0xfc, !PT ;  /* 0x0000000963097212 */ /* 0x000fc600078efcff */
[----:B------:R1:W-:Y:S01]  /*11d80*/  @P2 STG.E.64 desc[UR14][R4.64], R18 ;  /* 0x0000001204002986 */ /* 0x0003e2000c101b0e */
[----:B------:R-:W-:-:S13]  /*11d90*/  ISETP.NE.U32.AND P1, PT, R9, RZ, PT ;  /* 0x000000ff0900720c */ /* 0x000fda0003f25070 */
[----:B------:R-:W-:Y:S05]  /*11da0*/  @P1 BRA `(.L_x_231) ;  /* 0x0000000000501947 */ /* 0x000fea0003800000 */
[----:B------:R-:W2:Y:S01]  /*11db0*/  I2F.U32.RP R3, R11 ;  /* 0x0000000b00037306 */ /* 0x000ea20000209000 */
[----:B------:R-:W-:-:S07]  /*11dc0*/  MOV R103, RZ ;  /* 0x000000ff00677202 */ /* 0x000fce0000000f00 */
[----:B--2---:R-:W2:Y:S02]  /*11dd0*/  MUFU.RCP R12, R3 ;  /* 0x00000003000c7308 */ /* 0x004ea40000001000 */
[----:B--2---:R-:W-:-:S06]  /*11de0*/  VIADD R12, R12, 0xffffffe ;  /* 0x0ffffffe0c0c7836 */ /* 0x004fcc0000000000 */
[----:B------:R-:W2:Y:S02]  /*11df0*/  F2I.FTZ.U32.TRUNC.NTZ R13, R12 ;  /* 0x0000000c000d7305 */ /* 0x000ea4000021f000 */
[----:B--2---:R-:W-:Y:S01]  /*11e00*/  IMAD.MOV R2, RZ, RZ, -R13 ;  /* 0x000000ffff027224 */ /* 0x004fe200078e0a0d */
[----:B------:R-:W-:-:S03]  /*11e10*/  MOV R12, RZ ;  /* 0x000000ff000c7202 */ /* 0x000fc60000000f00 */
        /* <DEDUP_REMOVED lines=13> */
.L_x_231:
[----:B------:R-:W2:Y:S01]  /*11ef0*/  LDCU.64 UR4, c[0x0][0x420] ;  /* 0x00008400ff0477ac */ /* 0x000ea20008000a00 */
[----:B------:R-:W-:Y:S01]  /*11f00*/  MOV R98, 0x11f40 ;  /* 0x00011f4000627802 */ /* 0x000fe20000000f00 */
[----:B--2---:R-:W-:Y:S01]  /*11f10*/  IMAD.U32 R100, RZ, RZ, UR4 ;  /* 0x00000004ff647e24 */ /* 0x004fe2000f8e00ff */
[----:B------:R-:W-:Y:S02]  /*11f20*/  MOV R97, UR5 ;  /* 0x0000000500617c02 */ /* 0x000fe40008000f00 */
[----:B-1----:R-:W-:Y:S05]  /*11f30*/  CALL.REL.NOINC `($__internal_1_$__cuda_sm20_rem_u64) ;  /* 0x0000007c00e47944 */ /* 0x002fea0003c00000 */
.L_x_232:
[----:B------:R-:W-:Y:S05]  /*11f40*/  BSYNC.RECONVERGENT B0 ;  /* 0x0000000000007941 */ /* 0x000fea0003800200 */
.L_x_230:
[--C-:B------:R-:W-:Y:S02]  /*11f50*/  SHF.R.U64 R2, R102, 0x3, R103.reuse ;  /* 0x0000000366027819 */ /* 0x100fe40000001267 */
[----:B------:R-:W-:Y:S02]  /*11f60*/  SHF.R.U32.HI R3, RZ, 0x3, R103 ;  /* 0x00000003ff037819 */ /* 0x000fe40000011667 */
[----:B------:R-:W-:-:S04]  /*11f70*/  ISETP.GE.U32.AND P1, PT, R7, R2, PT ;  /* 0x000000020700720c */ /* 0x000fc80003f26070 */
[----:B------:R-:W-:-:S13]  /*11f80*/  ISETP.GE.U32.AND.EX P0, PT, R8, R3, P0, P1 ;  /* 0x000000030800720c */ /* 0x000fda0000706110 */
[----:B------:R-:W-:Y:S05]  /*11f90*/  @!P0 BRA `(.L_x_233) ;  /* 0x00000078006c8947 */ /* 0x000fea0003800000 */
[----:B------:R3:W-:Y:S01]  /*11fa0*/  STG.E.64 desc[UR14][R4.64+0x100], R110 ;  /* 0x0001006e04007986 */ /* 0x0007e2000c101b0e */
[----:B------:R-:W-:Y:S05]  /*11fb0*/  BRA `(.L_x_233) ;  /* 0x0000007800647947 */ /* 0x000fea0003800000 */
.L_x_208:
[----:B------:R-:W1:Y:S01]  /*11fc0*/  LDCU UR6, c[0x0][0x384] ;  /* 0x00007080ff0677ac */ /* 0x000e620008000800 */
[----:B------:R-:W-:Y:S01]  /*11fd0*/  VIADD R2, R94, 0x19 ;  /* 0x000000195e027836 */ /* 0x000fe20000000000 */
[----:B------:R-:W2:Y:S01]  /*11fe0*/  LDCU.64 UR4, c[0x0][0x428] ;  /* 0x00008500ff0477ac */ /* 0x000ea20008000a00 */
[----:B-1----:R-:W-:Y:S02]  /*11ff0*/  ISETP.GE.AND P0, PT, R92, UR6, PT ;  /* 0x000000065c007c0c */ /* 0x002fe4000bf06270 */
[----:B------:R-:W-:Y:S02]  /*12000*/  ISETP.GE.AND P1, PT, R6, UR6, PT ;  /* 0x0000000606007c0c */ /* 0x000fe4000bf26270 */
[C---:B------:R-:W-:Y:S02]  /*12010*/  ISETP.LT.AND P3, PT, R7.reuse, UR7, !P0 ;  /* 0x0000000707007c0c */ /* 0x040fe4000c761270 */
[----:B------:R-:W-:Y:S02]  /*12020*/  ISETP.LT.AND P4, PT, R7, UR7, !P1 ;  /* 0x0000000707007c0c */ /* 0x000fe4000cf81270 */
[----:B------:R-:W-:-:S09]  /*12030*/  ISETP.LT.AND P2, PT, R2, UR7, !P0 ;  /* 0x0000000702007c0c */ /* 0x000fd2000c741270 */
[----:B------:R1:W-:Y:S01]  /*12040*/  @P3 STG.E.64 desc[UR14][R10.64], R22 ;  /* 0x000000160a003986 */ /* 0x0003e2000c101b0e */
[----:B--2---:R-:W-:-:S03]  /*12050*/  IADD3 R6, P3, PT, R10, UR4, RZ ;  /* 0x000000040a067c10 */ /* 0x004fc6000ff7e0ff */
[----:B------:R1:W-:Y:S01]  /*12060*/  @P4 STG.E.64 desc[UR14][R10.64+0x100], R8 ;  /* 0x000100080a004986 */ /* 0x0003e2000c101b0e */
[----:B------:R-:W-:Y:S02]  /*12070*/  IADD3.X R7, PT, PT, R11, UR5, RZ, P3, !PT ;  /* 0x000000050b077c10 */ /* 0x000fe40009ffe4ff */
[----:B------:R-:W-:Y:S01]  /*12080*/  ISETP.LT.AND P3, PT, R2, UR7, !P1 ;  /* 0x0000000702007c0c */ /* 0x000fe2000cf61270 */
[----:B------:R-:W-:Y:S01]  /*12090*/  VIADD R2, R94, 0x1a ;  /* 0x0000001a5e027836 */ /* 0x000fe20000000000 */
[----:B------:R-:W-:Y:S01]  /*120a0*/  IADD3 R20, P4, PT, R6, UR4, RZ ;  /* 0x0000000406147c10 */ /* 0x000fe2000ff9e0ff */
[----:B------:R-:W-:Y:S01]  /*120b0*/  VIADD R94, R94, 0x1b ;  /* 0x0000001b5e5e7836 */ /* 0x000fe20000000000 */
[----:B------:R1:W-:Y:S02]  /*120c0*/  @P2 STG.E.64 desc[UR14][R6.64], R12 ;  /* 0x0000000c06002986 */ /* 0x0003e4000c101b0e */
        /* <DEDUP_REMOVED lines=9> */
[----:B------:R1:W-:Y:S01]  /*12160*/  @P0 STG.E.64 desc[UR14][R2.64], R18 ;  /* 0x0000001202000986 */ /* 0x0003e2000c101b0e */
[----:B------:R-:W-:Y:S05]  /*12170*/  @!P6 BRA `(.L_x_233) ;  /* 0x0000007400f4e947 */ /* 0x000fea0003800000 */
[----:B------:R2:W-:Y:S01]  /*12180*/  STG.E.64 desc[UR14][R2.64+0x100], R110 ;  /* 0x0001006e02007986 */ /* 0x0005e2000c101b0e */
[----:B------:R-:W-:Y:S05]  /*12190*/  BRA `(.L_x_233) ;  /* 0x0000007400ec7947 */ /* 0x000fea0003800000 */
.L_x_18:
[----:B------:R-:W-:Y:S01]  /*121a0*/  BAR.SYNC.DEFER_BLOCKING 0x0 ;  /* 0x0000000000007b1d */ /* 0x000fe20000010000 */
[----:B------:R-:W-:-:S05]  /*121b0*/  UISETP.GE.AND UP0, UPT, UR21, UR9, UPT ;  /* 0x000000091500728c */ /* 0x000fca000bf06270 */
[----:B------:R-:W-:Y:S01]  /*121c0*/  BSSY.RECONVERGENT B1, `(.L_x_234) ;  /* 0x00001da000017945 */ /* 0x000fe20003800200 */
[----:B------:R-:W-:-:S04]  /*121d0*/  DEPBAR.LE SB5, 0xd ;  /* 0x0000d3400000791a */ /* 0x000fc80000000000 */
[----:B------:R-:W-:Y:S04]  /*121e0*/  STS.128 [R93], R4 ;  /* 0x000000045d007388 */ /* 0x000fe80000000c00 */
[----:B------:R-:W-:Y:S04]  /*121f0*/  STS.128 [R93+0x40], R8 ;  /* 0x000040085d007388 */ /* 0x000fe80000000c00 */
[----:B------:R-:W-:Y:S01]  /*12200*/  STS.128 [R93+0x80], R12 ;  /* 0x0000800c5d007388 */ /* 0x000fe20000000c00 */
[----:B------:R-:W-:-:S04]  /*12210*/  DEPBAR.LE SB5, 0xc ;  /* 0x0000d3000000791a */ /* 0x000fc80000000000 */
[----:B------:R-:W-:Y:S01]  /*12220*/  STS.128 [R93+0xc0], R16 ;  /* 0x0000c0105d007388 */ /* 0x000fe20000000c00 */
[----:B------:R-:W-:Y:S06]  /*12230*/  BAR.SYNC.DEFER_BLOCKING 0x0 ;  /* 0x0000000000007b1d */ /* 0x000fec0000010000 */
[----:B------:R-:W1:Y:S04]  /*12240*/  LDS.64 R70, [R74+UR8] ;  /* 0x000000084a467984 */ /* 0x000e680008000a00 */
[----:B------:R-:W2:Y:S04]  /*12250*/  LDS.64 R88, [R74+UR8+0x100] ;  /* 0x000100084a587984 */ /* 0x000ea80008000a00 */
[----:B------:R-:W3:Y:S04]  /*12260*/  LDS.64 R86, [R74+UR8+0x220] ;  /* 0x000220084a567984 */ /* 0x000ee80008000a00 */
[----:B------:R-:W4:Y:S04]  /*12270*/  LDS.64 R80, [R74+UR8+0x320] ;  /* 0x000320084a507984 */ /* 0x000f280008000a00 */
[----:B------:R-:W4:Y:S04]  /*12280*/  LDS.64 R72, [R74+UR8+0x440] ;  /* 0x000440084a487984 */ /* 0x000f280008000a00 */
[----:B------:R-:W4:Y:S04]  /*12290*/  LDS.64 R2, [R74+UR8+0x540] ;  /* 0x000540084a027984 */ /* 0x000f280008000a00 */
[----:B------:R-:W4:Y:S04]  /*122a0*/  LDS.64 R6, [R74+UR8+0x660] ;  /* 0x000660084a067984 */ /* 0x000f280008000a00 */
[----:B------:R-:W4:Y:S01]  /*122b0*/  LDS.64 R4, [R74+UR8+0x760] ;  /* 0x000760084a047984 */ /* 0x000f220008000a00 */
[----:B-1----:R-:W-:-:S02]  /*122c0*/  DMUL R70, R70, R112 ;  /* 0x0000007046467228 */ /* 0x002fc40000000000 */
[-C--:B--2---:R-:W-:Y:S02]  /*122d0*/  DMUL R18, R88, R112.reuse ;  /* 0x0000007058127228 */ /* 0x084fe40000000000 */
[-C--:B---3--:R-:W-:Y:S02]  /*122e0*/  DMUL R14, R86, R112.reuse ;  /* 0x00000070560e7228 */ /* 0x088fe40000000000 */
[-C--:B----4-:R-:W-:Y:S02]  /*122f0*/  DMUL R12, R80, R112.reuse ;  /* 0x00000070500c7228 */ /* 0x090fe40000000000 */
[-C--:B------:R-:W-:Y:S02]  /*12300*/  DMUL R10, R72, R112.reuse ;  /* 0x00000070480a7228 */ /* 0x080fe40000000000 */
[-C--:B------:R-:W-:Y:S02]  /*12310*/  DMUL R8, R2, R112.reuse ;  /* 0x0000007002087228 */ /* 0x080fe40000000000 */
[----:B------:R-:W-:-:S02]  /*12320*/  DMUL R6, R6, R112 ;  /* 0x0000007006067228 */ /* 0x000fc40000000000 */
[----:B------:R-:W-:Y:S01]  /*12330*/  DMUL R4, R4, R112 ;  /* 0x0000007004047228 */ /* 0x000fe20000000000 */
[----:B------:R-:W-:Y:S10]  /*12340*/  BRA.U !UP0, `(.L_x_235) ;  /* 0x00000001087c7547 */ /* 0x000ff4000b800000 */
[----:B------:R-:W1:Y:S01]  /*12350*/  LDCU.64 UR6, c[0x0][0x380] ;  /* 0x00007000ff0677ac */ /* 0x000e620008000a00 */
[C---:B------:R-:W-:Y:S02]  /*12360*/  VIADD R2, R94.reuse, 0x1 ;  /* 0x000000015e027836 */ /* 0x040fe40000000000 */
[----:B------:R-:W-:Y:S01]  /*12370*/  VIADD R3, R94, 0x3 ;  /* 0x000000035e037836 */ /* 0x000fe20000000000 */
[----:B------:R-:W2:Y:S01]  /*12380*/  LDCU.64 UR4, c[0x0][0x428] ;  /* 0x00008500ff0477ac */ /* 0x000ea20008000a00 */
[----:B-1----:R-:W-:Y:S02]  /*12390*/  ISETP.GE.AND P0, PT, R92, UR7, PT ;  /* 0x000000075c007c0c */ /* 0x002fe4000bf06270 */
[----:B------:R-:W-:Y:S02]  /*123a0*/  ISETP.GE.AND P4, PT, R76, UR7, PT ;  /* 0x000000074c007c0c */ /* 0x000fe4000bf86270 */
[C---:B------:R-:W-:Y:S02]  /*123b0*/  ISETP.LT.AND P3, PT, R94.reuse, UR6, !P0 ;  /* 0x000000065e007c0c */ /* 0x040fe4000c761270 */
[----:B------:R-:W-:-:S02]  /*123c0*/  ISETP.LT.AND P2, PT, R94, UR6, !P4 ;  /* 0x000000065e007c0c */ /* 0x000fc4000e741270 */
[----:B------:R-:W-:Y:S02]  /*123d0*/  ISETP.LT.AND P1, PT, R2, UR6, !P0 ;  /* 0x0000000602007c0c */ /* 0x000fe4000c721270 */
[----:B--2---:R-:W-:-:S04]  /*123e0*/  IADD3 R16, P6, PT, R78, UR4, RZ ;  /* 0x000000044e107c10 */ /* 0x004fc8000ffde0ff */
[----:B------:R-:W-:Y:S02]  /*123f0*/  IADD3.X R17, PT, PT, R79, UR5, RZ, P6, !PT ;  /* 0x000000054f117c10 */ /* 0x000fe4000b7fe4ff */
[----:B------:R-:W-:Y:S01]  /*12400*/  IADD3 R72, P6, PT, R16, UR4, RZ ;  /* 0x0000000410487c10 */ /* 0x000fe2000ffde0ff */
[----:B------:R1:W-:Y:S01]  /*12410*/  @P3 STG.E.64 desc[UR14][R78.64], R70 ;  /* 0x000000464e003986 */ /* 0x0003e2000c101b0e */
[----:B------:R-:W-:Y:S01]  /*12420*/  ISETP.LT.AND P3, PT, R2, UR6, !P4 ;  /* 0x0000000602007c0c */ /* 0x000fe2000e761270 */
[----:B------:R-:W-:Y:S01]  /*12430*/  VIADD R2, R94, 0x2 ;  /* 0x000000025e027836 */ /* 0x000fe20000000000 */
[----:B------:R-:W-:Y:S01]  /*12440*/  IADD3.X R73, PT, PT, R17, UR5, RZ, P6, !PT ;  /* 0x0000000511497c10 */ /* 0x000fe2000b7fe4ff */
[----:B------:R2:W-:Y:S03]  /*12450*/  @P2 STG.E.64 desc[UR14][R78.64+0x100], R18 ;  /* 0x000100124e002986 */ /* 0x0005e6000c101b0e */
[C---:B------:R-:W-:Y:S01]  /*12460*/  ISETP.LT.AND P2, PT, R2.reuse, UR6, !P0 ;  /* 0x0000000602007c0c */ /* 0x040fe2000c741270 */
[----:B------:R2:W-:Y:S01]  /*12470*/  @P1 STG.E.64 desc[UR14][R16.64], R14 ;  /* 0x0000000e10001986 */ /* 0x0005e2000c101b0e */
[----:B------:R-:W-:-:S02]  /*12480*/  ISETP.LT.AND P1, PT, R2, UR6, !P4 ;  /* 0x0000000602007c0c */ /* 0x000fc4000e721270 */
[C---:B------:R-:W-:Y:S02]  /*12490*/  ISETP.LT.AND P0, PT, R3.reuse, UR6, !P0 ;  /* 0x0000000603007c0c */ /* 0x040fe4000c701270 */
[----:B------:R-:W-:Y:S01]  /*124a0*/  ISETP.LT.AND P4, PT, R3, UR6, !P4 ;  /* 0x0000000603007c0c */ /* 0x000fe2000e781270 */
[----:B------:R2:W-:Y:S06]  /*124b0*/  @P3 STG.E.64 desc[UR14][R16.64+0x100], R12 ;  /* 0x0001000c10003986 */ /* 0x0005ec000c101b0e */
        /* <DEDUP_REMOVED lines=8> */
.L_x_235:
[----:B------:R-:W-:Y:S01]  /*12540*/  LOP3.LUT R2, R83, R75, RZ, 0xfc, !PT ;  /* 0x0000004b53027212 */ /* 0x000fe200078efcff */
[----:B------:R-:W-:Y:S03]  /*12550*/  BSSY.RECONVERGENT B0, `(.L_x_237) ;  /* 0x000002c000007945 */ /* 0x000fe60003800200 */
        /* <DEDUP_REMOVED lines=24> */
.L_x_238:
        /* <DEDUP_REMOVED lines=19> */
.L_x_239:
[----:B------:R-:W-:Y:S05]  /*12810*/  BSYNC.RECONVERGENT B0 ;  /* 0x0000000000007941 */ /* 0x000fea0003800200 */
.L_x_237:
        /* <DEDUP_REMOVED lines=10> */
[----:B------:R-:W-:-:S05]  /*128c0*/  IMAD.X R2, RZ, RZ, R83, P0 ;  /* 0x000000ffff027224 */ /* 0x000fca00000e0653 */
[----:B------:R-:W-:Y:S01]  /*128d0*/  LOP3.LUT R75, R2, R75, RZ, 0xfc, !PT ;  /* 0x0000004b024b7212 */ /* 0x000fe200078efcff */
[----:B------:R-:W-:Y:S02]  /*128e0*/  @P2 IMAD.MOV.U32 R72, RZ, RZ, R78 ;  /* 0x000000ffff482224 */ /* 0x000fe400078e004e */
[----:B------:R-:W-:Y:S01]  /*128f0*/  @P2 IMAD.MOV.U32 R73, RZ, RZ, R79 ;  /* 0x000000ffff492224 */ /* 0x000fe200078e004f */
[----:B------:R-:W-:-:S04]  /*12900*/  ISETP.NE.U32.AND P0, PT, R75, RZ, PT ;  /* 0x000000ff4b00720c */ /* 0x000fc80003f05070 */
[----:B------:R1:W-:Y:S09]  /*12910*/  @P2 STG.E.64 desc[UR14][R72.64], R70 ;  /* 0x0000004648002986 */ /* 0x0003f2000c101b0e */
        /* <DEDUP_REMOVED lines=21> */
.L_x_241:
[----:B------:R-:W2:Y:S01]  /*12a70*/  LDCU.64 UR4, c[0x0][0x420] ;  /* 0x00008400ff0477ac */ /* 0x000ea20008000a00 */
[----:B------:R-:W-:Y:S01]  /*12a80*/  IMAD.MOV.U32 R101, RZ, RZ, R3 ;  /* 0x000000ffff657224 */ /* 0x000fe200078e0003 */
[----:B------:R-:W-:Y:S02]  /*12a90*/  MOV R99, R2 ;  /* 0x0000000200637202 */ /* 0x000fe40000000f00 */
[----:B------:R-:W-:Y:S01]  /*12aa0*/  MOV R98, 0x12ae0 ;  /* 0x00012ae000627802 */ /* 0x000fe20000000f00 */
[----:B--2---:R-:W-:Y:S01]  /*12ab0*/  IMAD.U32 R100, RZ, RZ, UR4 ;  /* 0x00000004ff647e24 */ /* 0x004fe2000f8e00ff */
[----:B------:R-:W-:Y:S02]  /*12ac0*/  MOV R97, UR5 ;  /* 0x0000000500617c02 */ /* 0x000fe40008000f00 */
[----:B-1---5:R-:W-:Y:S05]  /*12ad0*/  CALL.REL.NOINC `($__internal_1_$__cuda_sm20_rem_u64) ;  /* 0x0000007000fc7944 */ /* 0x022fea0003c00000 */
.L_x_242:
[----:B------:R-:W-:Y:S05]  /*12ae0*/  BSYNC.RECONVERGENT B0 ;  /* 0x0000000000007941 */ /* 0x000fea0003800200 */
.L_x_240:
        /* <DEDUP_REMOVED lines=26> */
[----:B------:R-:W2:Y:S02]  /*12c90*/  F2I.FTZ.U32.TRUNC.NTZ R81, R73 ;  /* 0x0000004900517305 */ /* 0x000ea4000021f000 */
[----:B--2---:R-:W-:-:S05]  /*12ca0*/  IMAD R19, R81, R71, RZ ;  /* 0x0000004751137224 */ /* 0x004fca00078e02ff */
        /* <DEDUP_REMOVED lines=15> */
.L_x_244:
        /* <DEDUP_REMOVED lines=18> */
.L_x_245:
[----:B------:R-:W-:Y:S05]  /*12ec0*/  BSYNC.RECONVERGENT B0 ;  /* 0x0000000000007941 */ /* 0x000fea0003800200 */
.L_x_243:
        /* <DEDUP_REMOVED lines=36> */
.L_x_247:
[----:B------:R-:W2:Y:S01]  /*13110*/  LDCU.64 UR4, c[0x0][0x420] ;  /* 0x00008400ff0477ac */ /* 0x000ea20008000a00 */
[----:B------:R-:W-:Y:S01]  /*13120*/  IMAD.MOV.U32 R101, RZ, RZ, R3 ;  /* 0x000000ffff657224 */ /* 0x000fe200078e0003 */
[----:B------:R-:W-:Y:S02]  /*13130*/  MOV R99, R2 ;  /* 0x0000000200637202 */ /* 0x000fe40000000f00 */
[----:B------:R-:W-:Y:S01]  /*13140*/  MOV R98, 0x13180 ;  /* 0x0001318000627802 */ /* 0x000fe20000000f00 */
[----:B--2---:R-:W-:Y:S01]  /*13150*/  IMAD.U32 R100, RZ, RZ, UR4 ;  /* 0x00000004ff647e24 */ /* 0x004fe2000f8e00ff */
[----:B------:R-:W-:Y:S02]  /*13160*/  MOV R97, UR5 ;  /* 0x0000000500617c02 */ /* 0x000fe40008000f00 */
[----:B-1---5:R-:W-:Y:S05]  /*13170*/  CALL.REL.NOINC `($__internal_1_$__cuda_sm20_rem_u64) ;  /* 0x0000006c00547944 */ /* 0x022fea0003c00000 */
.L_x_248:
[----:B------:R-:W-:Y:S05]  /*13180*/  BSYNC.RECONVERGENT B0 ;  /* 0x0000000000007941 */ /* 0x000fea0003800200 */
.L_x_246:
        /* <DEDUP_REMOVED lines=21> */
[----:B-1----:R-:W-:Y:S01]  /*132e0*/  IMAD.MOV.U32 R72, RZ, RZ, RZ ;  /* 0x000000ffff487224 */ /* 0x002fe200078e00ff */
        /* <DEDUP_REMOVED lines=22> */
.L_x_250:
        /* <DEDUP_REMOVED lines=18> */
.L_x_251:
[----:B------:R-:W-:Y:S05]  /*13570*/  BSYNC.RECONVERGENT B0 ;  /* 0x0000000000007941 */ /* 0x000fea0003800200 */
.L_x_249:
[----:B------:R-:W1:Y:S01]  /*13580*/  LDCU.64 UR6, c[0x0][0x380] ;  /* 0x00007000ff0677ac */ /* 0x000e620008000a00 */
[--C-:B------:R-:W-:Y:S01]  /*13590*/  SHF.R.U64 R19, R12, 0x3, R13.reuse ;  /* 0x000000030c137819 */ /* 0x100fe2000000120d */
[----:B------:R-:W-:Y:S01]  /*135a0*/  VIADD R12, R94, 0x2 ;  /* 0x000000025e0c7836 */ /* 0x000fe20000000000 */
[----:B------:R-:W-:Y:S01]  /*135b0*/  SHF.R.U32.HI R18, RZ, 0x3, R13 ;  /* 0x00000003ff127819 */ /* 0x000fe2000001160d */
[----:B------:R-:W2:Y:S01]  /*135c0*/  LDCU.64 UR4, c[0x0][0x428] ;  /* 0x00008500ff0477ac */ /* 0x000ea20008000a00 */
[----:B------:R-:W-:Y:S01]  /*135d0*/  ISETP.GE.U32.AND P2, PT, R16, R19, PT ;  /* 0x000000131000720c */ /* 0x000fe20003f46070 */
[----:B------:R-:W-:Y:S01]  /*135e0*/  BSSY.RECONVERGENT B0, `(.L_x_252) ;  /* 0x0000026000007945 */ /* 0x000fe20003800200 */
        /* <DEDUP_REMOVED lines=30> */
.L_x_253:
[----:B------:R-:W2:Y:S01]  /*137d0*/  LDCU.64 UR4, c[0x0][0x420] ;  /* 0x00008400ff0477ac */ /* 0x000ea20008000a00 */
[----:B------:R-:W-:Y:S01]  /*137e0*/  IMAD.MOV.U32 R101, RZ, RZ, R3 ;  /* 0x000000ffff657224 */ /* 0x000fe200078e0003 */
[----:B------:R-:W-:Y:S02]  /*137f0*/  MOV R99, R2 ;  /* 0x0000000200637202 */ /* 0x000fe40000000f00 */
[----:B------:R-:W-:Y:S01]  /*13800*/  MOV R98, 0x13840 ;  /* 0x0001384000627802 */ /* 0x000fe20000000f00 */
[----:B--2---:R-:W-:Y:S01]  /*13810*/  IMAD.U32 R100, RZ, RZ, UR4 ;  /* 0x00000004ff647e24 */ /* 0x004fe2000f8e00ff */
[----:B------:R-:W-:Y:S02]  /*13820*/  MOV R97, UR5 ;  /* 0x0000000500617c02 */ /* 0x000fe40008000f00 */
[----:B-1---5:R-:W-:Y:S05]  /*13830*/  CALL.REL.NOINC `($__internal_1_$__cuda_sm20_rem_u64) ;  /* 0x0000006400a47944 */ /* 0x022fea0003c00000 */
.L_x_254:
[----:B------:R-:W-:Y:S05]  /*13840*/  BSYNC.RECONVERGENT B0 ;  /* 0x0000000000007941 */ /* 0x000fea0003800200 */
.L_x_252:
        /* <DEDUP_REMOVED lines=45> */
.L_x_256:
        /* <DEDUP_REMOVED lines=18> */
.L_x_257:
[----:B------:R-:W-:Y:S05]  /*13c40*/  BSYNC.RECONVERGENT B0 ;  /* 0x0000000000007941 */ /* 0x000fea0003800200 */
.L_x_255:
        /* <DEDUP_REMOVED lines=36> */
.L_x_259:
[----:B------:R-:W2:Y:S01]  /*13e90*/  LDCU.64 UR4, c[0x0][0x420] ;  /* 0x00008400ff0477ac */ /* 0x000ea20008000a00 */
[----:B------:R-:W-:Y:S01]  /*13ea0*/  MOV R98, 0x13ee0 ;  /* 0x00013ee000627802 */ /* 0x000fe20000000f00 */
[----:B--2---:R-:W-:Y:S01]  /*13eb0*/  IMAD.U32 R100, RZ, RZ, UR4 ;  /* 0x00000004ff647e24 */ /* 0x004fe2000f8e00ff */
[----:B------:R-:W-:Y:S02]  /*13ec0*/  MOV R97, UR5 ;  /* 0x0000000500617c02 */ /* 0x000fe40008000f00 */
[----:B-1---5:R-:W-:Y:S05]  /*13ed0*/  CALL.REL.NOINC `($__internal_1_$__cuda_sm20_rem_u64) ;  /* 0x0000005c00fc7944 */ /* 0x022fea0003c00000 */
.L_x_260:
[----:B------:R-:W-:Y:S05]  /*13ee0*/  BSYNC.RECONVERGENT B0 ;  /* 0x0000000000007941 */ /* 0x000fea0003800200 */
.L_x_258:
[----:B------:R-:W1:Y:S01]  /*13ef0*/  LDCU UR6, c[0x0][0x380] ;  /* 0x00007000ff0677ac */ /* 0x000e620008000800 */
[--C-:B------:R-:W-:Y:S02]  /*13f00*/  SHF.R.U64 R3, R102, 0x3, R103.reuse ;  /* 0x0000000366037819 */ /* 0x100fe40000001267 */
[----:B------:R-:W-:Y:S02]  /*13f10*/  SHF.R.U32.HI R2, RZ, 0x3, R103 ;  /* 0x00000003ff027819 */ /* 0x000fe40000011667 */
[----:B------:R-:W-:Y:S02]  /*13f20*/  ISETP.GE.U32.AND P1, PT, R12, R3, PT ;  /* 0x000000030c00720c */ /* 0x000fe40003f26070 */
[----:B-1----:R-:W-:-:S04]  /*13f30*/  ISETP.LT.AND P0, PT, R8, UR6, !P0 ;  /* 0x0000000608007c0c */ /* 0x002fc8000c701270 */
[----:B------:R-:W-:-:S13]  /*13f40*/  ISETP.GE.U32.AND.EX P0, PT, R9, R2, P0, P1 ;  /* 0x000000020900720c */ /* 0x000fda0000706110 */
[----:B------:R1:W-:Y:S02]  /*13f50*/  @P0 STG.E.64 desc[UR14][R10.64+0x100], R4 ;  /* 0x000100040a000986 */ /* 0x0003e4000c101b0e */
.L_x_236:
[----:B------:R-:W-:Y:S05]  /*13f60*/  BSYNC.RECONVERGENT B1 ;  /* 0x0000000000017941 */ /* 0x000fea0003800200 */
.L_x_234:
[----:B------:R-:W-:Y:S01]  /*13f70*/  BAR.SYNC.DEFER_BLOCKING 0x0 ;  /* 0x0000000000007b1d */ /* 0x000fe20000010000 */
[----:B------:R-:W-:-:S05]  /*13f80*/  UISETP.GE.AND UP0, UPT, UR21, UR9, UPT ;  /* 0x000000091500728c */ /* 0x000fca000bf06270 */
[----:B------:R-:W2:Y:S01]  /*13f90*/  LDCU.64 UR4, c[0x0][0x440] ;  /* 0x00008800ff0477ac */ /* 0x000ea20008000a00 */
[----:B------:R-:W-:Y:S01]  /*13fa0*/  BSSY.RECONVERGENT B1, `(.L_x_261) ;  /* 0x00001dd000017945 */ /* 0x000fe20003800200 */
[----:B------:R-:W-:-:S04]  /*13fb0*/  DEPBAR.LE SB5, 0x8 ;  /* 0x0000d2000000791a */ /* 0x000fc80000000000 */
[----:B------:R-:W-:Y:S01]  /*13fc0*/  STS.128 [R93], R32 ;  /* 0x000000205d007388 */ /* 0x000fe20000000c00 */
[----:B--2---:R-:W-:-:S03]  /*13fd0*/  IADD3 R14, P0, PT, R78, UR4, RZ ;  /* 0x000000044e0e7c10 */ /* 0x004fc6000ff1e0ff */
[----:B------:R-:W-:Y:S01]  /*13fe0*/  STS.128 [R93+0x40], R28 ;  /* 0x0000401c5d007388 */ /* 0x000fe20000000c00 */
[----:B------:R-:W-:-:S03]  /*13ff0*/  IADD3.X R15, PT, PT, R79, UR5, RZ, P0, !PT ;  /* 0x000000054f0f7c10 */ /* 0x000fc600087fe4ff */
[----:B------:R-:W-:Y:S04]  /*14000*/  STS.128 [R93+0x80], R24 ;  /* 0x000080185d007388 */ /* 0x000fe80000000c00 */
[----:B------:R-:W-:Y:S01]  /*14010*/  STS.128 [R93+0xc0], R20 ;  /* 0x0000c0145d007388 */ /* 0x000fe20000000c00 */
[----:B------:R-:W-:Y:S06]  /*14020*/  BAR.SYNC.DEFER_BLOCKING 0x0 ;  /* 0x0000000000007b1d */ /* 0x000fec0000010000 */
[----:B-1-3--:R-:W1:Y:S04]  /*14030*/  LDS.64 R4, [R74+UR8] ;  /* 0x000000084a047984 */ /* 0x00ae680008000a00 */
        /* <DEDUP_REMOVED lines=15> */
[----:B------:R-:W-:Y:S01]  /*14130*/  VIADD R2, R94, 0x8 ;  /* 0x000000085e027836 */ /* 0x000fe20000000000 */
[----:B------:R-:W-:Y:S09]  /*14140*/  BRA.U UP0, `(.L_x_262) ;  /* 0x0000001900947547 */ /* 0x000ff2000b800000 */
        /* <DEDUP_REMOVED lines=32> */
.L_x_264:
        /* <DEDUP_REMOVED lines=18> */
.L_x_265:
[----:B------:R-:W-:Y:S05]  /*14470*/  BSYNC.RECONVERGENT B0 ;  /* 0x0000000000007941 */ /* 0x000fea0003800200 */
.L_x_263:
        /* <DEDUP_REMOVED lines=35> */
.L_x_267:
[----:B------:R-:W2:Y:S01]  /*146b0*/  LDCU.64 UR4, c[0x0][0x420] ;  /* 0x00008400ff0477ac */ /* 0x000ea20008000a00 */
[----:B------:R-:W-:Y:S01]  /*146c0*/  IMAD.MOV.U32 R101, RZ, RZ, R4 ;  /* 0x000000ffff657224 */ /* 0x000fe200078e0004 */
[----:B------:R-:W-:Y:S02]  /*146d0*/  MOV R99, R3 ;  /* 0x0000000300637202 */ /* 0x000fe40000000f00 */
[----:B------:R-:W-:Y:S01]  /*146e0*/  MOV R98, 0x14720 ;  /* 0x0001472000627802 */ /* 0x000fe20000000f00 */
[----:B--2---:R-:W-:Y:S01]  /*146f0*/  IMAD.U32 R100, RZ, RZ, UR4 ;  /* 0x00000004ff647e24 */ /* 0x004fe2000f8e00ff */
[----:B------:R-:W-:Y:S02]  /*14700*/  MOV R97, UR5 ;  /* 0x0000000500617c02 */ /* 0x000fe40008000f00 */
[----:B-1---5:R-:W-:Y:S05]  /*14710*/  CALL.REL.NOINC `($__internal_1_$__cuda_sm20_rem_u64) ;  /* 0x0000005400ec7944 */ /* 0x022fea0003c00000 */
.L_x_268:
[----:B------:R-:W-:Y:S05]  /*14720*/  BSYNC.RECONVERGENT B0 ;  /* 0x0000000000007941 */ /* 0x000fea0003800200 */
.L_x_266:
        /* <DEDUP_REMOVED lines=43> */
.L_x_270:
        /* <DEDUP_REMOVED lines=17> */
.L_x_271:
[----:B------:R-:W-:Y:S05]  /*14af0*/  BSYNC.RECONVERGENT B0 ;  /* 0x0000000000007941 */ /* 0x000fea0003800200 */
.L_x_269:
        /* <DEDUP_REMOVED lines=36> */
.L_x_273:
[----:B------:R-:W2:Y:S01]  /*14d40*/  LDCU.64 UR4, c[0x0][0x420] ;  /* 0x00008400ff0477ac */ /* 0x000ea20008000a00 */
[----:B------:R-:W-:Y:S01]  /*14d50*/  IMAD.MOV.U32 R101, RZ, RZ, R4 ;  /* 0x000000ffff657224 */ /* 0x000fe200078e0004 */
[----:B------:R-:W-:Y:S02]  /*14d60*/  MOV R99, R3 ;  /* 0x0000000300637202 */ /* 0x000fe40000000f00 */
[----:B------:R-:W-:Y:S01]  /*14d70*/  MOV R98, 0x14db0 ;  /* 0x00014db000627802 */ /* 0x000fe20000000f00 */
[----:B--2---:R-:W-:Y:S01]  /*14d80*/  IMAD.U32 R100, RZ, RZ, UR4 ;  /* 0x00000004ff647e24 */ /* 0x004fe2000f8e00ff */
[----:B------:R-:W-:Y:S02]  /*14d90*/  MOV R97, UR5 ;  /* 0x0000000500617c02 */ /* 0x000fe40008000f00 */
[----:B-1---5:R-:W-:Y:S05]  /*14da0*/  CALL.REL.NOINC `($__internal_1_$__cuda_sm20_rem_u64) ;  /* 0x0000005000487944 */ /* 0x022fea0003c00000 */
.L_x_274:
[----:B------:R-:W-:Y:S05]  /*14db0*/  BSYNC.RECONVERGENT B0 ;  /* 0x0000000000007941 */ /* 0x000fea0003800200 */
.L_x_272:
        /* <DEDUP_REMOVED lines=44> */
.L_x_276:
        /* <DEDUP_REMOVED lines=17> */
.L_x_277:
[----:B------:R-:W-:Y:S05]  /*15190*/  BSYNC.RECONVERGENT B0 ;  /* 0x0000000000007941 */ /* 0x000fea0003800200 */
.L_x_275:
        /* <DEDUP_REMOVED lines=37> */
.L_x_279:
[----:B------:R-:W2:Y:S01]  /*153f0*/  LDCU.64 UR4, c[0x0][0x420] ;  /* 0x00008400ff0477ac */ /* 0x000ea20008000a00 */
[----:B------:R-:W-:Y:S01]  /*15400*/  IMAD.MOV.U32 R101, RZ, RZ, R4 ;  /* 0x000000ffff657224 */ /* 0x000fe200078e0004 */
[----:B------:R-:W-:Y:S02]  /*15410*/  MOV R99, R3 ;  /* 0x0000000300637202 */ /* 0x000fe40000000f00 */
[----:B------:R-:W-:Y:S01]  /*15420*/  MOV R98, 0x15460 ;  /* 0x0001546000627802 */ /* 0x000fe20000000f00 */
[----:B--2---:R-:W-:Y:S01]  /*15430*/  IMAD.U32 R100, RZ, RZ, UR4 ;  /* 0x00000004ff647e24 */ /* 0x004fe2000f8e00ff */
[----:B------:R-:W-:Y:S02]  /*15440*/  MOV R97, UR5 ;  /* 0x0000000500617c02 */ /* 0x000fe40008000f00 */
[----:B-1---5:R-:W-:Y:S05]  /*15450*/  CALL.REL.NOINC `($__internal_1_$__cuda_sm20_rem_u64) ;  /* 0x00000048009c7944 */ /* 0x022fea0003c00000 */
.L_x_280:
[----:B------:R-:W-:Y:S05]  /*15460*/  BSYNC.RECONVERGENT B0 ;  /* 0x0000000000007941 */ /* 0x000fea0003800200 */
.L_x_278:
        /* <DEDUP_REMOVED lines=45> */
.L_x_282:
        /* <DEDUP_REMOVED lines=18> */
.L_x_283:
[----:B------:R-:W-:Y:S05]  /*15860*/  BSYNC.RECONVERGENT B0 ;  /* 0x0000000000007941 */ /* 0x000fea0003800200 */
.L_x_281:
        /* <DEDUP_REMOVED lines=36> */
.L_x_285:
[----:B------:R-:W2:Y:S01]  /*15ab0*/  LDCU.64 UR4, c[0x0][0x420] ;  /* 0x00008400ff0477ac */ /* 0x000ea20008000a00 */
[----:B------:R-:W-:Y:S01]  /*15ac0*/  MOV R98, 0x15b00 ;  /* 0x00015b0000627802 */ /* 0x000fe20000000f00 */
[----:B--2---:R-:W-:Y:S01]  /*15ad0*/  IMAD.U32 R100, RZ, RZ, UR4 ;  /* 0x00000004ff647e24 */ /* 0x004fe2000f8e00ff */
[----:B------:R-:W-:Y:S02]  /*15ae0*/  MOV R97, UR5 ;  /* 0x0000000500617c02 */ /* 0x000fe40008000f00 */
[----:B-1---5:R-:W-:Y:S05]  /*15af0*/  CALL.REL.NOINC `($__internal_1_$__cuda_sm20_rem_u64) ;  /* 0x0000004000f47944 */ /* 0x022fea0003c00000 */
.L_x_286:
[----:B------:R-:W-:Y:S05]  /*15b00*/  BSYNC.RECONVERGENT B0 ;  /* 0x0000000000007941 */ /* 0x000fea0003800200 */
.L_x_284:
        /* <DEDUP_REMOVED lines=9> */
.L_x_262:
[----:B------:R-:W1:Y:S01]  /*15ba0*/  LDCU UR7, c[0x0][0x384] ;  /* 0x00007080ff0777ac */ /* 0x000e620008000800 */
[----:B------:R-:W-:Y:S01]  /*15bb0*/  VIADD R3, R94, 0xb ;  /* 0x0000000b5e037836 */ /* 0x000fe20000000000 */
[----:B------:R-:W2:Y:S01]  /*15bc0*/  LDCU.64 UR4, c[0x0][0x428] ;  /* 0x00008500ff0477ac */ /* 0x000ea20008000a00 */
[----:B-1----:R-:W-:Y:S02]  /*15bd0*/  ISETP.GE.AND P6, PT, R92, UR7, PT ;  /* 0x000000075c007c0c */ /* 0x002fe4000bfc6270 */
[----:B------:R-:W-:Y:S02]  /*15be0*/  ISETP.GE.AND P0, PT, R76, UR7, PT ;  /* 0x000000074c007c0c */ /* 0x000fe4000bf06270 */
[C---:B------:R-:W-:Y:S02]  /*15bf0*/  ISETP.LT.AND P4, PT, R2.reuse, UR6, !P6 ;  /* 0x0000000602007c0c */ /* 0x040fe4000f781270 */
[----:B------:R-:W-:Y:S01]  /*15c00*/  ISETP.LT.AND P3, PT, R2, UR6, !P0 ;  /* 0x0000000602007c0c */ /* 0x000fe2000c761270 */
[----:B------:R-:W-:Y:S01]  /*15c10*/  VIADD R2, R94, 0x9 ;  /* 0x000000095e027836 */ /* 0x000fe20000000000 */
[----:B--2---:R-:W-:-:S04]  /*15c20*/  IADD3 R4, P2, PT, R14, UR4, RZ ;  /* 0x000000040e047c10 */ /* 0x004fc8000ff5e0ff */
[----:B------:R-:W-:Y:S02]  /*15c30*/  ISETP.LT.AND P1, PT, R2, UR6, !P6 ;  /* 0x0000000602007c0c */ /* 0x000fe4000f721270 */
[----:B------:R-:W-:-:S03]  /*15c40*/  IADD3.X R5, PT, PT, R15, UR5, RZ, P2, !PT ;  /* 0x000000050f057c10 */ /* 0x000fc600097fe4ff */
[----:B------:R-:W-:Y:S01]  /*15c50*/  @P4 STG.E.64 desc[UR14][R14.64], R24 ;  /* 0x000000180e004986 */ /* 0x000fe2000c101b0e */
[----:B------:R-:W-:Y:S01]  /*15c60*/  ISETP.LT.AND P4, PT, R2, UR6, !P0 ;  /* 0x0000000602007c0c */ /* 0x000fe2000c781270 */
[----:B------:R-:W-:Y:S02]  /*15c70*/  VIADD R2, R94, 0xa ;  /* 0x0000000a5e027836 */ /* 0x000fe40000000000 */
[----:B------:R1:W-:Y:S03]  /*15c80*/  @P3 STG.E.64 desc[UR14][R14.64+0x100], R20 ;  /* 0x000100140e003986 */ /* 0x0003e6000c101b0e */
[C---:B------:R-:W-:Y:S01]  /*15c90*/  ISETP.LT.AND P3, PT, R2.reuse, UR6, !P6 ;  /* 0x0000000602007c0c */ /* 0x040fe2000f761270 */
[----:B------:R2:W-:Y:S01]  /*15ca0*/  @P1 STG.E.64 desc[UR14][R4.64], R18 ;  /* 0x0000001204001986 */ /* 0x0005e2000c101b0e */
[----:B------:R-:W-:Y:S02]  /*15cb0*/  ISETP.LT.AND P2, PT, R2, UR6, !P0 ;  /* 0x0000000602007c0c */ /* 0x000fe4000c741270 */
[----:B------:R-:W-:-:S02]  /*15cc0*/  ISETP.LT.AND P1, PT, R3, UR6, !P6 ;  /* 0x0000000603007c0c */ /* 0x000fc4000f721270 */
[----:B------:R-:W-:Y:S01]  /*15cd0*/  IADD3 R2, P6, PT, R4, UR4, RZ ;  /* 0x0000000404027c10 */ /* 0x000fe2000ffde0ff */
[----:B------:R2:W-:Y:S01]  /*15ce0*/  @P4 STG.E.64 desc[UR14][R4.64+0x100], R16 ;  /* 0x0001001004004986 */ /* 0x0005e2000c101b0e */
[----:B------:R-:W-:Y:S02]  /*15cf0*/  ISETP.LT.AND P0, PT, R3, UR6, !P0 ;  /* 0x0000000603007c0c */ /* 0x000fe4000c701270 */
[----:B------:R-:W-:-:S05]  /*15d00*/  IADD3.X R3, PT, PT, R5, UR5, RZ, P6, !PT ;  /* 0x0000000505037c10 */ /* 0x000fca000b7fe4ff */
[----:B------:R2:W-:Y:S04]  /*15d10*/  @P3 STG.E.64 desc[UR14][R2.64], R12 ;  /* 0x0000000c02003986 */ /* 0x0005e8000c101b0e */
[----:B------:R2:W-:Y:S01]  /*15d20*/  @P2 STG.E.64 desc[UR14][R2.64+0x100], R10 ;  /* 0x0001000a02002986 */ /* 0x0005e2000c101b0e */
[----:B-1----:R-:W-:-:S04]  /*15d30*/  IADD3 R20, P4, PT, R2, UR4, RZ ;  /* 0x0000000402147c10 */ /* 0x002fc8000ff9e0ff */
[----:B------:R-:W-:-:S05]  /*15d40*/  IADD3.X R21, PT, PT, R3, UR5, RZ, P4, !PT ;  /* 0x0000000503157c10 */ /* 0x000fca000a7fe4ff */
[----:B------:R2:W-:Y:S04]  /*15d50*/  @P1 STG.E.64 desc[UR14][R20.64], R8 ;  /* 0x0000000814001986 */ /* 0x0005e8000c101b0e */
[----:B------:R2:W-:Y:S02]  /*15d60*/  @P0 STG.E.64 desc[UR14][R20.64+0x100], R6 ;  /* 0x0001000614000986 */ /* 0x0005e4000c101b0e */
.L_x_287:
[----:B------:R-:W-:Y:S05]  /*15d70*/  BSYNC.RECONVERGENT B1 ;  /* 0x0000000000017941 */ /* 0x000fea0003800200 */
.L_x_261:
[----:B------:R-:W-:Y:S01]  /*15d80*/  BAR.SYNC.DEFER_BLOCKING 0x0 ;  /* 0x0000000000007b1d */ /* 0x000fe20000010000 */
[----:B------:R-:W-:Y:S01]  /*15d90*/  UISETP.GE.AND UP0, UPT, UR21, UR9, UPT ;  /* 0x000000091500728c */ /* 0x000fe2000bf06270 */
[----:B--2---:R-:W-:-:S04]  /*15da0*/  VIADD R2, R94, 0x10 ;  /* 0x000000105e027836 */ /* 0x004fc80000000000 */
[----:B------:R-:W1:Y:S01]  /*15db0*/  LDCU.64 UR4, c[0x0][0x440] ;  /* 0x00008800ff0477ac */ /* 0x000e620008000a00 */
[----:B------:R-:W-:Y:S01]  /*15dc0*/  BSSY.RECONVERGENT B1, `(.L_x_288) ;  /* 0x00001dc000017945 */ /* 0x000fe20003800200 */
[----:B------:R-:W-:-:S04]  /*15dd0*/  DEPBAR.LE SB5, 0x6 ;  /* 0x0000d1800000791a */ /* 0x000fc80000000000 */
[----:B------:R-:W-:Y:S01]  /*15de0*/  STS.128 [R93], R36 ;  /* 0x000000245d007388 */ /* 0x000fe20000000c00 */
[----:B-1----:R-:W-:-:S03]  /*15df0*/  IADD3 R12, P0, PT, R14, UR4, RZ ;  /* 0x000000040e0c7c10 */ /* 0x002fc6000ff1e0ff */
[----:B------:R-:W-:Y:S01]  /*15e00*/  STS.128 [R93+0x40], R40 ;  /* 0x000040285d007388 */ /* 0x000fe20000000c00 */
[----:B------:R-:W-:Y:S01]  /*15e10*/  IADD3.X R13, PT, PT, R15, UR5, RZ, P0, !PT ;  /* 0x000000050f0d7c10 */ /* 0x000fe200087fe4ff */
[----:B------:R-:W-:-:S04]  /*15e20*/  DEPBAR.LE SB5, 0x4 ;  /* 0x0000d1000000791a */ /* 0x000fc80000000000 */
[----:B------:R-:W-:Y:S04]  /*15e30*/  STS.128 [R93+0x80], R44 ;  /* 0x0000802c5d007388 */ /* 0x000fe80000000c00 */
        /* <DEDUP_REMOVED lines=51> */
.L_x_291:
        /* <DEDUP_REMOVED lines=18> */
.L_x_292:
[----:B------:R-:W-:Y:S05]  /*16290*/  BSYNC.RECONVERGENT B0 ;  /* 0x0000000000007941 */ /* 0x000fea0003800200 */
.L_x_290:
[----:B------:R-:W1:Y:S01]  /*162a0*/  LDCU.64 UR4, c[0x0][0x380] ;  /* 0x00007000ff0477ac */ /* 0x000e620008000a00 */
[--C-:B------:R-:W-:Y:S01]  /*162b0*/  SHF.R.U64 R15, R26, 0x3, R3.reuse ;  /* 0x000000031a0f7819 */ /* 0x100fe20000001203 */
[----:B------:R-:W-:Y:S03]  /*162c0*/  BSSY.RECONVERGENT B0, `(.L_x_293) ;  /* 0x0000028000007945 */ /* 0x000fe60003800200 */
[----:B------:R-:W-:Y:S02]  /*162d0*/  ISETP.GE.U32.AND P2, PT, R14, R15, PT ;  /* 0x0000000f0e00720c */ /* 0x000fe40003f46070 */
[----:B------:R-:W-:Y:S02]  /*162e0*/  SHF.R.S32.HI R15, RZ, 0x1f, R14 ;  /* 0x0000001fff0f7819 */ /* 0x000fe4000001140e */
[----:B-1----:R-:W-:Y:S02]  /*162f0*/  ISETP.GE.AND P0, PT, R2, UR4, PT ;  /* 0x0000000402007c0c */ /* 0x002fe4000bf06270 */
[----:B------:R-:W-:-:S02]  /*16300*/  SHF.R.U32.HI R2, RZ, 0x3, R3 ;  /* 0x00000003ff027819 */ /* 0x000fc40000011603 */
        /* <DEDUP_REMOVED lines=28> */
.L_x_294:
[----:B------:R-:W2:Y:S01]  /*164d0*/  LDCU.64 UR4, c[0x0][0x420] ;  /* 0x00008400ff0477ac */ /* 0x000ea20008000a00 */
[----:B------:R-:W-:Y:S01]  /*164e0*/  IMAD.MOV.U32 R101, RZ, RZ, R3 ;  /* 0x000000ffff657224 */ /* 0x000fe200078e0003 */
[----:B------:R-:W-:Y:S02]  /*164f0*/  MOV R99, R2 ;  /* 0x0000000200637202 */ /* 0x000fe40000000f00 */
[----:B------:R-:W-:Y:S01]  /*16500*/  MOV R98, 0x16540 ;  /* 0x0001654000627802 */ /* 0x000fe20000000f00 */
[----:B--2---:R-:W-:Y:S01]  /*16510*/  IMAD.U32 R100, RZ, RZ, UR4 ;  /* 0x00000004ff647e24 */ /* 0x004fe2000f8e00ff */
[----:B------:R-:W-:Y:S02]  /*16520*/  MOV R97, UR5 ;  /* 0x0000000500617c02 */ /* 0x000fe40008000f00 */
[----:B-1---5:R-:W-:Y:S05]  /*16530*/  CALL.REL.NOINC `($__internal_1_$__cuda_sm20_rem_u64) ;  /* 0x0000003800647944 */ /* 0x022fea0003c00000 */
.L_x_295:
[----:B------:R-:W-:Y:S05]  /*16540*/  BSYNC.RECONVERGENT B0 ;  /* 0x0000000000007941 */ /* 0x000fea0003800200 */
.L_x_293:
        /* <DEDUP_REMOVED lines=26> */
[----:B--2---:R-:W-:Y:S01]  /*166f0*/  IMAD R21, R29, R25, RZ ;  /* 0x000000191d157224 */ /* 0x004fe200078e02ff */
        /* <DEDUP_REMOVED lines=15> */
.L_x_297:
        /* <DEDUP_REMOVED lines=17> */
.L_x_298:
[----:B------:R-:W-:Y:S05]  /*16900*/  BSYNC.RECONVERGENT B0 ;  /* 0x0000000000007941 */ /* 0x000fea0003800200 */
.L_x_296:
        /* <DEDUP_REMOVED lines=37> */
.L_x_300:
[----:B------:R-:W2:Y:S01]  /*16b60*/  LDCU.64 UR4, c[0x0][0x420] ;  /* 0x00008400ff0477ac */ /* 0x000ea20008000a00 */
[----:B------:R-:W-:Y:S01]  /*16b70*/  IMAD.MOV.U32 R101, RZ, RZ, R3 ;  /* 0x000000ffff657224 */ /* 0x000fe200078e0003 */
[----:B------:R-:W-:Y:S02]  /*16b80*/  MOV R99, R2 ;  /* 0x0000000200637202 */ /* 0x000fe40000000f00 */
[----:B------:R-:W-:Y:S01]  /*16b90*/  MOV R98, 0x16bd0 ;  /* 0x00016bd000627802 */ /* 0x000fe20000000f00 */
[----:B--2---:R-:W-:Y:S01]  /*16ba0*/  IMAD.U32 R100, RZ, RZ, UR4 ;  /* 0x00000004ff647e24 */ /* 0x004fe2000f8e00ff */
[----:B------:R-:W-:Y:S02]  /*16bb0*/  MOV R97, UR5 ;  /* 0x0000000500617c02 */ /* 0x000fe40008000f00 */
[----:B-1---5:R-:W-:Y:S05]  /*16bc0*/  CALL.REL.NOINC `($__internal_1_$__cuda_sm20_rem_u64) ;  /* 0x0000003000c07944 */ /* 0x022fea0003c00000 */
.L_x_301:
[----:B------:R-:W-:Y:S05]  /*16bd0*/  BSYNC.RECONVERGENT B0 ;  /* 0x0000000000007941 */ /* 0x000fea0003800200 */
.L_x_299:
        /* <DEDUP_REMOVED lines=44> */
.L_x_303:
        /* <DEDUP_REMOVED lines=17> */
.L_x_304:
[----:B------:R-:W-:Y:S05]  /*16fb0*/  BSYNC.RECONVERGENT B0 ;  /* 0x0000000000007941 */ /* 0x000fea0003800200 */
.L_x_302:
        /* <DEDUP_REMOVED lines=37> */
.L_x_306:
[----:B------:R-:W2:Y:S01]  /*17210*/  LDCU.64 UR4, c[0x0][0x420] ;  /* 0x00008400ff0477ac */ /* 0x000ea20008000a00 */
[----:B------:R-:W-:Y:S01]  /*17220*/  IMAD.MOV.U32 R101, RZ, RZ, R3 ;  /* 0x000000ffff657224 */ /* 0x000fe200078e0003 */
[----:B------:R-:W-:Y:S02]  /*17230*/  MOV R99, R2 ;  /* 0x0000000200637202 */ /* 0x000fe40000000f00 */
[----:B------:R-:W-:Y:S01]  /*17240*/  MOV R98, 0x17280 ;  /* 0x0001728000627802 */ /* 0x000fe20000000f00 */
[----:B--2---:R-:W-:Y:S01]  /*17250*/  IMAD.U32 R100, RZ, RZ, UR4 ;  /* 0x00000004ff647e24 */ /* 0x004fe2000f8e00ff */
[----:B------:R-:W-:Y:S02]  /*17260*/  MOV R97, UR5 ;  /* 0x0000000500617c02 */ /* 0x000fe40008000f00 */
[----:B-1---5:R-:W-:Y:S05]  /*17270*/  CALL.REL.NOINC `($__internal_1_$__cuda_sm20_rem_u64) ;  /* 0x0000002c00147944 */ /* 0x022fea0003c00000 */
.L_x_307:
[----:B------:R-:W-:Y:S05]  /*17280*/  BSYNC.RECONVERGENT B0 ;  /* 0x0000000000007941 */ /* 0x000fea0003800200 */
.L_x_305:
        /* <DEDUP_REMOVED lines=44> */
.L_x_309:
        /* <DEDUP_REMOVED lines=17> */
.L_x_310:
[----:B------:R-:W-:Y:S05]  /*17660*/  BSYNC.RECONVERGENT B0 ;  /* 0x0000000000007941 */ /* 0x000fea0003800200 */
.L_x_308:
        /* <DEDUP_REMOVED lines=37> */
.L_x_312:
[----:B------:R-:W2:Y:S01]  /*178c0*/  LDCU.64 UR4, c[0x0][0x420] ;  /* 0x00008400ff0477ac */ /* 0x000ea20008000a00 */
[----:B------:R-:W-:Y:S01]  /*178d0*/  MOV R98, 0x17910 ;  /* 0x0001791000627802 */ /* 0x000fe20000000f00 */
[----:B--2---:R-:W-:Y:S01]  /*178e0*/  IMAD.U32 R100, RZ, RZ, UR4 ;  /* 0x00000004ff647e24 */ /* 0x004fe2000f8e00ff */
[----:B------:R-:W-:Y:S02]  /*178f0*/  MOV R97, UR5 ;  /* 0x0000000500617c02 */ /* 0x000fe40008000f00 */
[----:B-1---5:R-:W-:Y:S05]  /*17900*/  CALL.REL.NOINC `($__internal_1_$__cuda_sm20_rem_u64) ;  /* 0x0000002400707944 */ /* 0x022fea0003c00000 */
.L_x_313:
[----:B------:R-:W-:Y:S05]  /*17910*/  BSYNC.RECONVERGENT B0 ;  /* 0x0000000000007941 */ /* 0x000fea0003800200 */
.L_x_311:
        /* <DEDUP_REMOVED lines=9> */
.L_x_289:
        /* <DEDUP_REMOVED lines=29> */
.L_x_314:
[----:B------:R-:W-:Y:S05]  /*17b80*/  BSYNC.RECONVERGENT B1 ;  /* 0x0000000000017941 */ /* 0x000fea0003800200 */
.L_x_288:
[----:B------:R-:W-:Y:S01]  /*17b90*/  BAR.SYNC.DEFER_BLOCKING 0x0 ;  /* 0x0000000000007b1d */ /* 0x000fe20000010000 */
[----:B------:R-:W-:-:S05]  /*17ba0*/  UISETP.GE.AND UP0, UPT, UR21, UR9, UPT ;  /* 0x000000091500728c */ /* 0x000fca000bf06270 */
[----:B------:R-:W2:Y:S01]  /*17bb0*/  LDCU.64 UR4, c[0x0][0x440] ;  /* 0x00008800ff0477ac */ /* 0x000ea20008000a00 */
[----:B-----5:R-:W-:Y:S01]  /*17bc0*/  STS.128 [R93], R64 ;  /* 0x000000405d007388 */ /* 0x020fe20000000c00 */
[----:B--2---:R-:W-:-:S03]  /*17bd0*/  IADD3 R18, P0, PT, R12, UR4, RZ ;  /* 0x000000040c127c10 */ /* 0x004fc6000ff1e0ff */
[----:B------:R-:W-:Y:S01]  /*17be0*/  STS.128 [R93+0x40], R60 ;  /* 0x0000403c5d007388 */ /* 0x000fe20000000c00 */
[----:B------:R-:W-:-:S03]  /*17bf0*/  IADD3.X R19, PT, PT, R13, UR5, RZ, P0, !PT ;  /* 0x000000050d137c10 */ /* 0x000fc600087fe4ff */
[----:B------:R-:W-:Y:S04]  /*17c00*/  STS.128 [R93+0x80], R56 ;  /* 0x000080385d007388 */ /* 0x000fe80000000c00 */
[----:B------:R-:W-:Y:S01]  /*17c10*/  STS.128 [R93+0xc0], R52 ;  /* 0x0000c0345d007388 */ /* 0x000fe20000000c00 */
[----:B------:R-:W-:Y:S06]  /*17c20*/  BAR.SYNC.DEFER_BLOCKING 0x0 ;  /* 0x0000000000007b1d */ /* 0x000fec0000010000 */
[----:B------:R-:W2:Y:S04]  /*17c30*/  LDS.64 R20, [R74+UR8] ;  /* 0x000000084a147984 */ /* 0x000ea80008000a00 */
[----:B------:R-:W3:Y:S04]  /*17c40*/  LDS.64 R16, [R74+UR8+0x100] ;  /* 0x000100084a107984 */ /* 0x000ee80008000a00 */
[----:B------:R-:W4:Y:S04]  /*17c50*/  LDS.64 R14, [R74+UR8+0x220] ;  /* 0x000220084a0e7984 */ /* 0x000f280008000a00 */
[----:B-1----:R-:W1:Y:S04]  /*17c60*/  LDS.64 R10, [R74+UR8+0x320] ;  /* 0x000320084a0a7984 */ /* 0x002e680008000a00 */
[----:B------:R-:W1:Y:S04]  /*17c70*/  LDS.64 R8, [R74+UR8+0x440] ;  /* 0x000440084a087984 */ /* 0x000e680008000a00 */
[----:B------:R-:W1:Y:S04]  /*17c80*/  LDS.64 R6, [R74+UR8+0x540] ;  /* 0x000540084a067984 */ /* 0x000e680008000a00 */
[----:B------:R-:W1:Y:S04]  /*17c90*/  LDS.64 R4, [R74+UR8+0x660] ;  /* 0x000660084a047984 */ /* 0x000e680008000a00 */
[----:B------:R-:W1:Y:S01]  /*17ca0*/  LDS.64 R2, [R74+UR8+0x760] ;  /* 0x000760084a027984 */ /* 0x000e620008000a00 */
[----:B--2---:R-:W-:-:S02]  /*17cb0*/  DMUL R20, R20, R112 ;  /* 0x0000007014147228 */ /* 0x004fc40000000000 */
[-C--:B---3--:R-:W-:Y:S02]  /*17cc0*/  DMUL R16, R16, R112.reuse ;  /* 0x0000007010107228 */ /* 0x088fe40000000000 */
[-C--:B----4-:R-:W-:Y:S02]  /*17cd0*/  DMUL R14, R14, R112.reuse ;  /* 0x000000700e0e7228 */ /* 0x090fe40000000000 */
[-C--:B-1----:R-:W-:Y:S02]  /*17ce0*/  DMUL R10, R10, R112.reuse ;  /* 0x000000700a0a7228 */ /* 0x082fe40000000000 */
        /* <DEDUP_REMOVED lines=38> */
.L_x_317:
        /* <DEDUP_REMOVED lines=18> */
.L_x_318:
[----:B------:R-:W-:Y:S05]  /*18070*/  BSYNC.RECONVERGENT B0 ;  /* 0x0000000000007941 */ /* 0x000fea0003800200 */
.L_x_316:
        /* <DEDUP_REMOVED lines=35> */
.L_x_320:
[----:B------:R-:W2:Y:S01]  /*182b0*/  LDCU.64 UR4, c[0x0][0x420] ;  /* 0x00008400ff0477ac */ /* 0x000ea20008000a00 */
[----:B------:R-:W-:Y:S01]  /*182c0*/  IMAD.MOV.U32 R101, RZ, RZ, R3 ;  /* 0x000000ffff657224 */ /* 0x000fe200078e0003 */
[----:B------:R-:W-:Y:S02]  /*182d0*/  MOV R99, R2 ;  /* 0x0000000200637202 */ /* 0x000fe40000000f00 */
[----:B------:R-:W-:Y:S01]  /*182e0*/  MOV R98, 0x18320 ;  /* 0x0001832000627802 */ /* 0x000fe20000000f00 */
[----:B--2---:R-:W-:Y:S01]  /*182f0*/  IMAD.U32 R100, RZ, RZ, UR4 ;  /* 0x00000004ff647e24 */ /* 0x004fe2000f8e00ff */
[----:B------:R-:W-:Y:S02]  /*18300*/  MOV R97, UR5 ;  /* 0x0000000500617c02 */ /* 0x000fe40008000f00 */
[----:B-1----:R-:W-:Y:S05]  /*18310*/  CALL.REL.NOINC `($__internal_1_$__cuda_sm20_rem_u64) ;  /* 0x0000001800ec7944 */ /* 0x002fea0003c00000 */
.L_x_321:
[----:B------:R-:W-:Y:S05]  /*18320*/  BSYNC.RECONVERGENT B0 ;  /* 0x0000000000007941 */ /* 0x000fea0003800200 */
.L_x_319:
        /* <DEDUP_REMOVED lines=44> */
.L_x_323:
        /* <DEDUP_REMOVED lines=17> */
.L_x_324:
[----:B------:R-:W-:Y:S05]  /*18700*/  BSYNC.RECONVERGENT B0 ;  /* 0x0000000000007941 */ /* 0x000fea0003800200 */
.L_x_322:
        /* <DEDUP_REMOVED lines=37> */
.L_x_326:
[----:B------:R-:W2:Y:S01]  /*18960*/  LDCU.64 UR4, c[0x0][0x420] ;  /* 0x00008400ff0477ac */ /* 0x000ea20008000a00 */
[----:B------:R-:W-:Y:S01]  /*18970*/  IMAD.MOV.U32 R101, RZ, RZ, R3 ;  /* 0x000000ffff657224 */ /* 0x000fe200078e0003 */
[----:B------:R-:W-:Y:S02]  /*18980*/  MOV R99, R2 ;  /* 0x0000000200637202 */ /* 0x000fe40000000f00 */
[----:B------:R-:W-:Y:S01]  /*18990*/  MOV R98, 0x189d0 ;  /* 0x000189d000627802 */ /* 0x000fe20000000f00 */
[----:B--2---:R-:W-:Y:S01]  /*189a0*/  IMAD.U32 R100, RZ, RZ, UR4 ;  /* 0x00000004ff647e24 */ /* 0x004fe2000f8e00ff */
[----:B------:R-:W-:Y:S02]  /*189b0*/  MOV R97, UR5 ;  /* 0x0000000500617c02 */ /* 0x000fe40008000f00 */
[----:B-1----:R-:W-:Y:S05]  /*189c0*/  CALL.REL.NOINC `($__internal_1_$__cuda_sm20_rem_u64) ;  /* 0x0000001400407944 */ /* 0x002fea0003c00000 */
.L_x_327:
[----:B------:R-:W-:Y:S05]  /*189d0*/  BSYNC.RECONVERGENT B0 ;  /* 0x0000000000007941 */ /* 0x000fea0003800200 */
.L_x_325:
        /* <DEDUP_REMOVED lines=44> */
.L_x_329:
        /* <DEDUP_REMOVED lines=17> */
.L_x_330:
[----:B------:R-:W-:Y:S05]  /*18db0*/  BSYNC.RECONVERGENT B0 ;  /* 0x0000000000007941 */ /* 0x000fea0003800200 */
.L_x_328:
        /* <DEDUP_REMOVED lines=37> */
.L_x_332:
[----:B------:R-:W2:Y:S01]  /*19010*/  LDCU.64 UR4, c[0x0][0x420] ;  /* 0x00008400ff0477ac */ /* 0x000ea20008000a00 */
[----:B------:R-:W-:Y:S01]  /*19020*/  IMAD.MOV.U32 R101, RZ, RZ, R3 ;  /* 0x000000ffff657224 */ /* 0x000fe200078e0003 */
[----:B------:R-:W-:Y:S02]  /*19030*/  MOV R99, R2 ;  /* 0x0000000200637202 */ /* 0x000fe40000000f00 */
[----:B------:R-:W-:Y:S01]  /*19040*/  MOV R98, 0x19080 ;  /* 0x0001908000627802 */ /* 0x000fe20000000f00 */
[----:B--2---:R-:W-:Y:S01]  /*19050*/  IMAD.U32 R100, RZ, RZ, UR4 ;  /* 0x00000004ff647e24 */ /* 0x004fe2000f8e00ff */
[----:B------:R-:W-:Y:S02]  /*19060*/  MOV R97, UR5 ;  /* 0x0000000500617c02 */ /* 0x000fe40008000f00 */
[----:B-1----:R-:W-:Y:S05]  /*19070*/  CALL.REL.NOINC `($__internal_1_$__cuda_sm20_rem_u64) ;  /* 0x0000000c00947944 */ /* 0x002fea0003c00000 */
.L_x_333:
[----:B------:R-:W-:Y:S05]  /*19080*/  BSYNC.RECONVERGENT B0 ;  /* 0x0000000000007941 */ /* 0x000fea0003800200 */
.L_x_331:
        /* <DEDUP_REMOVED lines=21> */
[----:B--2---:R-:W1:Y:S01]  /*191e0*/  I2F.U32.RP R14, R13 ;  /* 0x0000000d000e7306 */ /* 0x004e620000209000 */
        /* <DEDUP_REMOVED lines=20> */
.L_x_335:
        /* <DEDUP_REMOVED lines=17> */
.L_x_336:
[----:B------:R-:W-:Y:S05]  /*19440*/  BSYNC.RECONVERGENT B0 ;  /* 0x0000000000007941 */ /* 0x000fea0003800200 */
.L_x_334:
        /* <DEDUP_REMOVED lines=18> */
[----:B------:R-:W1:Y:S01]  /*19570*/  I2F.U32.RP R3, R13 ;  /* 0x0000000d00037306 */ /* 0x000e620000209000 */
[----:B------:R-:W-:-:S07]  /*19580*/  MOV R103, RZ ;  /* 0x000000ff00677202 */ /* 0x000fce0000000f00 */
[----:B-1----:R-:W1:Y:S02]  /*19590*/  MUFU.RCP R4, R3 ;  /* 0x0000000300047308 */ /* 0x002e640000001000 */
[----:B-1----:R-:W-:-:S06]  /*195a0*/  VIADD R4, R4, 0xffffffe ;  /* 0x0ffffffe04047836 */ /* 0x002fcc0000000000 */
[----:B------:R-:W1:Y:S02]  /*195b0*/  F2I.FTZ.U32.TRUNC.NTZ R5, R4 ;  /* 0x0000000400057305 */ /* 0x000e64000021f000 */
[----:B-1----:R-:W-:Y:S01]  /*195c0*/  IMAD.MOV R2, RZ, RZ, -R5 ;  /* 0x000000ffff027224 */ /* 0x002fe200078e0a05 */
        /* <DEDUP_REMOVED lines=14> */
.L_x_338:
[----:B------:R-:W2:Y:S01]  /*196b0*/  LDCU.64 UR4, c[0x0][0x420] ;  /* 0x00008400ff0477ac */ /* 0x000ea20008000a00 */
[----:B------:R-:W-:Y:S01]  /*196c0*/  MOV R98, 0x19700 ;  /* 0x0001970000627802 */ /* 0x000fe20000000f00 */
[----:B--2---:R-:W-:Y:S01]  /*196d0*/  IMAD.U32 R100, RZ, RZ, UR4 ;  /* 0x00000004ff647e24 */ /* 0x004fe2000f8e00ff */
[----:B------:R-:W-:Y:S02]  /*196e0*/  MOV R97, UR5 ;  /* 0x0000000500617c02 */ /* 0x000fe40008000f00 */
[----:B-1----:R-:W-:Y:S05]  /*196f0*/  CALL.REL.NOINC `($__internal_1_$__cuda_sm20_rem_u64) ;  /* 0x0000000400f47944 */ /* 0x002fea0003c00000 */
.L_x_339:
[----:B------:R-:W-:Y:S05]  /*19700*/  BSYNC.RECONVERGENT B0 ;  /* 0x0000000000007941 */ /* 0x000fea0003800200 */
.L_x_337:
[--C-:B------:R-:W-:Y:S02]  /*19710*/  SHF.R.U64 R3, R102, 0x3, R103.reuse ;  /* 0x0000000366037819 */ /* 0x100fe40000001267 */
[----:B------:R-:W-:Y:S02]  /*19720*/  SHF.R.U32.HI R2, RZ, 0x3, R103 ;  /* 0x00000003ff027819 */ /* 0x000fe40000011667 */
[----:B------:R-:W-:-:S04]  /*19730*/  ISETP.GE.U32.AND P1, PT, R6, R3, PT ;  /* 0x000000030600720c */ /* 0x000fc80003f26070 */
[----:B------:R-:W-:-:S13]  /*19740*/  ISETP.GE.U32.AND.EX P0, PT, R7, R2, P0, P1 ;  /* 0x000000020700720c */ /* 0x000fda0000706110 */
[----:B------:R-:W-:Y:S05]  /*19750*/  @!P0 BRA `(.L_x_233) ;  /* 0x00000000007c8947 */ /* 0x000fea0003800000 */
[----:B------:R1:W-:Y:S01]  /*19760*/  STG.E.64 desc[UR14][R8.64+0x100], R112 ;  /* 0x0001007008007986 */ /* 0x0003e2000c101b0e */
[----:B------:R-:W-:Y:S05]  /*19770*/  BRA `(.L_x_233) ;  /* 0x0000000000747947 */ /* 0x000fea0003800000 */
.L_x_315:
[----:B------:R-:W1:Y:S01]  /*19780*/  LDCU UR6, c[0x0][0x380] ;  /* 0x00007000ff0677ac */ /* 0x000e620008000800 */
[----:B------:R-:W-:Y:S02]  /*19790*/  ISETP.GE.AND P6, PT, R92, UR7, PT ;  /* 0x000000075c007c0c */ /* 0x000fe4000bfc6270 */
[----:B------:R-:W-:Y:S01]  /*197a0*/  ISETP.GE.AND P0, PT, R76, UR7, PT ;  /* 0x000000074c007c0c */ /* 0x000fe2000bf06270 */
[----:B------:R-:W2:Y:S01]  /*197b0*/  LDCU.64 UR4, c[0x0][0x428] ;  /* 0x00008500ff0477ac */ /* 0x000ea20008000a00 */
[C---:B-1----:R-:W-:Y:S02]  /*197c0*/  ISETP.LT.AND P2, PT, R2.reuse, UR6, !P6 ;  /* 0x0000000602007c0c */ /* 0x042fe4000f741270 */
[----:B------:R-:W-:Y:S01]  /*197d0*/  ISETP.LT.AND P3, PT, R2, UR6, !P0 ;  /* 0x0000000602007c0c */ /* 0x000fe2000c761270 */
[----:B------:R-:W-:-:S05]  /*197e0*/  VIADD R2, R94, 0x19 ;  /* 0x000000195e027836 */ /* 0x000fca0000000000 */
[C---:B------:R-:W-:Y:S02]  /*197f0*/  ISETP.LT.AND P1, PT, R2.reuse, UR6, !P6 ;  /* 0x0000000602007c0c */ /* 0x040fe4000f721270 */
[----:B------:R-:W-:Y:S01]  /*19800*/  ISETP.LT.AND P4, PT, R2, UR6, !P0 ;  /* 0x0000000602007c0c */ /* 0x000fe2000c781270 */
[----:B------:R-:W-:Y:S02]  /*19810*/  VIADD R2, R94, 0x1a ;  /* 0x0000001a5e027836 */ /* 0x000fe40000000000 */
[----:B------:R-:W-:Y:S01]  /*19820*/  @P2 STG.E.64 desc[UR14][R18.64], R20 ;  /* 0x0000001412002986 */ /* 0x000fe2000c101b0e */
[----:B--2---:R-:W-:Y:S01]  /*19830*/  IADD3 R12, P2, PT, R18, UR4, RZ ;  /* 0x00000004120c7c10 */ /* 0x004fe2000ff5e0ff */
[----:B------:R-:W-:Y:S02]  /*19840*/  VIADD R94, R94, 0x1b ;  /* 0x0000001b5e5e7836 */ /* 0x000fe40000000000 */
[----:B------:R1:W-:Y:S01]  /*19850*/  @P3 STG.E.64 desc[UR14][R18.64+0x100], R16 ;  /* 0x0001001012003986 */ /* 0x0003e2000c101b0e */
[----:B------:R-:W-:-:S02]  /*19860*/  IADD3.X R13, PT, PT, R19, UR5, RZ, P2, !PT ;  /* 0x00000005130d7c10 */ /* 0x000fc400097fe4ff */
[C---:B------:R-:W-:Y:S02]  /*19870*/  ISETP.LT.AND P3, PT, R2.reuse, UR6, !P6 ;  /* 0x0000000602007c0c */ /* 0x040fe4000f761270 */
[----:B------:R-:W-:Y:S01]  /*19880*/  ISETP.LT.AND P2, PT, R2, UR6, !P0 ;  /* 0x0000000602007c0c */ /* 0x000fe2000c741270 */
[----:B------:R2:W-:Y:S01]  /*19890*/  @P1 STG.E.64 desc[UR14][R12.64], R14 ;  /* 0x0000000e0c001986 */ /* 0x0005e2000c101b0e */
[----:B------:R-:W-:Y:S02]  /*198a0*/  ISETP.LT.AND P1, PT, R94, UR6, !P6 ;  /* 0x000000065e007c0c */ /* 0x000fe4000f721270 */
        /* <DEDUP_REMOVED lines=10> */
.L_x_233:
[----:B------:R-:W-:Y:S05]  /*19950*/  BSYNC.RECONVERGENT B2 ;  /* 0x0000000000027941 */ /* 0x000fea0003800200 */
.L_x_17:
[----:B------:R-:W-:Y:S05]  /*19960*/  @!P5 EXIT ;  /* 0x000000000000d94d */ /* 0x000fea0003800000 */
[----:B-12---:R-:W1:Y:S01]  /*19970*/  S2R R3, SR_TID.X ;  /* 0x0000000000037919 */ /* 0x006e620000002100 */
[----:B------:R-:W2:Y:S01]  /*19980*/  LDC R2, c[0x0][0x394] ;  /* 0x0000e500ff027b82 */ /* 0x000ea20000000800 */
[----:B---3--:R-:W-:-:S07]  /*19990*/  VIADD R5, R0, 0x1 ;  /* 0x0000000100057836 */ /* 0x008fce0000000000 */
[----:B------:R-:W-:Y:S01]  /*199a0*/  BAR.SYNC.DEFER_BLOCKING 0x0 ;  /* 0x0000000000007b1d */ /* 0x000fe20000010000 */
[----:B--2---:R-:W-:-:S04]  /*199b0*/  ISETP.NE.AND P1, PT, R5, R2, PT ;  /* 0x000000020500720c */ /* 0x004fc80003f25270 */
[----:B------:R-:W-:Y:S02]  /*199c0*/  SEL R5, R5, RZ, P1 ;  /* 0x000000ff05057207 */ /* 0x000fe40000800000 */
[----:B-1----:R-:W-:-:S13]  /*199d0*/  ISETP.NE.AND P0, PT, R3, RZ, PT ;  /* 0x000000ff0300720c */ /* 0x002fda0003f05270 */
[----:B------:R-:W-:Y:S05]  /*199e0*/  @P0 EXIT ;  /* 0x000000000000094d */ /* 0x000fea0003800000 */
[----:B------:R-:W-:Y:S01]  /*199f0*/  @!PT LDS RZ, [RZ] ;  /* 0x00000000fffff984 */ /* 0x000fe20000000800 */
[----:B------:R-:W-:Y:S01]  /*19a00*/  @!PT LDS RZ, [RZ] ;  /* 0x00000000fffff984 */ /* 0x000fe20000000800 */
[----:B------:R-:W-:Y:S01]  /*19a10*/  @!PT LDS RZ, [RZ] ;  /* 0x00000000fffff984 */ /* 0x000fe20000000800 */
[----:B------:R-:W-:Y:S01]  /*19a20*/  @!PT LDS RZ, [RZ] ;  /* 0x00000000fffff984 */ /* 0x000fe20000000800 */
[----:B------:R-:W-:Y:S06]  /*19a30*/  MEMBAR.ALL.GPU ;  /* 0x0000000000007992 */ /* 0x000fec000000a000 */
[----:B------:R-:W-:-:S00]  /*19a40*/  ERRBAR ;  /* 0x00000000000079ab */ /* 0x000fc00000000000 */
[----:B------:R-:W-:Y:S06]  /*19a50*/  CGAERRBAR ;  /* 0x00000000000075ab */ /* 0x000fec0000000000 */
[----:B------:R-:W-:Y:S01]  /*19a60*/  STG.E.STRONG.GPU desc[UR14][R108.64], R5 ;  /* 0x000000056c007986 */ /* 0x000fe2000c10f90e */
[----:B------:R-:W-:Y:S05]  /*19a70*/  EXIT ;  /* 0x000000000000794d */ /* 0x000fea0003800000 */
        .weak           $__internal_0_$__cuda_sm20_div_u64
        .type           $__internal_0_$__cuda_sm20_div_u64,@function
        .size           $__internal_0_$__cuda_sm20_div_u64,($__internal_1_$__cuda_sm20_rem_u64 - $__internal_0_$__cuda_sm20_div_u64)
$__internal_0_$__cuda_sm20_div_u64:
[----:B------:R-:W-:Y:S02]  /*19a80*/  IMAD.MOV.U32 R122, RZ, RZ, R104 ;  /* 0x000000ffff7a7224 */ /* 0x000fe400078e0068 */
[----:B------:R-:W-:-:S04]  /*19a90*/  IMAD.MOV.U32 R123, RZ, RZ, R102 ;  /* 0x000000ffff7b7224 */ /* 0x000fc800078e0066 */
[----:B------:R-:W1:Y:S08]  /*19aa0*/  I2F.U64.RP R101, R122 ;  /* 0x0000007a00657312 */ /* 0x000e700000309000 */
[----:B-1----:R-:W1:Y:S02]  /*19ab0*/  MUFU.RCP R99, R101 ;  /* 0x0000006500637308 */ /* 0x002e640000001000 */
[----:B-1----:R-:W-:-:S06]  /*19ac0*/  IADD3 R99, PT, PT, R99, 0x1ffffffe, RZ ;  /* 0x1ffffffe63637810 */ /* 0x002fcc0007ffe0ff */
[----:B------:R-:W1:Y:S02]  /*19ad0*/  F2I.U64.TRUNC R120, R99 ;  /* 0x0000006300787311 */ /* 0x000e64000020d800 */
[----:B-1----:R-:W-:Y:S01]  /*19ae0*/  IMAD.WIDE.U32 R106, R120, R104, RZ ;  /* 0x00000068786a7225 */ /* 0x002fe200078e00ff */
[----:B------:R-:W-:-:S03]  /*19af0*/  MOV R119, R120 ;  /* 0x0000007800777202 */ /* 0x000fc60000000f00 */
[----:B------:R-:W-:Y:S01]  /*19b00*/  IMAD R97, R120, R102, R107 ;  /* 0x0000006678617224 */ /* 0x000fe200078e026b */
[----:B------:R-:W-:-:S03]  /*19b10*/  IADD3 R106, P2, PT, RZ, -R106, RZ ;  /* 0x8000006aff6a7210 */ /* 0x000fc60007f5e0ff */
[----:B------:R-:W-:Y:S02]  /*19b20*/  IMAD R98, R121, R104, R97 ;  /* 0x0000006879627224 */ /* 0x000fe400078e0261 */
[----:B------:R-:W-:-:S04]  /*19b30*/  IMAD.HI.U32 R118, R120, R106, RZ ;  /* 0x0000006a78767227 */ /* 0x000fc800078e00ff */
[----:B------:R-:W-:-:S04]  /*19b40*/  IMAD.X R98, RZ, RZ, ~R98, P2 ;  /* 0x000000ffff627224 */ /* 0x000fc800010e0e62 */
[----:B------:R-:W-:-:S04]  /*19b50*/  IMAD.WIDE.U32 R118, P4, R120, R98, R118 ;  /* 0x0000006278767225 */ /* 0x000fc80007880076 */
[C---:B------:R-:W-:Y:S02]  /*19b60*/  IMAD R97, R121.reuse, R98, RZ ;  /* 0x0000006279617224 */ /* 0x040fe400078e02ff */
[----:B------:R-:W-:-:S04]  /*19b70*/  IMAD.HI.U32 R106, P3, R121, R106, R118 ;  /* 0x0000006a796a7227 */ /* 0x000fc80007860076 */
[----:B------:R-:W-:Y:S01]  /*19b80*/  IMAD.HI.U32 R98, R121, R98, RZ ;  /* 0x0000006279627227 */ /* 0x000fe200078e00ff */
[----:B------:R-:W-:-:S03]  /*19b90*/  IADD3 R119, P2, PT, R97, R106, RZ ;  /* 0x0000006a61777210 */ /* 0x000fc60007f5e0ff */
[----:B------:R-:W-:Y:S02]  /*19ba0*/  IMAD.X R98, R98, 0x1, R121, P4 ;  /* 0x0000000162627824 */ /* 0x000fe400020e0679 */
[----:B------:R-:W-:-:S03]  /*19bb0*/  IMAD.WIDE.U32 R106, R119, R104, RZ ;  /* 0x00000068776a7225 */ /* 0x000fc600078e00ff */
[----:B------:R-:W-:Y:S01]  /*19bc0*/  IADD3.X R99, PT, PT, RZ, RZ, R98, P2, P3 ;  /* 0x000000ffff637210 */ /* 0x000fe200017e6462 */
[----:B------:R-:W-:Y:S01]  /*19bd0*/  IMAD R98, R119, R102, R107 ;  /* 0x0000006677627224 */ /* 0x000fe200078e026b */
[----:B------:R-:W-:-:S03]  /*19be0*/  IADD3 R106, P2, PT, RZ, -R106, RZ ;  /* 0x8000006aff6a7210 */ /* 0x000fc60007f5e0ff */
[----:B------:R-:W-:Y:S02]  /*19bf0*/  IMAD R98, R99, R104, R98 ;  /* 0x0000006863627224 */ /* 0x000fe400078e0262 */
[----:B------:R-:W-:-:S03]  /*19c00*/  IMAD.HI.U32 R118, R119, R106, RZ ;  /* 0x0000006a77767227 */ /* 0x000fc600078e00ff */
[----:B------:R-:W-:-:S05]  /*19c10*/  IADD3.X R98, PT, PT, RZ, ~R98, RZ, P2, !PT ;  /* 0x80000062ff627210 */ /* 0x000fca00017fe4ff */
[----:B------:R-:W-:-:S04]  /*19c20*/  IMAD.WIDE.U32 R118, P4, R119, R98, R118 ;  /* 0x0000006277767225 */ /* 0x000fc80007880076 */
[C---:B------:R-:W-:Y:S02]  /*19c30*/  IMAD R97, R99.reuse, R98, RZ ;  /* 0x0000006263617224 */ /* 0x040fe400078e02ff */
[----:B------:R-:W-:Y:S01]  /*19c40*/  IMAD.HI.U32 R106, P3, R99, R106, R118 ;  /* 0x0000006a636a7227 */ /* 0x000fe20007860076 */
[----:B------:R-:W-:-:S03]  /*19c50*/  MOV R119, RZ ;  /* 0x000000ff00777202 */ /* 0x000fc60000000f00 */
[----:B------:R-:W-:Y:S01]  /*19c60*/  IMAD.HI.U32 R98, R99, R98, RZ ;  /* 0x0000006263627227 */ /* 0x000fe200078e00ff */
[----:B------:R-:W-:-:S03]  /*19c70*/  IADD3 R97, P2, PT, R97, R106, RZ ;  /* 0x0000006a61617210 */ /* 0x000fc60007f5e0ff */
[----:B------:R-:W-:Y:S02]  /*19c80*/  IMAD.X R98, R98, 0x1, R99, P4 ;  /* 0x0000000162627824 */ /* 0x000fe400020e0663 */
[----:B------:R-:W-:-:S03]  /*19c90*/  IMAD.HI.U32 R118, R97, R96, RZ ;  /* 0x0000006061767227 */ /* 0x000fc600078e00ff */
[----:B------:R-:W-:Y:S01]  /*19ca0*/  IADD3.X R106, PT, PT, RZ, RZ, R98, P2, P3 ;  /* 0x000000ffff6a7210 */ /* 0x000fe200017e6462 */
[----:B------:R-:W-:-:S04]  /*19cb0*/  IMAD.WIDE.U32 R98, R97, R95, R118 ;  /* 0x0000005f61627225 */ /* 0x000fc800078e0076 */
[C---:B------:R-:W-:Y:S02]  /*19cc0*/  IMAD R103, R106.reuse, R95, RZ ;  /* 0x0000005f6a677224 */ /* 0x040fe400078e02ff */
[----:B------:R-:W-:-:S04]  /*19cd0*/  IMAD.HI.U32 R98, P3, R106, R96, R98 ;  /* 0x000000606a627227 */ /* 0x000fc80007860062 */
[----:B------:R-:W-:Y:S01]  /*19ce0*/  IMAD.HI.U32 R97, R106, R95, RZ ;  /* 0x0000005f6a617227 */ /* 0x000fe200078e00ff */
[----:B------:R-:W-:-:S03]  /*19cf0*/  IADD3 R103, P2, PT, R103, R98, RZ ;  /* 0x0000006267677210 */ /* 0x000fc60007f5e0ff */
[----:B------:R-:W-:Y:S02]  /*19d00*/  IMAD.X R97, RZ, RZ, R97, P3 ;  /* 0x000000ffff617224 */ /* 0x000fe400018e0661 */
[----:B------:R-:W-:-:S03]  /*19d10*/  IMAD.WIDE.U32 R106, R103, R104, RZ ;  /* 0x00000068676a7225 */ /* 0x000fc600078e00ff */
[----:B------:R-:W-:Y:S01]  /*19d20*/  IADD3.X R101, PT, PT, RZ, R97, RZ, P2, !PT ;  /* 0x00000061ff657210 */ /* 0x000fe200017fe4ff */
[----:B------:R-:W-:Y:S01]  /*19d30*/  IMAD R98, R103, R102, R107 ;  /* 0x0000006667627224 */ /* 0x000fe200078e026b */
[----:B------:R-:W-:-:S03]  /*19d40*/  IADD3 R97, P2, PT, -R106, R96, RZ ;  /* 0x000000606a617210 */ /* 0x000fc60007f5e1ff */
[-C--:B------:R-:W-:Y:S01]  /*19d50*/  IMAD R98, R101, R104.reuse, R98 ;  /* 0x0000006865627224 */ /* 0x080fe200078e0262 */
[----:B------:R-:W-:Y:S02]  /*19d60*/  ISETP.GE.U32.AND P4, PT, R97, R104, PT ;  /* 0x000000686100720c */ /* 0x000fe40003f86070 */
[----:B------:R-:W-:Y:S01]  /*19d70*/  IADD3 R96, P3, PT, -R104, R97, RZ ;  /* 0x0000006168607210 */ /* 0x000fe20007f7e1ff */
[----:B------:R-:W-:Y:S01]  /*19d80*/  IMAD.X R95, R95, 0x1, ~R98, P2 ;  /* 0x000000015f5f7824 */ /* 0x000fe200010e0e62 */
[----:B------:R-:W-:-:S04]  /*19d90*/  IADD3 R99, P2, PT, R103, 0x1, RZ ;  /* 0x0000000167637810 */ /* 0x000fc80007f5e0ff */
[----:B------:R-:W-:Y:S01]  /*19da0*/  ISETP.GE.U32.AND.EX P4, PT, R95, R102, PT, P4 ;  /* 0x000000665f00720c */ /* 0x000fe20003f86140 */
[----:B------:R-:W-:Y:S01]  /*19db0*/  IMAD.X R98, RZ, RZ, R101, P2 ;  /* 0x000000ffff627224 */ /* 0x000fe200010e0665 */
[----:B------:R-:W-:Y:S02]  /*19dc0*/  ISETP.NE.U32.AND P2, PT, R104, RZ, PT ;  /* 0x000000ff6800720c */ /* 0x000fe40003f45070 */
[----:B------:R-:W-:Y:S02]  /*19dd0*/  SEL R97, R96, R97, P4 ;  /* 0x0000006160617207 */ /* 0x000fe40002000000 */
[----:B------:R-:W-:Y:S02]  /*19de0*/  IADD3.X R96, PT, PT, ~R102, R95, RZ, P3, !PT ;  /* 0x0000005f66607210 */ /* 0x000fe40001ffe5ff */
[----:B------:R-:W-:Y:S02]  /*19df0*/  SEL R99, R99, R103, P4 ;  /* 0x0000006763637207 */ /* 0x000fe40002000000 */
[----:B------:R-:W-:-:S02]  /*19e00*/  SEL R95, R96, R95, P4 ;  /* 0x0000005f605f7207 */ /* 0x000fc40002000000 */
[----:B------:R-:W-:Y:S02]  /*19e10*/  SEL R98, R98, R101, P4 ;  /* 0x0000006562627207 */ /* 0x000fe40002000000 */
[----:B------:R-:W-:Y:S02]  /*19e20*/  ISETP.GE.U32.AND P4, PT, R97, R104, PT ;  /* 0x000000686100720c */ /* 0x000fe40003f86070 */
[----:B------:R-:W-:Y:S02]  /*19e30*/  IADD3 R96, P3, PT, R99, 0x1, RZ ;  /* 0x0000000163607810 */ /* 0x000fe40007f7e0ff */
[----:B------:R-:W-:Y:S02]  /*19e40*/  ISETP.GE.U32.AND.EX P4, PT, R95, R102, PT, P4 ;  /* 0x000000665f00720c */ /* 0x000fe40003f86140 */
[----:B------:R-:W-:Y:S02]  /*19e50*/  IADD3.X R95, PT, PT, RZ, R98, RZ, P3, !PT ;  /* 0x00000062ff5f7210 */ /* 0x000fe40001ffe4ff */
[----:B------:R-:W-:-:S02]  /*19e60*/  MOV R101, 0x0 ;  /* 0x0000000000657802 */ /* 0x000fc40000000f00 */
[----:B------:R-:W-:Y:S02]  /*19e70*/  ISETP.NE.AND.EX P2, PT, R102, RZ, PT, P2 ;  /* 0x000000ff6600720c */ /* 0x000fe40003f45320 */
[----:B------:R-:W-:Y:S02]  /*19e80*/  SEL R96, R96, R99, P4 ;  /* 0x0000006360607207 */ /* 0x000fe40002000000 */
[----:B------:R-:W-:Y:S02]  /*19e90*/  SEL R95, R95, R98, P4 ;  /* 0x000000625f5f7207 */ /* 0x000fe40002000000 */
[----:B------:R-:W-:Y:S02]  /*19ea0*/  SEL R96, R96, 0xffffffff, P2 ;  /* 0xffffffff60607807 */ /* 0x000fe40001000000 */
[----:B------:R-:W-:Y:S01]  /*19eb0*/  SEL R95, R95, 0xffffffff, P2 ;  /* 0xffffffff5f5f7807 */ /* 0x000fe20001000000 */
[----:B------:R-:W-:Y:S06]  /*19ec0*/  RET.REL.NODEC R100 `(_ZN7cutlass6KernelINS_4gemm6kernel14RankKUniversalINS1_11threadblock13MmaMultistageINS1_9GemmShapeILi128ELi64ELi16EEENS_9transform11threadblock28PredicatedTileAccessIteratorINS_11MatrixShapeILi128ELi16EEEdNS_6layout11ColumnMajorELi1ENS8_31PitchLinearWarpStripedThreadMapINS_16PitchLinearShapeILi128ELi16EEELi256ENSG_ILi16ELi2EEELi1EEENS_5ArrayIdLi1ELb1EEELb0ENSD_9NoPermuteEEENS9_25RegularTileAccessIteratorISC_dNSD_43ColumnMajorTensorOpMultiplicandCongruous64bELi1ESJ_Li8EEELNS_4arch14CacheOperation4KindE0ENSA_INSB_ILi16ELi64EEEdNSD_8RowMajorELi0ENSF_INSG_ILi64ELi16EEELi256ESI_Li1EEESL_Lb0ESM_EENSO_ISU_dNSD_40RowMajorTensorOpMultiplicandCongruous64bELi0ESX_Li8EEELST_0EdSV_NS4_9MmaPolicyINS1_4warp11MmaTensorOpINS6_ILi32ELi32ELi16EEEdSP_dSZ_dSV_NS12_17MmaTensorOpPolicyINSR_3MmaINS6_ILi8ELi8ELi4EEELi32EdSV_dSE_dSV_NSR_13OpMultiplyAddEEENSB_ILi1ELi1EEEEELi1ELb0EbEENSB_ILi0ELi0EEES1D_Li1EEELi3ELNS1_23SharedMemoryClearOptionE0EbEENS_8epilogue11threadblock8EpilogueIS7_S1C_Li1ENS1I_27PredicatedTileIteratorBlas3INS1I_26OutputTileOptimalThreadMapINS1I_15OutputTileShapeILi64ELi8ELi4ELi1ELi1EEENS1M_ILi1ELi4ELi1ELi1ELi4EEELi256ELi1ELi64EEEdLNS_8BlasModeE1EEENS1H_4warp24FragmentIteratorTensorOpIS14_S17_dNSK_IdLi2ELb1EEESV_EENS1S_20TileIteratorTensorOpIS14_S17_dSV_EENS1I_18SharedLoadIteratorINS1P_18CompactedThreadMapEdLi8EEENS1H_6thread17LinearCombinationIdLi1EddLNS21_9ScaleType4KindE0ELNS_15FloatRoundStyleE2EdEENSB_ILi0ELi4EEELi1ELi1EEENS4_30GemmIdentityThreadblockSwizzleILi1EEELNS_8FillModeE1EEEEEvNT_6ParamsE) ;  /* 0xfffffe60644c7950 */ /* 0x000fec0003c3ffff */
        .weak           $__internal_1_$__cuda_sm20_rem_u64
        .type           $__internal_1_$__cuda_sm20_rem_u64,@function
        .size           $__internal_1_$__cuda_sm20_rem_u64,(.L_x_341 - $__internal_1_$__cuda_sm20_rem_u64)
$__internal_1_$__cuda_sm20_rem_u64:
[----:B------:R-:W-:Y:S01]  /*19ed0*/  MOV R120, R100 ;  /* 0x0000006400787202 */ /* 0x000fe20000000f00 */
[----:B------:R-:W-:-:S04]  /*19ee0*/  IMAD.MOV.U32 R121, RZ, RZ, R97 ;  /* 0x000000ffff797224 */ /* 0x000fc800078e0061 */
[----:B------:R-:W1:Y:S08]  /*19ef0*/  I2F.U64.RP R104, R120 ;  /* 0x0000007800687312 */ /* 0x000e700000309000 */
[----:B-1----:R-:W1:Y:S02]  /*19f00*/  MUFU.RCP R103, R104 ;  /* 0x0000006800677308 */ /* 0x002e640000001000 */
[----:B-1----:R-:W-:-:S06]  /*19f10*/  IADD3 R103, PT, PT, R103, 0x1ffffffe, RZ ;  /* 0x1ffffffe67677810 */ /* 0x002fcc0007ffe0ff */
[----:B------:R-:W1:Y:S02]  /*19f20*/  F2I.U64.TRUNC R118, R103 ;  /* 0x0000006700767311 */ /* 0x000e64000020d800 */
[----:B-1----:R-:W-:-:S04]  /*19f30*/  IMAD.WIDE.U32 R106, R118, R100, RZ ;  /* 0x00000064766a7225 */ /* 0x002fc800078e00ff */
[C---:B------:R-:W-:Y:S01]  /*19f40*/  IMAD R95, R118.reuse, R97, R107 ;  /* 0x00000061765f7224 */ /* 0x040fe200078e026b */
[----:B------:R-:W-:Y:S02]  /*19f50*/  IADD3 R102, P2, PT, RZ, -R106, RZ ;  /* 0x8000006aff667210 */ /* 0x000fe40007f5e0ff */
[----:B------:R-:W-:Y:S01]  /*19f60*/  MOV R107, R118 ;  /* 0x00000076006b7202 */ /* 0x000fe20000000f00 */
        /* <DEDUP_REMOVED lines=36> */
[----:B------:R-:W-:-:S04]  /*1a1b0*/  ISETP.GE.U32.AND P3, PT, R101, R100, PT ;  /* 0x000000646500720c */ /* 0x000fc80003f66070 */
[----:B------:R-:W-:Y:S02]  /*1a1c0*/  IADD3.X R96, PT, PT, ~R96, R99, RZ, P2, !PT ;  /* 0x0000006360607210 */ /* 0x000fe400017fe5ff */
[----:B------:R-:W-:Y:S02]  /*1a1d0*/  IADD3 R102, P2, PT, -R100, R101, RZ ;  /* 0x0000006564667210 */ /* 0x000fe40007f5e1ff */
[C---:B------:R-:W-:Y:S02]  /*1a1e0*/  ISETP.GE.U32.AND.EX P3, PT, R96.reuse, R97, PT, P3 ;  /* 0x000000616000720c */ /* 0x040fe40003f66130 */
[----:B------:R-:W-:Y:S01]  /*1a1f0*/  MOV R99, 0x0 ;  /* 0x0000000000637802 */ /* 0x000fe20000000f00 */
[----:B------:R-:W-:Y:S01]  /*1a200*/  IMAD.X R95, R96, 0x1, ~R97, P2 ;  /* 0x00000001605f7824 */ /* 0x000fe200010e0e61 */
[----:B------:R-:W-:Y:S02]  /*1a210*/  SEL R101, R102, R101, P3 ;  /* 0x0000006566657207 */ /* 0x000fe40001800000 */
[----:B------:R-:W-:-:S02]  /*1a220*/  ISETP.NE.U32.AND P2, PT, R100, RZ, PT ;  /* 0x000000ff6400720c */ /* 0x000fc40003f45070 */
[----:B------:R-:W-:Y:S02]  /*1a230*/  SEL R96, R95, R96, P3 ;  /* 0x000000605f607207 */ /* 0x000fe40001800000 */
[----:B------:R-:W-:Y:S02]  /*1a240*/  ISETP.GE.U32.AND P4, PT, R101, R100, PT ;  /* 0x000000646500720c */ /* 0x000fe40003f86070 */
[----:B------:R-:W-:Y:S02]  /*1a250*/  IADD3 R102, P3, PT, -R100, R101, RZ ;  /* 0x0000006564667210 */ /* 0x000fe40007f7e1ff */
[----:B------:R-:W-:Y:S02]  /*1a260*/  ISETP.GE.U32.AND.EX P4, PT, R96, R97, PT, P4 ;  /* 0x000000616000720c */ /* 0x000fe40003f86140 */
[C---:B------:R-:W-:Y:S02]  /*1a270*/  IADD3.X R95, PT, PT, ~R97.reuse, R96, RZ, P3, !PT ;  /* 0x00000060615f7210 */ /* 0x040fe40001ffe5ff */
[----:B------:R-:W-:-:S02]  /*1a280*/  ISETP.NE.AND.EX P2, PT, R97, RZ, PT, P2 ;  /* 0x000000ff6100720c */ /* 0x000fc40003f45320 */
[----:B------:R-:W-:Y:S02]  /*1a290*/  SEL R102, R102, R101, P4 ;  /* 0x0000006566667207 */ /* 0x000fe40002000000 */
[----:B------:R-:W-:Y:S02]  /*1a2a0*/  SEL R95, R95, R96, P4 ;  /* 0x000000605f5f7207 */ /* 0x000fe40002000000 */
[----:B------:R-:W-:Y:S02]  /*1a2b0*/  SEL R102, R102, 0xffffffff, P2 ;  /* 0xffffffff66667807 */ /* 0x000fe40001000000 */
[----:B------:R-:W-:Y:S01]  /*1a2c0*/  SEL R103, R95, 0xffffffff, P2 ;  /* 0xffffffff5f677807 */ /* 0x000fe20001000000 */
[----:B------:R-:W-:Y:S06]  /*1a2d0*/  RET.REL.NODEC R98 `(_ZN7cutlass6KernelINS_4gemm6kernel14RankKUniversalINS1_11threadblock13MmaMultistageINS1_9GemmShapeILi128ELi64ELi16EEENS_9transform11threadblock28PredicatedTileAccessIteratorINS_11MatrixShapeILi128ELi16EEEdNS_6layout11ColumnMajorELi1ENS8_31PitchLinearWarpStripedThreadMapINS_16PitchLinearShapeILi128ELi16EEELi256ENSG_ILi16ELi2EEELi1EEENS_5ArrayIdLi1ELb1EEELb0ENSD_9NoPermuteEEENS9_25RegularTileAccessIteratorISC_dNSD_43ColumnMajorTensorOpMultiplicandCongruous64bELi1ESJ_Li8EEELNS_4arch14CacheOperation4KindE0ENSA_INSB_ILi16ELi64EEEdNSD_8RowMajorELi0ENSF_INSG_ILi64ELi16EEELi256ESI_Li1EEESL_Lb0ESM_EENSO_ISU_dNSD_40RowMajorTensorOpMultiplicandCongruous64bELi0ESX_Li8EEELST_0EdSV_NS4_9MmaPolicyINS1_4warp11MmaTensorOpINS6_ILi32ELi32ELi16EEEdSP_dSZ_dSV_NS12_17MmaTensorOpPolicyINSR_3MmaINS6_ILi8ELi8ELi4EEELi32EdSV_dSE_dSV_NSR_13OpMultiplyAddEEENSB_ILi1ELi1EEEEELi1ELb0EbEENSB_ILi0ELi0EEES1D_Li1EEELi3ELNS1_23SharedMemoryClearOptionE0EbEENS_8epilogue11threadblock8EpilogueIS7_S1C_Li1ENS1I_27PredicatedTileIteratorBlas3INS1I_26OutputTileOptimalThreadMapINS1I_15OutputTileShapeILi64ELi8ELi4ELi1ELi1EEENS1M_ILi1ELi4ELi1ELi1ELi4EEELi256ELi1ELi64EEEdLNS_8BlasModeE1EEENS1H_4warp24FragmentIteratorTensorOpIS14_S17_dNSK_IdLi2ELb1EEESV_EENS1S_20TileIteratorTensorOpIS14_S17_dSV_EENS1I_18SharedLoadIteratorINS1P_18CompactedThreadMapEdLi8EEENS1H_6thread17LinearCombinationIdLi1EddLNS21_9ScaleType4KindE0ELNS_15FloatRoundStyleE2EdEENSB_ILi0ELi4EEELi1ELi1EEENS4_30GemmIdentityThreadblockSwizzleILi1EEELNS_8FillModeE1EEEEEvNT_6ParamsE) ;  /* 0xfffffe5c62487950 */ /* 0x000fec0003c3ffff */
.L_x_340:
[----:B------:R-:W-:-:S00]  /*1a2e0*/  BRA `(.L_x_340) ;  /* 0xfffffffc00fc7947 */ /* 0x000fc0000383ffff */
[----:B------:R-:W-:-:S00]  /*1a2f0*/  NOP ;  /* 0x0000000000007918 */ /* 0x000fc00000000000 */
        /* <DEDUP_REMOVED lines=8> */
.L_x_341:


//--------------------- .nv.shared._ZN7cutlass6KernelINS_4gemm6kernel14RankKUniversalINS1_11threadblock13MmaMultistageINS1_9GemmShapeILi128ELi64ELi16EEENS_9transform11threadblock28PredicatedTileAccessIteratorINS_11MatrixShapeILi128ELi16EEEdNS_6layout11ColumnMajorELi1ENS8_31PitchLinearWarpStripedThreadMapINS_16PitchLinearShapeILi128ELi16EEELi256ENSG_ILi16ELi2EEELi1EEENS_5ArrayIdLi1ELb1EEELb0ENSD_9NoPermuteEEENS9_25RegularTileAccessIteratorISC_dNSD_43ColumnMajorTensorOpMultiplicandCongruous64bELi1ESJ_Li8EEELNS_4arch14CacheOperation4KindE0ENSA_INSB_ILi16ELi64EEEdNSD_8RowMajorELi0ENSF_INSG_ILi64ELi16EEELi256ESI_Li1EEESL_Lb0ESM_EENSO_ISU_dNSD_40RowMajorTensorOpMultiplicandCongruous64bELi0ESX_Li8EEELST_0EdSV_NS4_9MmaPolicyINS1_4warp11MmaTensorOpINS6_ILi32ELi32ELi16EEEdSP_dSZ_dSV_NS12_17MmaTensorOpPolicyINSR_3MmaINS6_ILi8ELi8ELi4EEELi32EdSV_dSE_dSV_NSR_13OpMultiplyAddEEENSB_ILi1ELi1EEEEELi1ELb0EbEENSB_ILi0ELi0EEES1D_Li1EEELi3ELNS1_23SharedMemoryClearOptionE0EbEENS_8epilogue11threadblock8EpilogueIS7_S1C_Li1ENS1I_27PredicatedTileIteratorBlas3INS1I_26OutputTileOptimalThreadMapINS1I_15OutputTileShapeILi64ELi8ELi4ELi1ELi1EEENS1M_ILi1ELi4ELi1ELi1ELi4EEELi256ELi1ELi64EEEdLNS_8BlasModeE1EEENS1H_4warp24FragmentIteratorTensorOpIS14_S17_dNSK_IdLi2ELb1EEESV_EENS1S_20TileIteratorTensorOpIS14_S17_dSV_EENS1I_18SharedLoadIteratorINS1P_18CompactedThreadMapEdLi8EEENS1H_6thread17LinearCombinationIdLi1EddLNS21_9ScaleType4KindE0ELNS_15FloatRoundStyleE2EdEENSB_ILi0ELi4EEELi1ELi1EEENS4_30GemmIdentityThreadblockSwizzleILi1EEELNS_8FillModeE1EEEEEvNT_6ParamsE --------------------------
	.section	.nv.shared._ZN7cutlass6KernelINS_4gemm6kernel14RankKUniversalINS1_11threadblock13MmaMultistageINS1_9GemmShapeILi128ELi64ELi16EEENS_9transform11threadblock28PredicatedTileAccessIteratorINS_11MatrixShapeILi128ELi16EEEdNS_6layout11ColumnMajorELi1ENS8_31PitchLinearWarpStripedThreadMapINS_16PitchLinearShapeILi128ELi16EEELi256ENSG_ILi16ELi2EEELi1EEENS_5ArrayIdLi1ELb1EEELb0ENSD_9NoPermuteEEENS9_25RegularTileAccessIteratorISC_dNSD_43ColumnMajorTensorOpMultiplicandCongruous64bELi1ESJ_Li8EEELNS_4arch14CacheOperation4KindE0ENSA_INSB_ILi16ELi64EEEdNSD_8RowMajorELi0ENSF_INSG_ILi64ELi16EEELi256ESI_Li1EEESL_Lb0ESM_EENSO_ISU_dNSD_40RowMajorTensorOpMultiplicandCongruous64bELi0ESX_Li8EEELST_0EdSV_NS4_9MmaPolicyINS1_4warp11MmaTensorOpINS6_ILi32ELi32ELi16EEEdSP_dSZ_dSV_NS12_17MmaTensorOpPolicyINSR_3MmaINS6_ILi8ELi8ELi4EEELi32EdSV_dSE_dSV_NSR_13OpMultiplyAddEEENSB_ILi1ELi1EEEEELi1ELb0EbEENSB_ILi0ELi0EEES1D_Li1EEELi3ELNS1_23SharedMemoryClearOptionE0EbEENS_8epilogue11threadblock8EpilogueIS7_S1C_Li1ENS1I_27PredicatedTileIteratorBlas3INS1I_26OutputTileOptimalThreadMapINS1I_15OutputTileShapeILi64ELi8ELi4ELi1ELi1EEENS1M_ILi1ELi4ELi1ELi1ELi4EEELi256ELi1ELi64EEEdLNS_8BlasModeE1EEENS1H_4warp24FragmentIteratorTensorOpIS14_S17_dNSK_IdLi2ELb1EEESV_EENS1S_20TileIteratorTensorOpIS14_S17_dSV_EENS1I_18SharedLoadIteratorINS1P_18CompactedThreadMapEdLi8EEENS1H_6thread17LinearCombinationIdLi1EddLNS21_9ScaleType4KindE0ELNS_15FloatRoundStyleE2EdEENSB_ILi0ELi4EEELi1ELi1EEENS4_30GemmIdentityThreadblockSwizzleILi1EEELNS_8FillModeE1EEEEEvNT_6ParamsE,"aw",@nobits
	.sectionflags	@""
	.align	16
	.zero		1024


//--------------------- .nv.shared.reserved.0     --------------------------
	.section	.nv.shared.reserved.0,"aw",@nobits
	.weak		__nv_reservedSMEM_offset_0_alias
	.size		__nv_reservedSMEM_offset_0_alias, 0, 64
	.other		__nv_reservedSMEM_offset_0_alias,@"STO_CUDA_RESERVED_SHARED STV_DEFAULT"
__nv_reservedSMEM_offset_0_alias:
	.zero		0
	.zero		64


//--------------------- .nv.global                --------------------------
	.section	.nv.global,"aw",@nobits
.nv.global:
	.type		_ZN39_INTERNAL_1d8d32a9_4_k_cu_37fe33cb_33904cute1_E,@object
	.size		_ZN39_INTERNAL_1d8d32a9_4_k_cu_37fe33cb_33904cute1_E,(_ZN39_INTERNAL_1d8d32a9_4_k_cu_37fe33cb_33904cuda3std3__45__cpo6cbeginE - _ZN39_INTERNAL_1d8d32a9_4_k_cu_37fe33cb_33904cute1_E)
_ZN39_INTERNAL_1d8d32a9_4_k_cu_37fe33cb_33904cute1_E:
	.zero		1
	.type		_ZN39_INTERNAL_1d8d32a9_4_k_cu_37fe33cb_33904cuda3std3__45__cpo6cbeginE,@object
	.size		_ZN39_INTERNAL_1d8d32a9_4_k_cu_37fe33cb_33904cuda3std3__45__cpo6cbeginE,(_ZN39_INTERNAL_1d8d32a9_4_k_cu_37fe33cb_33904cuda3std3__48in_placeE - _ZN39_INTERNAL_1d8d32a9_4_k_cu_37fe33cb_33904cuda3std3__45__cpo6cbeginE)
_ZN39_INTERNAL_1d8d32a9_4_k_cu_37fe33cb_33904cuda3std3__45__cpo6cbeginE:
	.zero		1
	.type		_ZN39_INTERNAL_1d8d32a9_4_k_cu_37fe33cb_33904cuda3std3__48in_placeE,@object
	.size		_ZN39_INTERNAL_1d8d32a9_4_k_cu_37fe33cb_33904cuda3std3__48in_placeE,(_ZN39_INTERNAL_1d8d32a9_4_k_cu_37fe33cb_33904cuda3std6ranges3__45__cpo9iter_moveE - _ZN39_INTERNAL_1d8d32a9_4_k_cu_37fe33cb_33904cuda3std3__48in_placeE)
_ZN39_INTERNAL_1d8d32a9_4_k_cu_37fe33cb_33904cuda3std3__48in_placeE:
	.zero		1
	.type		_ZN39_INTERNAL_1d8d32a9_4_k_cu_37fe33cb_33904cuda3std6ranges3__45__cpo9iter_moveE,@object
	.size		_ZN39_INTERNAL_1d8d32a9_4_k_cu_37fe33cb_33904cuda3std6ranges3__45__cpo9iter_moveE,(_ZN39_INTERNAL_1d8d32a9_4_k_cu_37fe33cb_33904cuda3std3__45__cpo5beginE - _ZN39_INTERNAL_1d8d32a9_4_k_cu_37fe33cb_33904cuda3std6ranges3__45__cpo9iter_moveE)
_ZN39_INTERNAL_1d8d32a9_4_k_cu_37fe33cb_33904cuda3std6ranges3__45__cpo9iter_moveE:
	.zero		1
	.type		_ZN39_INTERNAL_1d8d32a9_4_k_cu_37fe33cb_33904cuda3std3__45__cpo5beginE,@object
	.size		_ZN39_INTERNAL_1d8d32a9_4_k_cu_37fe33cb_33904cuda3std3__45__cpo5beginE,(_ZN39_INTERNAL_1d8d32a9_4_k_cu_37fe33cb_33904cuda3std3__441_GLOBAL__N__1d8d32a9_4_k_cu_37fe33cb_33906ignoreE - _ZN39_INTERNAL_1d8d32a9_4_k_cu_37fe33cb_33904cuda3std3__45__cpo5beginE)
_ZN39_INTERNAL_1d8d32a9_4_k_cu_37fe33cb_33904cuda3std3__45__cpo5beginE:
	.zero		1
	.type		_ZN39_INTERNAL_1d8d32a9_4_k_cu_37fe33cb_33904cuda3std3__441_GLOBAL__N__1d8d32a9_4_k_cu_37fe33cb_33906ignoreE,@object
	.size		_ZN39_INTERNAL_1d8d32a9_4_k_cu_37fe33cb_33904cuda3std3__441_GLOBAL__N__1d8d32a9_4_k_cu_37fe33cb_33906ignoreE,(_ZN39_INTERNAL_1d8d32a9_4_k_cu_37fe33cb_33904cute7productE - _ZN39_INTERNAL_1d8d32a9_4_k_cu_37fe33cb_33904cuda3std3__441_GLOBAL__N__1d8d32a9_4_k_cu_37fe33cb_33906ignoreE)
_ZN39_INTERNAL_1d8d32a9_4_k_cu_37fe33cb_33904cuda3std3__441_GLOBAL__N__1d8d32a9_4_k_cu_37fe33cb_33906ignoreE:
	.zero		1
	.type		_ZN39_INTERNAL_1d8d32a9_4_k_cu_37fe33cb_33904cute7productE,@object
	.size		_ZN39_INTERNAL_1d8d32a9_4_k_cu_37fe33cb_33904cute7productE,(_ZN39_INTERNAL_1d8d32a9_4_k_cu_37fe33cb_33904cuda3std3__45__cpo3endE - _ZN39_INTERNAL_1d8d32a9_4_k_cu_37fe33cb_33904cute7productE)
_ZN39_INTERNAL_1d8d32a9_4_k_cu_37fe33cb_33904cute7productE:
	.zero		1
	.type		_ZN39_INTERNAL_1d8d32a9_4_k_cu_37fe33cb_33904cuda3std3__45__cpo3endE,@object
	.size		_ZN39_INTERNAL_1d8d32a9_4_k_cu_37fe33cb_33904cuda3std3__45__cpo3endE,(_ZN39_INTERNAL_1d8d32a9_4_k_cu_37fe33cb_33904cuda3std3__419piecewise_constructE - _ZN39_INTERNAL_1d8d32a9_4_k_cu_37fe33cb_33904cuda3std3__45__cpo3endE)
_ZN39_INTERNAL_1d8d32a9_4_k_cu_37fe33cb_33904cuda3std3__45__cpo3endE:
	.zero		1
	.type		_ZN39_INTERNAL_1d8d32a9_4_k_cu_37fe33cb_33904cuda3std3__419piecewise_constructE,@object
	.size		_ZN39_INTERNAL_1d8d32a9_4_k_cu_37fe33cb_33904cuda3std3__419piecewise_constructE,(_ZN39_INTERNAL_1d8d32a9_4_k_cu_37fe33cb_33904cuda3std3__45__cpo4cendE - _ZN39_INTERNAL_1d8d32a9_4_k_cu_37fe33cb_33904cuda3std3__419piecewise_constructE)
_ZN39_INTERNAL_1d8d32a9_4_k_cu_37fe33cb_33904cuda3std3__419piecewise_constructE:
	.zero		1
	.type		_ZN39_INTERNAL_1d8d32a9_4_k_cu_37fe33cb_33904cuda3std3__45__cpo4cendE,@object
	.size		_ZN39_INTERNAL_1d8d32a9_4_k_cu_37fe33cb_33904cuda3std3__45__cpo4cendE,(_ZN39_INTERNAL_1d8d32a9_4_k_cu_37fe33cb_33904cuda3std6ranges3__45__cpo4swapE - _ZN39_INTERNAL_1d8d32a9_4_k_cu_37fe33cb_33904cuda3std3__45__cpo4cendE)
_ZN39_INTERNAL_1d8d32a9_4_k_cu_37fe33cb_33904cuda3std3__45__cpo4cendE:
	.zero		1
	.type		_ZN39_INTERNAL_1d8d32a9_4_k_cu_37fe33cb_33904cuda3std6ranges3__45__cpo4swapE,@object
	.size		_ZN39_INTERNAL_1d8d32a9_4_k_cu_37fe33cb_33904cuda3std6ranges3__45__cpo4swapE,(.L_7 - _ZN39_INTERNAL_1d8d32a9_4_k_cu_37fe33cb_33904cuda3std6ranges3__45__cpo4swapE)
_ZN39_INTERNAL_1d8d32a9_4_k_cu_37fe33cb_33904cuda3std6ranges3__45__cpo4swapE:
	.zero		1
.L_7:


//--------------------- .nv.constant0._ZN7cutlass6KernelINS_4gemm6kernel14RankKUniversalINS1_11threadblock13MmaMultistageINS1_9GemmShapeILi128ELi64ELi16EEENS_9transform11threadblock28PredicatedTileAccessIteratorINS_11MatrixShapeILi128ELi16EEEdNS_6layout11ColumnMajorELi1ENS8_31PitchLinearWarpStripedThreadMapINS_16PitchLinearShapeILi128ELi16EEELi256ENSG_ILi16ELi2EEELi1EEENS_5ArrayIdLi1ELb1EEELb0ENSD_9NoPermuteEEENS9_25RegularTileAccessIteratorISC_dNSD_43ColumnMajorTensorOpMultiplicandCongruous64bELi1ESJ_Li8EEELNS_4arch14CacheOperation4KindE0ENSA_INSB_ILi16ELi64EEEdNSD_8RowMajorELi0ENSF_INSG_ILi64ELi16EEELi256ESI_Li1EEESL_Lb0ESM_EENSO_ISU_dNSD_40RowMajorTensorOpMultiplicandCongruous64bELi0ESX_Li8EEELST_0EdSV_NS4_9MmaPolicyINS1_4warp11MmaTensorOpINS6_ILi32ELi32ELi16EEEdSP_dSZ_dSV_NS12_17MmaTensorOpPolicyINSR_3MmaINS6_ILi8ELi8ELi4EEELi32EdSV_dSE_dSV_NSR_13OpMultiplyAddEEENSB_ILi1ELi1EEEEELi1ELb0EbEENSB_ILi0ELi0EEES1D_Li1EEELi3ELNS1_23SharedMemoryClearOptionE0EbEENS_8epilogue11threadblock8EpilogueIS7_S1C_Li1ENS1I_27PredicatedTileIteratorBlas3INS1I_26OutputTileOptimalThreadMapINS1I_15OutputTileShapeILi64ELi8ELi4ELi1ELi1EEENS1M_ILi1ELi4ELi1ELi1ELi4EEELi256ELi1ELi64EEEdLNS_8BlasModeE1EEENS1H_4warp24FragmentIteratorTensorOpIS14_S17_dNSK_IdLi2ELb1EEESV_EENS1S_20TileIteratorTensorOpIS14_S17_dSV_EENS1I_18SharedLoadIteratorINS1P_18CompactedThreadMapEdLi8EEENS1H_6thread17LinearCombinationIdLi1EddLNS21_9ScaleType4KindE0ELNS_15FloatRoundStyleE2EdEENSB_ILi0ELi4EEELi1ELi1EEENS4_30GemmIdentityThreadblockSwizzleILi1EEELNS_8FillModeE1EEEEEvNT_6ParamsE --------------------------
	.section	.nv.constant0._ZN7cutlass6KernelINS_4gemm6kernel14RankKUniversalINS1_11threadblock13MmaMultistageINS1_9GemmShapeILi128ELi64ELi16EEENS_9transform11threadblock28PredicatedTileAccessIteratorINS_11MatrixShapeILi128ELi16EEEdNS_6layout11ColumnMajorELi1ENS8_31PitchLinearWarpStripedThreadMapINS_16PitchLinearShapeILi128ELi16EEELi256ENSG_ILi16ELi2EEELi1EEENS_5ArrayIdLi1ELb1EEELb0ENSD_9NoPermuteEEENS9_25RegularTileAccessIteratorISC_dNSD_43ColumnMajorTensorOpMultiplicandCongruous64bELi1ESJ_Li8EEELNS_4arch14CacheOperation4KindE0ENSA_INSB_ILi16ELi64EEEdNSD_8RowMajorELi0ENSF_INSG_ILi64ELi16EEELi256ESI_Li1EEESL_Lb0ESM_EENSO_ISU_dNSD_40RowMajorTensorOpMultiplicandCongruous64bELi0ESX_Li8EEELST_0EdSV_NS4_9MmaPolicyINS1_4warp11MmaTensorOpINS6_ILi32ELi32ELi16EEEdSP_dSZ_dSV_NS12_17MmaTensorOpPolicyINSR_3MmaINS6_ILi8ELi8ELi4EEELi32EdSV_dSE_dSV_NSR_13OpMultiplyAddEEENSB_ILi1ELi1EEEEELi1ELb0EbEENSB_ILi0ELi0EEES1D_Li1EEELi3ELNS1_23SharedMemoryClearOptionE0EbEENS_8epilogue11threadblock8EpilogueIS7_S1C_Li1ENS1I_27PredicatedTileIteratorBlas3INS1I_26OutputTileOptimalThreadMapINS1I_15OutputTileShapeILi64ELi8ELi4ELi1ELi1EEENS1M_ILi1ELi4ELi1ELi1ELi4EEELi256ELi1ELi64EEEdLNS_8BlasModeE1EEENS1H_4warp24FragmentIteratorTensorOpIS14_S17_dNSK_IdLi2ELb1EEESV_EENS1S_20TileIteratorTensorOpIS14_S17_dSV_EENS1I_18SharedLoadIteratorINS1P_18CompactedThreadMapEdLi8EEENS1H_6thread17LinearCombinationIdLi1EddLNS21_9ScaleType4KindE0ELNS_15FloatRoundStyleE2EdEENSB_ILi0ELi4EEELi1ELi1EEENS4_30GemmIdentityThreadblockSwizzleILi1EEELNS_8FillModeE1EEEEEvNT_6ParamsE,"a",@progbits
	.sectionflags	@""
	.align	4
.nv.constant0._ZN7cutlass6KernelINS_4gemm6kernel14RankKUniversalINS1_11threadblock13MmaMultistageINS1_9GemmShapeILi128ELi64ELi16EEENS_9transform11threadblock28PredicatedTileAccessIteratorINS_11MatrixShapeILi128ELi16EEEdNS_6layout11ColumnMajorELi1ENS8_31PitchLinearWarpStripedThreadMapINS_16PitchLinearShapeILi128ELi16EEELi256ENSG_ILi16ELi2EEELi1EEENS_5ArrayIdLi1ELb1EEELb0ENSD_9NoPermuteEEENS9_25RegularTileAccessIteratorISC_dNSD_43ColumnMajorTensorOpMultiplicandCongruous64bELi1ESJ_Li8EEELNS_4arch14CacheOperation4KindE0ENSA_INSB_ILi16ELi64EEEdNSD_8RowMajorELi0ENSF_INSG_ILi64ELi16EEELi256ESI_Li1EEESL_Lb0ESM_EENSO_ISU_dNSD_40RowMajorTensorOpMultiplicandCongruous64bELi0ESX_Li8EEELST_0EdSV_NS4_9MmaPolicyINS1_4warp11MmaTensorOpINS6_ILi32ELi32ELi16EEEdSP_dSZ_dSV_NS12_17MmaTensorOpPolicyINSR_3MmaINS6_ILi8ELi8ELi4EEELi32EdSV_dSE_dSV_NSR_13OpMultiplyAddEEENSB_ILi1ELi1EEEEELi1ELb0EbEENSB_ILi0ELi0EEES1D_Li1EEELi3ELNS1_23SharedMemoryClearOptionE0EbEENS_8epilogue11threadblock8EpilogueIS7_S1C_Li1ENS1I_27PredicatedTileIteratorBlas3INS1I_26OutputTileOptimalThreadMapINS1I_15OutputTileShapeILi64ELi8ELi4ELi1ELi1EEENS1M_ILi1ELi4ELi1ELi1ELi4EEELi256ELi1ELi64EEEdLNS_8BlasModeE1EEENS1H_4warp24FragmentIteratorTensorOpIS14_S17_dNSK_IdLi2ELb1EEESV_EENS1S_20TileIteratorTensorOpIS14_S17_dSV_EENS1I_18SharedLoadIteratorINS1P_18CompactedThreadMapEdLi8EEENS1H_6thread17LinearCombinationIdLi1EddLNS21_9ScaleType4KindE0ELNS_15FloatRoundStyleE2EdEENSB_ILi0ELi4EEELi1ELi1EEENS4_30GemmIdentityThreadblockSwizzleILi1EEELNS_8FillModeE1EEEEEvNT_6ParamsE:
	.zero		1264


//--------------------- SYMBOLS --------------------------

	.type		.nv.reservedSmem.offset0,@object
	.size		.nv.reservedSmem.offset0,0x4
	.type		.nv.reservedSmem.cap,@object
	.size		.nv.reservedSmem.cap,0x4
